//
// Generated by NVIDIA NVVM Compiler
//
// Compiler Build ID: CL-36424714
// Cuda compilation tools, release 13.0, V13.0.88
// Based on NVVM 20.0.0
//

.version 9.0
.target sm_100
.address_size 64

	// .globl	_ZN3cub18CUB_300001_SM_10006detail11EmptyKernelIvEEvv
// _ZZN3cub18CUB_300001_SM_10006detail10merge_sort30DeviceMergeSortBlockSortKernelINS2_10policy_hubIN6thrust24THRUST_300001_SM_1000_NS6detail15normal_iteratorINS6_10device_ptrI9SortTupleEEEEE9Policy600ESC_PNS0_8NullTypeESC_SG_jN4cuda3std3__44lessISA_EESA_SF_EEvbT0_T1_T2_T3_T4_PT6_PT7_T5_NS1_7vsmem_tEE19static_temp_storage has been demoted
// _ZZN3cub18CUB_300001_SM_10006detail10merge_sort26DeviceMergeSortMergeKernelINS2_10policy_hubIN6thrust24THRUST_300001_SM_1000_NS6detail15normal_iteratorINS6_10device_ptrI9SortTupleEEEEE9Policy600ESC_PNS0_8NullTypeESC_SG_jN4cuda3std3__44lessISA_EESA_SF_EEvbT2_T3_T4_PT6_PT7_T5_PSO_SO_NS1_7vsmem_tEE19static_temp_storage has been demoted
// _ZZN3cub18CUB_300001_SM_10006detail10merge_sort30DeviceMergeSortBlockSortKernelINS2_10policy_hubIN6thrust24THRUST_300001_SM_1000_NS6detail15normal_iteratorINS6_10device_ptrI9SortTupleEEEEE9Policy600ESC_PNS0_8NullTypeESC_SG_mN4cuda3std3__44lessISA_EESA_SF_EEvbT0_T1_T2_T3_T4_PT6_PT7_T5_NS1_7vsmem_tEE19static_temp_storage has been demoted
// _ZZN3cub18CUB_300001_SM_10006detail10merge_sort26DeviceMergeSortMergeKernelINS2_10policy_hubIN6thrust24THRUST_300001_SM_1000_NS6detail15normal_iteratorINS6_10device_ptrI9SortTupleEEEEE9Policy600ESC_PNS0_8NullTypeESC_SG_mN4cuda3std3__44lessISA_EESA_SF_EEvbT2_T3_T4_PT6_PT7_T5_PSO_SO_NS1_7vsmem_tEE19static_temp_storage has been demoted
// _ZZN3cub18CUB_300001_SM_10006detail10radix_sort31DeviceRadixSortSingleTileKernelINS1_5radix10policy_hubIi9SortTupleyE10Policy1000ELNS0_9SortOrderE0EiS6_yNS1_21identity_decomposer_tEEEvPKT1_PSB_PKT2_PSF_T3_iiT4_E12temp_storage has been demoted
// _ZZN3cub18CUB_300001_SM_10006detail10radix_sort30DeviceRadixSortHistogramKernelINS1_5radix10policy_hubIi9SortTupleyE10Policy1000ELNS0_9SortOrderE0EiyNS1_21identity_decomposer_tEEEvPT2_PKT1_SB_iiT3_E12temp_storage has been demoted
// _ZZN3cub18CUB_300001_SM_10006detail10radix_sort33DeviceRadixSortExclusiveSumKernelINS1_5radix10policy_hubIi9SortTupleyE10Policy1000EyEEvPT0_E12temp_storage has been demoted
// _ZZN3cub18CUB_300001_SM_10006detail10radix_sort29DeviceRadixSortOnesweepKernelINS1_5radix10policy_hubIi9SortTupleyE10Policy1000ELNS0_9SortOrderE0EiS6_yiiNS1_21identity_decomposer_tEEEvPT5_SC_PT3_PKSD_PT1_PKSH_PT2_PKSL_T4_iiT6_E1s has been demoted
// _ZZN3cub18CUB_300001_SM_10006detail10radix_sort31DeviceRadixSortSingleTileKernelINS1_5radix10policy_hubIiiyE10Policy1000ELNS0_9SortOrderE0EiiyNS1_21identity_decomposer_tEEEvPKT1_PSA_PKT2_PSE_T3_iiT4_E12temp_storage has been demoted
// _ZZN3cub18CUB_300001_SM_10006detail10radix_sort30DeviceRadixSortHistogramKernelINS1_5radix10policy_hubIiiyE10Policy1000ELNS0_9SortOrderE0EiyNS1_21identity_decomposer_tEEEvPT2_PKT1_SA_iiT3_E12temp_storage has been demoted
// _ZZN3cub18CUB_300001_SM_10006detail10radix_sort33DeviceRadixSortExclusiveSumKernelINS1_5radix10policy_hubIiiyE10Policy1000EyEEvPT0_E12temp_storage has been demoted
// _ZZN3cub18CUB_300001_SM_10006detail10radix_sort29DeviceRadixSortOnesweepKernelINS1_5radix10policy_hubIiiyE10Policy1000ELNS0_9SortOrderE0EiiyiiNS1_21identity_decomposer_tEEEvPT5_SB_PT3_PKSC_PT1_PKSG_PT2_PKSK_T4_iiT6_E1s has been demoted
.global .align 1 .b8 _ZN34_INTERNAL_47e79f2a_4_k_cu_b4c3bb814cuda3std3__45__cpo5beginE[1];
.global .align 1 .b8 _ZN34_INTERNAL_47e79f2a_4_k_cu_b4c3bb814cuda3std3__45__cpo3endE[1];
.global .align 1 .b8 _ZN34_INTERNAL_47e79f2a_4_k_cu_b4c3bb814cuda3std3__45__cpo6cbeginE[1];
.global .align 1 .b8 _ZN34_INTERNAL_47e79f2a_4_k_cu_b4c3bb814cuda3std3__45__cpo4cendE[1];
.global .align 1 .b8 _ZN34_INTERNAL_47e79f2a_4_k_cu_b4c3bb814cuda3std3__45__cpo6rbeginE[1];
.global .align 1 .b8 _ZN34_INTERNAL_47e79f2a_4_k_cu_b4c3bb814cuda3std3__45__cpo4rendE[1];
.global .align 1 .b8 _ZN34_INTERNAL_47e79f2a_4_k_cu_b4c3bb814cuda3std3__45__cpo7crbeginE[1];
.global .align 1 .b8 _ZN34_INTERNAL_47e79f2a_4_k_cu_b4c3bb814cuda3std3__45__cpo5crendE[1];
.global .align 1 .b8 _ZN34_INTERNAL_47e79f2a_4_k_cu_b4c3bb814cuda3std3__436_GLOBAL__N__47e79f2a_4_k_cu_b4c3bb816ignoreE[1];
.global .align 1 .b8 _ZN34_INTERNAL_47e79f2a_4_k_cu_b4c3bb814cuda3std3__419piecewise_constructE[1];
.global .align 1 .b8 _ZN34_INTERNAL_47e79f2a_4_k_cu_b4c3bb814cuda3std3__48in_placeE[1];
.global .align 1 .b8 _ZN34_INTERNAL_47e79f2a_4_k_cu_b4c3bb814cuda3std3__420unreachable_sentinelE[1];
.global .align 1 .b8 _ZN34_INTERNAL_47e79f2a_4_k_cu_b4c3bb814cuda3std3__47nulloptE[1];
.global .align 1 .b8 _ZN34_INTERNAL_47e79f2a_4_k_cu_b4c3bb814cuda3std3__48unexpectE[1];
.global .align 1 .b8 _ZN34_INTERNAL_47e79f2a_4_k_cu_b4c3bb814cuda3std6ranges3__45__cpo4swapE[1];
.global .align 1 .b8 _ZN34_INTERNAL_47e79f2a_4_k_cu_b4c3bb814cuda3std6ranges3__45__cpo9iter_moveE[1];
.global .align 1 .b8 _ZN34_INTERNAL_47e79f2a_4_k_cu_b4c3bb814cuda3std6ranges3__45__cpo5beginE[1];
.global .align 1 .b8 _ZN34_INTERNAL_47e79f2a_4_k_cu_b4c3bb814cuda3std6ranges3__45__cpo3endE[1];
.global .align 1 .b8 _ZN34_INTERNAL_47e79f2a_4_k_cu_b4c3bb814cuda3std6ranges3__45__cpo6cbeginE[1];
.global .align 1 .b8 _ZN34_INTERNAL_47e79f2a_4_k_cu_b4c3bb814cuda3std6ranges3__45__cpo4cendE[1];
.global .align 1 .b8 _ZN34_INTERNAL_47e79f2a_4_k_cu_b4c3bb814cuda3std6ranges3__45__cpo7advanceE[1];
.global .align 1 .b8 _ZN34_INTERNAL_47e79f2a_4_k_cu_b4c3bb814cuda3std6ranges3__45__cpo9iter_swapE[1];
.global .align 1 .b8 _ZN34_INTERNAL_47e79f2a_4_k_cu_b4c3bb814cuda3std6ranges3__45__cpo4nextE[1];
.global .align 1 .b8 _ZN34_INTERNAL_47e79f2a_4_k_cu_b4c3bb814cuda3std6ranges3__45__cpo4prevE[1];
.global .align 1 .b8 _ZN34_INTERNAL_47e79f2a_4_k_cu_b4c3bb814cuda3std6ranges3__45__cpo4dataE[1];
.global .align 1 .b8 _ZN34_INTERNAL_47e79f2a_4_k_cu_b4c3bb814cuda3std6ranges3__45__cpo5cdataE[1];
.global .align 1 .b8 _ZN34_INTERNAL_47e79f2a_4_k_cu_b4c3bb814cuda3std6ranges3__45__cpo4sizeE[1];
.global .align 1 .b8 _ZN34_INTERNAL_47e79f2a_4_k_cu_b4c3bb814cuda3std6ranges3__45__cpo5ssizeE[1];
.global .align 1 .b8 _ZN34_INTERNAL_47e79f2a_4_k_cu_b4c3bb814cuda3std6ranges3__45__cpo8distanceE[1];
.global .align 1 .b8 _ZN34_INTERNAL_47e79f2a_4_k_cu_b4c3bb816thrust24THRUST_300001_SM_1000_NS8cuda_cub3parE[1];
.global .align 1 .b8 _ZN34_INTERNAL_47e79f2a_4_k_cu_b4c3bb816thrust24THRUST_300001_SM_1000_NS8cuda_cub10par_nosyncE[1];
.global .align 1 .b8 _ZN34_INTERNAL_47e79f2a_4_k_cu_b4c3bb816thrust24THRUST_300001_SM_1000_NS6system6detail10sequential3seqE[1];
.global .align 1 .b8 _ZN34_INTERNAL_47e79f2a_4_k_cu_b4c3bb816thrust24THRUST_300001_SM_1000_NS6system3cpp3parE[1];
.global .align 1 .b8 _ZN34_INTERNAL_47e79f2a_4_k_cu_b4c3bb816thrust24THRUST_300001_SM_1000_NS12placeholders2_1E[1];
.global .align 1 .b8 _ZN34_INTERNAL_47e79f2a_4_k_cu_b4c3bb816thrust24THRUST_300001_SM_1000_NS12placeholders2_2E[1];
.global .align 1 .b8 _ZN34_INTERNAL_47e79f2a_4_k_cu_b4c3bb816thrust24THRUST_300001_SM_1000_NS12placeholders2_3E[1];
.global .align 1 .b8 _ZN34_INTERNAL_47e79f2a_4_k_cu_b4c3bb816thrust24THRUST_300001_SM_1000_NS12placeholders2_4E[1];
.global .align 1 .b8 _ZN34_INTERNAL_47e79f2a_4_k_cu_b4c3bb816thrust24THRUST_300001_SM_1000_NS12placeholders2_5E[1];
.global .align 1 .b8 _ZN34_INTERNAL_47e79f2a_4_k_cu_b4c3bb816thrust24THRUST_300001_SM_1000_NS12placeholders2_6E[1];
.global .align 1 .b8 _ZN34_INTERNAL_47e79f2a_4_k_cu_b4c3bb816thrust24THRUST_300001_SM_1000_NS12placeholders2_7E[1];
.global .align 1 .b8 _ZN34_INTERNAL_47e79f2a_4_k_cu_b4c3bb816thrust24THRUST_300001_SM_1000_NS12placeholders2_8E[1];
.global .align 1 .b8 _ZN34_INTERNAL_47e79f2a_4_k_cu_b4c3bb816thrust24THRUST_300001_SM_1000_NS12placeholders2_9E[1];
.global .align 1 .b8 _ZN34_INTERNAL_47e79f2a_4_k_cu_b4c3bb816thrust24THRUST_300001_SM_1000_NS12placeholders3_10E[1];
.global .align 1 .b8 _ZN34_INTERNAL_47e79f2a_4_k_cu_b4c3bb816thrust24THRUST_300001_SM_1000_NS3seqE[1];
.global .align 1 .b8 _ZN34_INTERNAL_47e79f2a_4_k_cu_b4c3bb816thrust24THRUST_300001_SM_1000_NS6deviceE[1];

.visible .entry _ZN3cub18CUB_300001_SM_10006detail11EmptyKernelIvEEvv()
{


	ret;

}
	// .globl	_ZN3cub18CUB_300001_SM_10006detail10merge_sort30DeviceMergeSortBlockSortKernelINS2_10policy_hubIN6thrust24THRUST_300001_SM_1000_NS6detail15normal_iteratorINS6_10device_ptrI9SortTupleEEEEE9Policy600ESC_PNS0_8NullTypeESC_SG_jN4cuda3std3__44lessISA_EESA_SF_EEvbT0_T1_T2_T3_T4_PT6_PT7_T5_NS1_7vsmem_tE
.visible .entry _ZN3cub18CUB_300001_SM_10006detail10merge_sort30DeviceMergeSortBlockSortKernelINS2_10policy_hubIN6thrust24THRUST_300001_SM_1000_NS6detail15normal_iteratorINS6_10device_ptrI9SortTupleEEEEE9Policy600ESC_PNS0_8NullTypeESC_SG_jN4cuda3std3__44lessISA_EESA_SF_EEvbT0_T1_T2_T3_T4_PT6_PT7_T5_NS1_7vsmem_tE(
	.param .u8 _ZN3cub18CUB_300001_SM_10006detail10merge_sort30DeviceMergeSortBlockSortKernelINS2_10policy_hubIN6thrust24THRUST_300001_SM_1000_NS6detail15normal_iteratorINS6_10device_ptrI9SortTupleEEEEE9Policy600ESC_PNS0_8NullTypeESC_SG_jN4cuda3std3__44lessISA_EESA_SF_EEvbT0_T1_T2_T3_T4_PT6_PT7_T5_NS1_7vsmem_tE_param_0,
	.param .align 8 .b8 _ZN3cub18CUB_300001_SM_10006detail10merge_sort30DeviceMergeSortBlockSortKernelINS2_10policy_hubIN6thrust24THRUST_300001_SM_1000_NS6detail15normal_iteratorINS6_10device_ptrI9SortTupleEEEEE9Policy600ESC_PNS0_8NullTypeESC_SG_jN4cuda3std3__44lessISA_EESA_SF_EEvbT0_T1_T2_T3_T4_PT6_PT7_T5_NS1_7vsmem_tE_param_1[8],
	.param .u64 .ptr .align 1 _ZN3cub18CUB_300001_SM_10006detail10merge_sort30DeviceMergeSortBlockSortKernelINS2_10policy_hubIN6thrust24THRUST_300001_SM_1000_NS6detail15normal_iteratorINS6_10device_ptrI9SortTupleEEEEE9Policy600ESC_PNS0_8NullTypeESC_SG_jN4cuda3std3__44lessISA_EESA_SF_EEvbT0_T1_T2_T3_T4_PT6_PT7_T5_NS1_7vsmem_tE_param_2,
	.param .align 8 .b8 _ZN3cub18CUB_300001_SM_10006detail10merge_sort30DeviceMergeSortBlockSortKernelINS2_10policy_hubIN6thrust24THRUST_300001_SM_1000_NS6detail15normal_iteratorINS6_10device_ptrI9SortTupleEEEEE9Policy600ESC_PNS0_8NullTypeESC_SG_jN4cuda3std3__44lessISA_EESA_SF_EEvbT0_T1_T2_T3_T4_PT6_PT7_T5_NS1_7vsmem_tE_param_3[8],
	.param .u64 .ptr .align 1 _ZN3cub18CUB_300001_SM_10006detail10merge_sort30DeviceMergeSortBlockSortKernelINS2_10policy_hubIN6thrust24THRUST_300001_SM_1000_NS6detail15normal_iteratorINS6_10device_ptrI9SortTupleEEEEE9Policy600ESC_PNS0_8NullTypeESC_SG_jN4cuda3std3__44lessISA_EESA_SF_EEvbT0_T1_T2_T3_T4_PT6_PT7_T5_NS1_7vsmem_tE_param_4,
	.param .u32 _ZN3cub18CUB_300001_SM_10006detail10merge_sort30DeviceMergeSortBlockSortKernelINS2_10policy_hubIN6thrust24THRUST_300001_SM_1000_NS6detail15normal_iteratorINS6_10device_ptrI9SortTupleEEEEE9Policy600ESC_PNS0_8NullTypeESC_SG_jN4cuda3std3__44lessISA_EESA_SF_EEvbT0_T1_T2_T3_T4_PT6_PT7_T5_NS1_7vsmem_tE_param_5,
	.param .u64 .ptr .align 1 _ZN3cub18CUB_300001_SM_10006detail10merge_sort30DeviceMergeSortBlockSortKernelINS2_10policy_hubIN6thrust24THRUST_300001_SM_1000_NS6detail15normal_iteratorINS6_10device_ptrI9SortTupleEEEEE9Policy600ESC_PNS0_8NullTypeESC_SG_jN4cuda3std3__44lessISA_EESA_SF_EEvbT0_T1_T2_T3_T4_PT6_PT7_T5_NS1_7vsmem_tE_param_6,
	.param .u64 .ptr .align 1 _ZN3cub18CUB_300001_SM_10006detail10merge_sort30DeviceMergeSortBlockSortKernelINS2_10policy_hubIN6thrust24THRUST_300001_SM_1000_NS6detail15normal_iteratorINS6_10device_ptrI9SortTupleEEEEE9Policy600ESC_PNS0_8NullTypeESC_SG_jN4cuda3std3__44lessISA_EESA_SF_EEvbT0_T1_T2_T3_T4_PT6_PT7_T5_NS1_7vsmem_tE_param_7,
	.param .align 1 .b8 _ZN3cub18CUB_300001_SM_10006detail10merge_sort30DeviceMergeSortBlockSortKernelINS2_10policy_hubIN6thrust24THRUST_300001_SM_1000_NS6detail15normal_iteratorINS6_10device_ptrI9SortTupleEEEEE9Policy600ESC_PNS0_8NullTypeESC_SG_jN4cuda3std3__44lessISA_EESA_SF_EEvbT0_T1_T2_T3_T4_PT6_PT7_T5_NS1_7vsmem_tE_param_8[1],
	.param .align 8 .b8 _ZN3cub18CUB_300001_SM_10006detail10merge_sort30DeviceMergeSortBlockSortKernelINS2_10policy_hubIN6thrust24THRUST_300001_SM_1000_NS6detail15normal_iteratorINS6_10device_ptrI9SortTupleEEEEE9Policy600ESC_PNS0_8NullTypeESC_SG_jN4cuda3std3__44lessISA_EESA_SF_EEvbT0_T1_T2_T3_T4_PT6_PT7_T5_NS1_7vsmem_tE_param_9[8]
)
.maxntid 256
{
	.reg .pred 	%p<57>;
	.reg .b16 	%rs<257>;
	.reg .b32 	%r<464>;
	.reg .b64 	%rd<94>;
	// demoted variable
	.shared .align 16 .b8 _ZZN3cub18CUB_300001_SM_10006detail10merge_sort30DeviceMergeSortBlockSortKernelINS2_10policy_hubIN6thrust24THRUST_300001_SM_1000_NS6detail15normal_iteratorINS6_10device_ptrI9SortTupleEEEEE9Policy600ESC_PNS0_8NullTypeESC_SG_jN4cuda3std3__44lessISA_EESA_SF_EEvbT0_T1_T2_T3_T4_PT6_PT7_T5_NS1_7vsmem_tEE19static_temp_storage[12320];
	ld.param.u64 	%rd47, [_ZN3cub18CUB_300001_SM_10006detail10merge_sort30DeviceMergeSortBlockSortKernelINS2_10policy_hubIN6thrust24THRUST_300001_SM_1000_NS6detail15normal_iteratorINS6_10device_ptrI9SortTupleEEEEE9Policy600ESC_PNS0_8NullTypeESC_SG_jN4cuda3std3__44lessISA_EESA_SF_EEvbT0_T1_T2_T3_T4_PT6_PT7_T5_NS1_7vsmem_tE_param_3];
	ld.param.u64 	%rd48, [_ZN3cub18CUB_300001_SM_10006detail10merge_sort30DeviceMergeSortBlockSortKernelINS2_10policy_hubIN6thrust24THRUST_300001_SM_1000_NS6detail15normal_iteratorINS6_10device_ptrI9SortTupleEEEEE9Policy600ESC_PNS0_8NullTypeESC_SG_jN4cuda3std3__44lessISA_EESA_SF_EEvbT0_T1_T2_T3_T4_PT6_PT7_T5_NS1_7vsmem_tE_param_1];
	ld.param.u32 	%r138, [_ZN3cub18CUB_300001_SM_10006detail10merge_sort30DeviceMergeSortBlockSortKernelINS2_10policy_hubIN6thrust24THRUST_300001_SM_1000_NS6detail15normal_iteratorINS6_10device_ptrI9SortTupleEEEEE9Policy600ESC_PNS0_8NullTypeESC_SG_jN4cuda3std3__44lessISA_EESA_SF_EEvbT0_T1_T2_T3_T4_PT6_PT7_T5_NS1_7vsmem_tE_param_5];
	cvta.to.global.u64 	%rd1, %rd48;
	cvta.to.global.u64 	%rd2, %rd47;
	mov.u32 	%r139, %ctaid.x;
	mov.u32 	%r140, %nctaid.x;
	shl.b32 	%r1, %r139, 9;
	add.s32 	%r141, %r140, -1;
	setp.ge.u32 	%p9, %r139, %r141;
	@%p9 bra 	$L__BB1_18;
	// begin inline asm
	griddepcontrol.wait;
	// end inline asm
	cvt.u64.u32 	%rd61, %r1;
	mov.u32 	%r2, %tid.x;
	and.b32  	%r3, %r2, 31;
	shl.b32 	%r289, %r2, 1;
	and.b32  	%r4, %r289, 1984;
	or.b32  	%r290, %r4, %r3;
	cvt.u64.u32 	%rd62, %r290;
	add.s64 	%rd3, %rd62, %rd61;
	mad.lo.s64 	%rd63, %rd3, 24, %rd1;
	ld.global.u64 	%rd64, [%rd63];
	ld.global.u32 	%r291, [%rd63+8];
	ld.global.u8 	%rs176, [%rd63+12];
	ld.global.u32 	%r292, [%rd63+16];
	ld.global.u32 	%r293, [%rd63+20];
	ld.global.u64 	%rd65, [%rd63+768];
	ld.global.u32 	%r294, [%rd63+776];
	ld.global.u8 	%rs177, [%rd63+780];
	ld.global.u32 	%r295, [%rd63+784];
	ld.global.u32 	%r296, [%rd63+788];
	// begin inline asm
	mov.u32 %r288, %laneid;
	// end inline asm
	add.s32 	%r297, %r288, %r4;
	mov.u32 	%r298, _ZZN3cub18CUB_300001_SM_10006detail10merge_sort30DeviceMergeSortBlockSortKernelINS2_10policy_hubIN6thrust24THRUST_300001_SM_1000_NS6detail15normal_iteratorINS6_10device_ptrI9SortTupleEEEEE9Policy600ESC_PNS0_8NullTypeESC_SG_jN4cuda3std3__44lessISA_EESA_SF_EEvbT0_T1_T2_T3_T4_PT6_PT7_T5_NS1_7vsmem_tEE19static_temp_storage;
	mad.lo.s32 	%r5, %r297, 24, %r298;
	st.shared.u64 	[%r5], %rd64;
	st.shared.u32 	[%r5+8], %r291;
	st.shared.u8 	[%r5+12], %rs176;
	st.shared.u32 	[%r5+16], %r292;
	st.shared.u32 	[%r5+20], %r293;
	st.shared.u64 	[%r5+768], %rd65;
	st.shared.u32 	[%r5+776], %r294;
	st.shared.u8 	[%r5+780], %rs177;
	st.shared.u32 	[%r5+784], %r295;
	st.shared.u32 	[%r5+788], %r296;
	bar.warp.sync 	-1;
	mad.lo.s32 	%r6, %r288, 24, %r5;
	ld.shared.u64 	%rd82, [%r6];
	ld.shared.u32 	%r7, [%r6+8];
	ld.shared.u8 	%rs201, [%r6+12];
	ld.shared.u32 	%r432, [%r6+16];
	ld.shared.u32 	%r299, [%r6+20];
	bfe.u32 	%r300, %r299, 0, 8;
	cvt.u16.u32 	%rs200, %r300;
	bfe.u32 	%r301, %r299, 8, 8;
	cvt.u16.u32 	%rs199, %r301;
	bfe.u32 	%r302, %r299, 16, 8;
	cvt.u16.u32 	%rs198, %r302;
	bfe.u32 	%r303, %r299, 24, 8;
	cvt.u16.u32 	%rs197, %r303;
	ld.shared.u64 	%rd5, [%r6+24];
	ld.shared.v4.u32 	{%r431, %r304, %r10, %r305}, [%r6+32];
	mov.b64 	%rd66, {%r10, %r305};
	mov.b64 	%rd67, {%r431, %r304};
	shr.u64 	%rd68, %rd67, 32;
	cvt.u16.u64 	%rs6, %rd68;
	{ .reg .b32 tmp; mov.b64 {tmp, %r306}, %rd66; }
	bfe.u32 	%r307, %r306, 0, 8;
	cvt.u16.u32 	%rs7, %r307;
	bfe.u32 	%r308, %r306, 8, 8;
	cvt.u16.u32 	%rs8, %r308;
	bfe.u32 	%r309, %r306, 16, 8;
	cvt.u16.u32 	%rs9, %r309;
	bfe.u32 	%r310, %r306, 24, 8;
	cvt.u16.u32 	%rs10, %r310;
	bar.sync 	0;
	// begin inline asm
	griddepcontrol.launch_dependents;
	// end inline asm
	setp.ge.s32 	%p37, %r431, %r7;
	mov.u16 	%rs192, %rs10;
	mov.u16 	%rs193, %rs9;
	mov.u16 	%rs194, %rs8;
	mov.u16 	%rs195, %rs7;
	mov.u32 	%r430, %r10;
	mov.u16 	%rs196, %rs6;
	mov.u64 	%rd81, %rd5;
	mov.u32 	%r433, %r7;
	@%p37 bra 	$L__BB1_3;
	mov.u16 	%rs192, %rs197;
	mov.u16 	%rs193, %rs198;
	mov.u16 	%rs194, %rs199;
	mov.u16 	%rs195, %rs200;
	mov.u32 	%r430, %r432;
	mov.u16 	%rs196, %rs201;
	mov.u64 	%rd81, %rd82;
	mov.u16 	%rs197, %rs10;
	mov.u16 	%rs198, %rs9;
	mov.u16 	%rs199, %rs8;
	mov.u16 	%rs200, %rs7;
	mov.u32 	%r432, %r10;
	mov.u16 	%rs201, %rs6;
	mov.u64 	%rd82, %rd5;
	mov.u32 	%r433, %r431;
	mov.u32 	%r431, %r7;
$L__BB1_3:
	mov.b32 	%r434, 2;
	mad.lo.s32 	%r314, %r2, 48, %r298;
$L__BB1_4:
	bar.sync 	0;
	add.s32 	%r312, %r434, -1;
	st.shared.u64 	[%r314], %rd82;
	st.shared.u32 	[%r314+8], %r433;
	st.shared.u8 	[%r314+12], %rs201;
	st.shared.u32 	[%r314+16], %r432;
	cvt.u32.u16 	%r315, %rs197;
	cvt.u32.u16 	%r316, %rs198;
	prmt.b32 	%r317, %r316, %r315, 0x3340U;
	cvt.u32.u16 	%r318, %rs199;
	cvt.u32.u16 	%r319, %rs200;
	prmt.b32 	%r320, %r319, %r318, 0x3340U;
	prmt.b32 	%r321, %r320, %r317, 0x5410U;
	st.shared.u32 	[%r314+20], %r321;
	st.shared.u64 	[%r314+24], %rd81;
	st.shared.u32 	[%r314+32], %r431;
	st.shared.u8 	[%r314+36], %rs196;
	st.shared.u32 	[%r314+40], %r430;
	cvt.u32.u16 	%r322, %rs192;
	cvt.u32.u16 	%r323, %rs193;
	prmt.b32 	%r324, %r323, %r322, 0x3340U;
	cvt.u32.u16 	%r325, %rs194;
	cvt.u32.u16 	%r326, %rs195;
	prmt.b32 	%r327, %r326, %r325, 0x3340U;
	prmt.b32 	%r328, %r327, %r324, 0x5410U;
	st.shared.u32 	[%r314+44], %r328;
	bar.sync 	0;
	neg.s32 	%r329, %r434;
	and.b32  	%r330, %r2, %r329;
	shl.b32 	%r331, %r330, 1;
	and.b32  	%r332, %r312, %r2;
	shl.b32 	%r333, %r332, 1;
	min.u32 	%r20, %r333, 512;
	min.u32 	%r21, %r331, 512;
	add.s32 	%r334, %r21, %r434;
	min.s32 	%r22, %r334, 512;
	add.s32 	%r335, %r22, %r434;
	min.s32 	%r23, %r335, 512;
	sub.s32 	%r336, %r22, %r21;
	sub.s32 	%r337, %r23, %r22;
	setp.lt.s32 	%p38, %r20, %r337;
	sub.s32 	%r338, %r20, %r337;
	selp.b32 	%r437, 0, %r338, %p38;
	min.s32 	%r435, %r336, %r20;
	setp.ge.s32 	%p39, %r437, %r435;
	@%p39 bra 	$L__BB1_7;
	add.s32 	%r26, %r22, %r20;
$L__BB1_6:
	sub.s32 	%r339, %r435, %r437;
	shr.u32 	%r340, %r339, 31;
	add.s32 	%r341, %r339, %r340;
	shr.s32 	%r342, %r341, 1;
	add.s32 	%r343, %r342, %r437;
	add.s32 	%r344, %r343, %r21;
	mov.u32 	%r345, _ZZN3cub18CUB_300001_SM_10006detail10merge_sort30DeviceMergeSortBlockSortKernelINS2_10policy_hubIN6thrust24THRUST_300001_SM_1000_NS6detail15normal_iteratorINS6_10device_ptrI9SortTupleEEEEE9Policy600ESC_PNS0_8NullTypeESC_SG_jN4cuda3std3__44lessISA_EESA_SF_EEvbT0_T1_T2_T3_T4_PT6_PT7_T5_NS1_7vsmem_tEE19static_temp_storage;
	mad.lo.s32 	%r346, %r344, 24, %r345;
	ld.shared.u32 	%r347, [%r346+8];
	not.b32 	%r348, %r343;
	add.s32 	%r349, %r26, %r348;
	mad.lo.s32 	%r350, %r349, 24, %r345;
	ld.shared.u32 	%r351, [%r350+8];
	setp.lt.s32 	%p40, %r351, %r347;
	add.s32 	%r352, %r343, 1;
	selp.b32 	%r437, %r437, %r352, %p40;
	selp.b32 	%r435, %r343, %r435, %p40;
	setp.lt.s32 	%p41, %r437, %r435;
	@%p41 bra 	$L__BB1_6;
$L__BB1_7:
	add.s32 	%r32, %r437, %r21;
	add.s32 	%r353, %r22, %r20;
	sub.s32 	%r33, %r353, %r437;
	mov.u32 	%r354, _ZZN3cub18CUB_300001_SM_10006detail10merge_sort30DeviceMergeSortBlockSortKernelINS2_10policy_hubIN6thrust24THRUST_300001_SM_1000_NS6detail15normal_iteratorINS6_10device_ptrI9SortTupleEEEEE9Policy600ESC_PNS0_8NullTypeESC_SG_jN4cuda3std3__44lessISA_EESA_SF_EEvbT0_T1_T2_T3_T4_PT6_PT7_T5_NS1_7vsmem_tEE19static_temp_storage;
	mad.lo.s32 	%r34, %r32, 24, %r354;
	ld.shared.u64 	%rd84, [%r34];
	ld.shared.u32 	%r440, [%r34+8];
	ld.shared.u8 	%rs207, [%r34+12];
	ld.shared.u32 	%r441, [%r34+16];
	ld.shared.u32 	%r355, [%r34+20];
	bfe.u32 	%r356, %r355, 0, 8;
	cvt.u16.u32 	%rs208, %r356;
	bfe.u32 	%r357, %r355, 8, 8;
	cvt.u16.u32 	%rs209, %r357;
	bfe.u32 	%r358, %r355, 16, 8;
	cvt.u16.u32 	%rs210, %r358;
	bfe.u32 	%r359, %r355, 24, 8;
	cvt.u16.u32 	%rs211, %r359;
	mad.lo.s32 	%r37, %r33, 24, %r354;
	ld.shared.u64 	%rd83, [%r37];
	ld.shared.u32 	%r438, [%r37+8];
	ld.shared.u8 	%rs202, [%r37+12];
	ld.shared.u32 	%r439, [%r37+16];
	ld.shared.u32 	%r360, [%r37+20];
	bfe.u32 	%r361, %r360, 0, 8;
	cvt.u16.u32 	%rs203, %r361;
	bfe.u32 	%r362, %r360, 8, 8;
	cvt.u16.u32 	%rs204, %r362;
	bfe.u32 	%r363, %r360, 16, 8;
	cvt.u16.u32 	%rs205, %r363;
	bfe.u32 	%r364, %r360, 24, 8;
	cvt.u16.u32 	%rs206, %r364;
	setp.ge.s32 	%p43, %r33, %r23;
	mov.pred 	%p53, 0;
	@%p43 bra 	$L__BB1_9;
	setp.ge.s32 	%p44, %r32, %r22;
	setp.lt.s32 	%p45, %r438, %r440;
	or.pred  	%p53, %p44, %p45;
$L__BB1_9:
	selp.b64 	%rd82, %rd83, %rd84, %p53;
	selp.b32 	%r433, %r438, %r440, %p53;
	selp.b16 	%rs201, %rs202, %rs207, %p53;
	selp.b32 	%r432, %r439, %r441, %p53;
	selp.b16 	%rs200, %rs203, %rs208, %p53;
	selp.b16 	%rs199, %rs204, %rs209, %p53;
	selp.b16 	%rs198, %rs205, %rs210, %p53;
	selp.b16 	%rs197, %rs206, %rs211, %p53;
	selp.u32 	%r365, 1, 0, %p53;
	add.s32 	%r42, %r33, %r365;
	not.pred 	%p46, %p53;
	selp.u32 	%r366, 1, 0, %p46;
	add.s32 	%r43, %r32, %r366;
	@%p46 bra 	$L__BB1_11;
	ld.shared.u64 	%rd83, [%r37+24];
	ld.shared.u32 	%r438, [%r37+32];
	ld.shared.u8 	%rs202, [%r37+36];
	ld.shared.u32 	%r439, [%r37+40];
	ld.shared.u32 	%r372, [%r37+44];
	bfe.u32 	%r373, %r372, 0, 8;
	cvt.u16.u32 	%rs203, %r373;
	bfe.u32 	%r374, %r372, 8, 8;
	cvt.u16.u32 	%rs204, %r374;
	bfe.u32 	%r375, %r372, 16, 8;
	cvt.u16.u32 	%rs205, %r375;
	bfe.u32 	%r376, %r372, 24, 8;
	cvt.u16.u32 	%rs206, %r376;
	bra.uni 	$L__BB1_12;
$L__BB1_11:
	ld.shared.u64 	%rd84, [%r34+24];
	ld.shared.u32 	%r440, [%r34+32];
	ld.shared.u8 	%rs207, [%r34+36];
	ld.shared.u32 	%r441, [%r34+40];
	ld.shared.u32 	%r367, [%r34+44];
	bfe.u32 	%r368, %r367, 0, 8;
	cvt.u16.u32 	%rs208, %r368;
	bfe.u32 	%r369, %r367, 8, 8;
	cvt.u16.u32 	%rs209, %r369;
	bfe.u32 	%r370, %r367, 16, 8;
	cvt.u16.u32 	%rs210, %r370;
	bfe.u32 	%r371, %r367, 24, 8;
	cvt.u16.u32 	%rs211, %r371;
$L__BB1_12:
	setp.ge.s32 	%p48, %r42, %r23;
	mov.pred 	%p54, 0;
	@%p48 bra 	$L__BB1_14;
	setp.ge.s32 	%p49, %r43, %r22;
	setp.lt.s32 	%p50, %r438, %r440;
	or.pred  	%p54, %p49, %p50;
$L__BB1_14:
	selp.b64 	%rd81, %rd83, %rd84, %p54;
	selp.b32 	%r431, %r438, %r440, %p54;
	selp.b16 	%rs196, %rs202, %rs207, %p54;
	selp.b32 	%r430, %r439, %r441, %p54;
	selp.b16 	%rs195, %rs203, %rs208, %p54;
	selp.b16 	%rs194, %rs204, %rs209, %p54;
	selp.b16 	%rs193, %rs205, %rs210, %p54;
	selp.b16 	%rs192, %rs206, %rs211, %p54;
	shl.b32 	%r54, %r434, 1;
	setp.lt.u32 	%p51, %r434, 129;
	mov.u32 	%r434, %r54;
	@%p51 bra 	$L__BB1_4;
	ld.param.s8 	%rs181, [_ZN3cub18CUB_300001_SM_10006detail10merge_sort30DeviceMergeSortBlockSortKernelINS2_10policy_hubIN6thrust24THRUST_300001_SM_1000_NS6detail15normal_iteratorINS6_10device_ptrI9SortTupleEEEEE9Policy600ESC_PNS0_8NullTypeESC_SG_jN4cuda3std3__44lessISA_EESA_SF_EEvbT0_T1_T2_T3_T4_PT6_PT7_T5_NS1_7vsmem_tE_param_0];
	bar.sync 	0;
	setp.eq.s16 	%p52, %rs181, 0;
	@%p52 bra 	$L__BB1_17;
	st.shared.u64 	[%r6], %rd82;
	st.shared.u32 	[%r6+8], %r433;
	st.shared.u8 	[%r6+12], %rs201;
	st.shared.u32 	[%r6+16], %r432;
	cvt.u32.u16 	%r377, %rs197;
	cvt.u32.u16 	%r378, %rs198;
	prmt.b32 	%r379, %r378, %r377, 0x3340U;
	cvt.u32.u16 	%r380, %rs199;
	cvt.u32.u16 	%r381, %rs200;
	prmt.b32 	%r382, %r381, %r380, 0x3340U;
	prmt.b32 	%r383, %r382, %r379, 0x5410U;
	st.shared.u32 	[%r6+20], %r383;
	st.shared.u64 	[%r6+24], %rd81;
	st.shared.u32 	[%r6+32], %r431;
	st.shared.u8 	[%r6+36], %rs196;
	st.shared.u32 	[%r6+40], %r430;
	cvt.u32.u16 	%r384, %rs192;
	cvt.u32.u16 	%r385, %rs193;
	prmt.b32 	%r386, %r385, %r384, 0x3340U;
	cvt.u32.u16 	%r387, %rs194;
	cvt.u32.u16 	%r388, %rs195;
	prmt.b32 	%r389, %r388, %r387, 0x3340U;
	prmt.b32 	%r390, %r389, %r386, 0x5410U;
	st.shared.u32 	[%r6+44], %r390;
	bar.warp.sync 	-1;
	cvt.u64.u32 	%rd69, %r4;
	mov.u32 	%r391, %ctaid.x;
	shl.b32 	%r392, %r391, 9;
	or.b32  	%r393, %r3, %r392;
	cvt.u64.u32 	%rd70, %r393;
	add.s64 	%rd71, %rd70, %rd69;
	mad.lo.s64 	%rd72, %rd71, 24, %rd2;
	ld.shared.v2.u32 	{%r394, %r395}, [%r5];
	.pragma "used_bytes_mask 31";
	ld.shared.v2.u32 	{%r396, %r397}, [%r5+8];
	ld.shared.v2.u32 	{%r398, %r399}, [%r5+16];
	st.global.v2.u32 	[%rd72], {%r394, %r395};
	st.global.v2.u32 	[%rd72+8], {%r396, %r397};
	st.global.v2.u32 	[%rd72+16], {%r398, %r399};
	ld.shared.v2.u32 	{%r400, %r401}, [%r5+768];
	.pragma "used_bytes_mask 31";
	ld.shared.v2.u32 	{%r402, %r403}, [%r5+776];
	ld.shared.v2.u32 	{%r404, %r405}, [%r5+784];
	st.global.v2.u32 	[%rd72+768], {%r400, %r401};
	st.global.v2.u32 	[%rd72+776], {%r402, %r403};
	st.global.v2.u32 	[%rd72+784], {%r404, %r405};
	bra.uni 	$L__BB1_51;
$L__BB1_17:
	ld.param.u64 	%rd78, [_ZN3cub18CUB_300001_SM_10006detail10merge_sort30DeviceMergeSortBlockSortKernelINS2_10policy_hubIN6thrust24THRUST_300001_SM_1000_NS6detail15normal_iteratorINS6_10device_ptrI9SortTupleEEEEE9Policy600ESC_PNS0_8NullTypeESC_SG_jN4cuda3std3__44lessISA_EESA_SF_EEvbT0_T1_T2_T3_T4_PT6_PT7_T5_NS1_7vsmem_tE_param_6];
	st.shared.u64 	[%r6], %rd82;
	st.shared.u32 	[%r6+8], %r433;
	st.shared.u8 	[%r6+12], %rs201;
	st.shared.u32 	[%r6+16], %r432;
	cvt.u32.u16 	%r406, %rs197;
	cvt.u32.u16 	%r407, %rs198;
	prmt.b32 	%r408, %r407, %r406, 0x3340U;
	cvt.u32.u16 	%r409, %rs199;
	cvt.u32.u16 	%r410, %rs200;
	prmt.b32 	%r411, %r410, %r409, 0x3340U;
	prmt.b32 	%r412, %r411, %r408, 0x5410U;
	st.shared.u32 	[%r6+20], %r412;
	st.shared.u64 	[%r6+24], %rd81;
	st.shared.u32 	[%r6+32], %r431;
	st.shared.u8 	[%r6+36], %rs196;
	st.shared.u32 	[%r6+40], %r430;
	cvt.u32.u16 	%r413, %rs192;
	cvt.u32.u16 	%r414, %rs193;
	prmt.b32 	%r415, %r414, %r413, 0x3340U;
	cvt.u32.u16 	%r416, %rs194;
	cvt.u32.u16 	%r417, %rs195;
	prmt.b32 	%r418, %r417, %r416, 0x3340U;
	prmt.b32 	%r419, %r418, %r415, 0x5410U;
	st.shared.u32 	[%r6+44], %r419;
	bar.warp.sync 	-1;
	ld.shared.u64 	%rd73, [%r5];
	ld.shared.u32 	%r420, [%r5+8];
	ld.shared.u8 	%rs178, [%r5+12];
	ld.shared.u32 	%r421, [%r5+16];
	ld.shared.u32 	%r422, [%r5+20];
	ld.shared.u64 	%rd74, [%r5+768];
	ld.shared.u32 	%r423, [%r5+776];
	ld.shared.u8 	%rs179, [%r5+780];
	ld.shared.u32 	%r424, [%r5+784];
	ld.shared.u32 	%r425, [%r5+788];
	cvta.to.global.u64 	%rd75, %rd78;
	mad.lo.s64 	%rd76, %rd3, 24, %rd75;
	st.global.u64 	[%rd76], %rd73;
	st.global.u32 	[%rd76+8], %r420;
	st.global.u8 	[%rd76+12], %rs178;
	st.global.u32 	[%rd76+16], %r421;
	st.global.u32 	[%rd76+20], %r422;
	st.global.u64 	[%rd76+768], %rd74;
	st.global.u32 	[%rd76+776], %r423;
	st.global.u8 	[%rd76+780], %rs179;
	st.global.u32 	[%rd76+784], %r424;
	st.global.u32 	[%rd76+788], %r425;
	bra.uni 	$L__BB1_51;
$L__BB1_18:
	sub.s32 	%r142, %r138, %r1;
	min.s32 	%r55, %r142, 512;
	// begin inline asm
	griddepcontrol.wait;
	// end inline asm
	cvt.u64.u32 	%rd18, %r1;
	mul.wide.u32 	%rd49, %r1, 24;
	add.s64 	%rd50, %rd1, %rd49;
	mov.u32 	%r56, %tid.x;
	ld.global.u64 	%rd86, [%rd50];
	ld.global.u32 	%r445, [%rd50+8];
	ld.global.u8 	%rs218, [%rd50+12];
	ld.global.u32 	%r444, [%rd50+16];
	ld.global.u32 	%r143, [%rd50+20];
	bfe.u32 	%r144, %r143, 0, 8;
	cvt.u16.u32 	%rs217, %r144;
	bfe.u32 	%r145, %r143, 8, 8;
	cvt.u16.u32 	%rs219, %r145;
	bfe.u32 	%r146, %r143, 16, 8;
	cvt.u16.u32 	%rs220, %r146;
	bfe.u32 	%r147, %r143, 24, 8;
	cvt.u16.u32 	%rs221, %r147;
	and.b32  	%r59, %r56, 31;
	shl.b32 	%r148, %r56, 1;
	and.b32  	%r149, %r148, 1984;
	or.b32  	%r60, %r149, %r59;
	setp.ge.s32 	%p10, %r60, %r55;
	mul.lo.s32 	%r150, %r60, 24;
	cvt.u64.u32 	%rd51, %r150;
	add.s64 	%rd20, %rd50, %rd51;
	mov.u16 	%rs212, %rs221;
	mov.u16 	%rs213, %rs220;
	mov.u16 	%rs214, %rs219;
	mov.u16 	%rs215, %rs217;
	mov.u32 	%r442, %r444;
	mov.u16 	%rs216, %rs218;
	mov.u32 	%r443, %r445;
	mov.u64 	%rd85, %rd86;
	@%p10 bra 	$L__BB1_20;
	ld.global.u64 	%rd85, [%rd20];
	ld.global.u32 	%r443, [%rd20+8];
	ld.global.u8 	%rs216, [%rd20+12];
	ld.global.u32 	%r442, [%rd20+16];
	ld.global.u32 	%r151, [%rd20+20];
	bfe.u32 	%r152, %r151, 0, 8;
	cvt.u16.u32 	%rs215, %r152;
	bfe.u32 	%r153, %r151, 8, 8;
	cvt.u16.u32 	%rs214, %r153;
	bfe.u32 	%r154, %r151, 16, 8;
	cvt.u16.u32 	%rs213, %r154;
	bfe.u32 	%r155, %r151, 24, 8;
	cvt.u16.u32 	%rs212, %r155;
$L__BB1_20:
	add.s32 	%r65, %r60, 32;
	setp.ge.s32 	%p11, %r65, %r55;
	@%p11 bra 	$L__BB1_22;
	ld.global.u64 	%rd86, [%rd20+768];
	ld.global.u32 	%r445, [%rd20+776];
	ld.global.u8 	%rs218, [%rd20+780];
	ld.global.u32 	%r444, [%rd20+784];
	ld.global.u32 	%r156, [%rd20+788];
	bfe.u32 	%r157, %r156, 0, 8;
	cvt.u16.u32 	%rs217, %r157;
	bfe.u32 	%r158, %r156, 8, 8;
	cvt.u16.u32 	%rs219, %r158;
	bfe.u32 	%r159, %r156, 16, 8;
	cvt.u16.u32 	%rs220, %r159;
	bfe.u32 	%r160, %r156, 24, 8;
	cvt.u16.u32 	%rs221, %r160;
$L__BB1_22:
	// begin inline asm
	mov.u32 %r161, %laneid;
	// end inline asm
	add.s32 	%r162, %r161, %r149;
	mov.u32 	%r163, _ZZN3cub18CUB_300001_SM_10006detail10merge_sort30DeviceMergeSortBlockSortKernelINS2_10policy_hubIN6thrust24THRUST_300001_SM_1000_NS6detail15normal_iteratorINS6_10device_ptrI9SortTupleEEEEE9Policy600ESC_PNS0_8NullTypeESC_SG_jN4cuda3std3__44lessISA_EESA_SF_EEvbT0_T1_T2_T3_T4_PT6_PT7_T5_NS1_7vsmem_tEE19static_temp_storage;
	mad.lo.s32 	%r72, %r162, 24, %r163;
	st.shared.u64 	[%r72], %rd85;
	st.shared.u32 	[%r72+8], %r443;
	st.shared.u8 	[%r72+12], %rs216;
	st.shared.u32 	[%r72+16], %r442;
	cvt.u32.u16 	%r164, %rs212;
	cvt.u32.u16 	%r165, %rs213;
	prmt.b32 	%r166, %r165, %r164, 0x3340U;
	cvt.u32.u16 	%r167, %rs214;
	cvt.u32.u16 	%r168, %rs215;
	prmt.b32 	%r169, %r168, %r167, 0x3340U;
	prmt.b32 	%r170, %r169, %r166, 0x5410U;
	st.shared.u32 	[%r72+20], %r170;
	st.shared.u64 	[%r72+768], %rd86;
	st.shared.u32 	[%r72+776], %r445;
	st.shared.u8 	[%r72+780], %rs218;
	st.shared.u32 	[%r72+784], %r444;
	cvt.u32.u16 	%r171, %rs221;
	cvt.u32.u16 	%r172, %rs220;
	prmt.b32 	%r173, %r172, %r171, 0x3340U;
	cvt.u32.u16 	%r174, %rs219;
	cvt.u32.u16 	%r175, %rs217;
	prmt.b32 	%r176, %r175, %r174, 0x3340U;
	prmt.b32 	%r177, %r176, %r173, 0x5410U;
	st.shared.u32 	[%r72+788], %r177;
	bar.warp.sync 	-1;
	mad.lo.s32 	%r73, %r161, 24, %r72;
	ld.shared.u64 	%rd91, [%r73];
	ld.shared.u32 	%r455, [%r73+8];
	ld.shared.u8 	%rs244, [%r73+12];
	ld.shared.u32 	%r454, [%r73+16];
	ld.shared.u32 	%r178, [%r73+20];
	bfe.u32 	%r179, %r178, 0, 8;
	cvt.u16.u32 	%rs242, %r179;
	bfe.u32 	%r180, %r178, 8, 8;
	cvt.u16.u32 	%rs98, %r180;
	bfe.u32 	%r181, %r178, 16, 8;
	cvt.u16.u32 	%rs99, %r181;
	bfe.u32 	%r182, %r178, 24, 8;
	cvt.u16.u32 	%rs100, %r182;
	ld.shared.u64 	%rd87, [%r73+24];
	ld.shared.v4.u32 	{%r447, %r183, %r446, %r184}, [%r73+32];
	mov.b64 	%rd52, {%r446, %r184};
	mov.b64 	%rd53, {%r447, %r183};
	shr.u64 	%rd54, %rd53, 32;
	cvt.u16.u64 	%rs223, %rd54;
	{ .reg .b32 tmp; mov.b64 {tmp, %r185}, %rd52; }
	bfe.u32 	%r186, %r185, 0, 8;
	cvt.u16.u32 	%rs222, %r186;
	bfe.u32 	%r187, %r185, 8, 8;
	cvt.u16.u32 	%rs233, %r187;
	bfe.u32 	%r188, %r185, 16, 8;
	cvt.u16.u32 	%rs235, %r188;
	bfe.u32 	%r189, %r185, 24, 8;
	cvt.u16.u32 	%rs236, %r189;
	bar.sync 	0;
	// begin inline asm
	griddepcontrol.launch_dependents;
	// end inline asm
	or.b32  	%r190, %r148, 1;
	setp.lt.u32 	%p12, %r190, %r55;
	@%p12 bra 	$L__BB1_24;
	mov.u32 	%r446, %r454;
	mov.u16 	%rs222, %rs242;
	mov.u16 	%rs223, %rs244;
	mov.u32 	%r447, %r455;
	mov.u64 	%rd87, %rd91;
	mov.u16 	%rs233, %rs98;
	mov.u16 	%rs235, %rs99;
	mov.u16 	%rs236, %rs100;
$L__BB1_24:
	setp.ge.u32 	%p13, %r148, %r55;
	setp.ge.s32 	%p14, %r447, %r455;
	or.pred  	%p15, %p13, %p14;
	mov.u32 	%r452, %r446;
	mov.u16 	%rs237, %rs222;
	mov.u16 	%rs238, %rs223;
	mov.u32 	%r453, %r447;
	mov.u64 	%rd90, %rd87;
	mov.u16 	%rs239, %rs100;
	mov.u16 	%rs240, %rs99;
	mov.u16 	%rs241, %rs98;
	@%p15 bra 	$L__BB1_26;
	mov.u32 	%r452, %r454;
	mov.u16 	%rs237, %rs242;
	mov.u16 	%rs238, %rs244;
	mov.u32 	%r453, %r455;
	mov.u64 	%rd90, %rd91;
	mov.u16 	%rs239, %rs236;
	mov.u16 	%rs240, %rs235;
	mov.u16 	%rs241, %rs233;
	mov.u16 	%rs242, %rs222;
	mov.u32 	%r454, %r446;
	mov.u16 	%rs233, %rs98;
	mov.u16 	%rs244, %rs223;
	mov.u32 	%r455, %r447;
	mov.u64 	%rd91, %rd87;
	mov.u16 	%rs235, %rs99;
	mov.u16 	%rs236, %rs100;
$L__BB1_26:
	mov.b32 	%r456, 2;
	mad.lo.s32 	%r194, %r56, 48, %r163;
$L__BB1_27:
	bar.sync 	0;
	add.s32 	%r192, %r456, -1;
	st.shared.u64 	[%r194], %rd91;
	st.shared.u32 	[%r194+8], %r455;
	st.shared.u8 	[%r194+12], %rs244;
	st.shared.u32 	[%r194+16], %r454;
	cvt.u32.u16 	%r195, %rs239;
	cvt.u32.u16 	%r196, %rs240;
	prmt.b32 	%r197, %r196, %r195, 0x3340U;
	cvt.u32.u16 	%r198, %rs241;
	cvt.u32.u16 	%r199, %rs242;
	prmt.b32 	%r200, %r199, %r198, 0x3340U;
	prmt.b32 	%r201, %r200, %r197, 0x5410U;
	st.shared.u32 	[%r194+20], %r201;
	st.shared.u64 	[%r194+24], %rd90;
	st.shared.u32 	[%r194+32], %r453;
	st.shared.u8 	[%r194+36], %rs238;
	st.shared.u32 	[%r194+40], %r452;
	cvt.u32.u16 	%r202, %rs236;
	cvt.u32.u16 	%r203, %rs235;
	prmt.b32 	%r204, %r203, %r202, 0x3340U;
	cvt.u32.u16 	%r205, %rs233;
	cvt.u32.u16 	%r206, %rs237;
	prmt.b32 	%r207, %r206, %r205, 0x3340U;
	prmt.b32 	%r208, %r207, %r204, 0x5410U;
	st.shared.u32 	[%r194+44], %r208;
	bar.sync 	0;
	neg.s32 	%r209, %r456;
	and.b32  	%r210, %r56, %r209;
	shl.b32 	%r211, %r210, 1;
	and.b32  	%r212, %r192, %r56;
	shl.b32 	%r213, %r212, 1;
	min.s32 	%r89, %r213, %r55;
	min.s32 	%r90, %r211, %r55;
	add.s32 	%r214, %r90, %r456;
	min.s32 	%r91, %r214, %r55;
	add.s32 	%r215, %r91, %r456;
	min.s32 	%r92, %r215, %r55;
	sub.s32 	%r216, %r91, %r90;
	sub.s32 	%r217, %r92, %r91;
	setp.lt.s32 	%p16, %r89, %r217;
	sub.s32 	%r218, %r89, %r217;
	selp.b32 	%r459, 0, %r218, %p16;
	min.s32 	%r457, %r216, %r89;
	setp.ge.s32 	%p17, %r459, %r457;
	@%p17 bra 	$L__BB1_30;
	add.s32 	%r95, %r91, %r89;
$L__BB1_29:
	sub.s32 	%r219, %r457, %r459;
	shr.u32 	%r220, %r219, 31;
	add.s32 	%r221, %r219, %r220;
	shr.s32 	%r222, %r221, 1;
	add.s32 	%r223, %r222, %r459;
	add.s32 	%r224, %r223, %r90;
	mov.u32 	%r225, _ZZN3cub18CUB_300001_SM_10006detail10merge_sort30DeviceMergeSortBlockSortKernelINS2_10policy_hubIN6thrust24THRUST_300001_SM_1000_NS6detail15normal_iteratorINS6_10device_ptrI9SortTupleEEEEE9Policy600ESC_PNS0_8NullTypeESC_SG_jN4cuda3std3__44lessISA_EESA_SF_EEvbT0_T1_T2_T3_T4_PT6_PT7_T5_NS1_7vsmem_tEE19static_temp_storage;
	mad.lo.s32 	%r226, %r224, 24, %r225;
	ld.shared.u32 	%r227, [%r226+8];
	not.b32 	%r228, %r223;
	add.s32 	%r229, %r95, %r228;
	mad.lo.s32 	%r230, %r229, 24, %r225;
	ld.shared.u32 	%r231, [%r230+8];
	setp.lt.s32 	%p18, %r231, %r227;
	add.s32 	%r232, %r223, 1;
	selp.b32 	%r459, %r459, %r232, %p18;
	selp.b32 	%r457, %r223, %r457, %p18;
	setp.lt.s32 	%p19, %r459, %r457;
	@%p19 bra 	$L__BB1_29;
$L__BB1_30:
	add.s32 	%r101, %r459, %r90;
	add.s32 	%r233, %r91, %r89;
	sub.s32 	%r102, %r233, %r459;
	mov.u32 	%r234, _ZZN3cub18CUB_300001_SM_10006detail10merge_sort30DeviceMergeSortBlockSortKernelINS2_10policy_hubIN6thrust24THRUST_300001_SM_1000_NS6detail15normal_iteratorINS6_10device_ptrI9SortTupleEEEEE9Policy600ESC_PNS0_8NullTypeESC_SG_jN4cuda3std3__44lessISA_EESA_SF_EEvbT0_T1_T2_T3_T4_PT6_PT7_T5_NS1_7vsmem_tEE19static_temp_storage;
	mad.lo.s32 	%r103, %r101, 24, %r234;
	ld.shared.u64 	%rd93, [%r103];
	ld.shared.u32 	%r462, [%r103+8];
	ld.shared.u8 	%rs252, [%r103+12];
	ld.shared.u32 	%r463, [%r103+16];
	ld.shared.u32 	%r235, [%r103+20];
	bfe.u32 	%r236, %r235, 0, 8;
	cvt.u16.u32 	%rs253, %r236;
	bfe.u32 	%r237, %r235, 8, 8;
	cvt.u16.u32 	%rs254, %r237;
	bfe.u32 	%r238, %r235, 16, 8;
	cvt.u16.u32 	%rs255, %r238;
	bfe.u32 	%r239, %r235, 24, 8;
	cvt.u16.u32 	%rs256, %r239;
	mad.lo.s32 	%r106, %r102, 24, %r234;
	ld.shared.u64 	%rd92, [%r106];
	ld.shared.u32 	%r460, [%r106+8];
	ld.shared.u8 	%rs247, [%r106+12];
	ld.shared.u32 	%r461, [%r106+16];
	ld.shared.u32 	%r240, [%r106+20];
	bfe.u32 	%r241, %r240, 0, 8;
	cvt.u16.u32 	%rs248, %r241;
	bfe.u32 	%r242, %r240, 8, 8;
	cvt.u16.u32 	%rs249, %r242;
	bfe.u32 	%r243, %r240, 16, 8;
	cvt.u16.u32 	%rs250, %r243;
	bfe.u32 	%r244, %r240, 24, 8;
	cvt.u16.u32 	%rs251, %r244;
	setp.ge.s32 	%p21, %r102, %r92;
	mov.pred 	%p55, 0;
	@%p21 bra 	$L__BB1_32;
	setp.ge.s32 	%p22, %r101, %r91;
	setp.lt.s32 	%p23, %r460, %r462;
	or.pred  	%p55, %p22, %p23;
$L__BB1_32:
	selp.b64 	%rd91, %rd92, %rd93, %p55;
	selp.b32 	%r455, %r460, %r462, %p55;
	selp.b16 	%rs244, %rs247, %rs252, %p55;
	selp.b32 	%r454, %r461, %r463, %p55;
	selp.b16 	%rs242, %rs248, %rs253, %p55;
	selp.b16 	%rs241, %rs249, %rs254, %p55;
	selp.b16 	%rs240, %rs250, %rs255, %p55;
	selp.b16 	%rs239, %rs251, %rs256, %p55;
	selp.u32 	%r245, 1, 0, %p55;
	add.s32 	%r111, %r102, %r245;
	not.pred 	%p24, %p55;
	selp.u32 	%r246, 1, 0, %p24;
	add.s32 	%r112, %r101, %r246;
	@%p24 bra 	$L__BB1_34;
	ld.shared.u64 	%rd92, [%r106+24];
	ld.shared.u32 	%r460, [%r106+32];
	ld.shared.u8 	%rs247, [%r106+36];
	ld.shared.u32 	%r461, [%r106+40];
	ld.shared.u32 	%r252, [%r106+44];
	bfe.u32 	%r253, %r252, 0, 8;
	cvt.u16.u32 	%rs248, %r253;
	bfe.u32 	%r254, %r252, 8, 8;
	cvt.u16.u32 	%rs249, %r254;
	bfe.u32 	%r255, %r252, 16, 8;
	cvt.u16.u32 	%rs250, %r255;
	bfe.u32 	%r256, %r252, 24, 8;
	cvt.u16.u32 	%rs251, %r256;
	bra.uni 	$L__BB1_35;
$L__BB1_34:
	ld.shared.u64 	%rd93, [%r103+24];
	ld.shared.u32 	%r462, [%r103+32];
	ld.shared.u8 	%rs252, [%r103+36];
	ld.shared.u32 	%r463, [%r103+40];
	ld.shared.u32 	%r247, [%r103+44];
	bfe.u32 	%r248, %r247, 0, 8;
	cvt.u16.u32 	%rs253, %r248;
	bfe.u32 	%r249, %r247, 8, 8;
	cvt.u16.u32 	%rs254, %r249;
	bfe.u32 	%r250, %r247, 16, 8;
	cvt.u16.u32 	%rs255, %r250;
	bfe.u32 	%r251, %r247, 24, 8;
	cvt.u16.u32 	%rs256, %r251;
$L__BB1_35:
	setp.ge.s32 	%p26, %r111, %r92;
	mov.pred 	%p56, 0;
	@%p26 bra 	$L__BB1_37;
	setp.ge.s32 	%p27, %r112, %r91;
	setp.lt.s32 	%p28, %r460, %r462;
	or.pred  	%p56, %p27, %p28;
$L__BB1_37:
	selp.b64 	%rd90, %rd92, %rd93, %p56;
	selp.b32 	%r453, %r460, %r462, %p56;
	selp.b16 	%rs238, %rs247, %rs252, %p56;
	selp.b32 	%r452, %r461, %r463, %p56;
	selp.b16 	%rs237, %rs248, %rs253, %p56;
	selp.b16 	%rs233, %rs249, %rs254, %p56;
	selp.b16 	%rs235, %rs250, %rs255, %p56;
	selp.b16 	%rs236, %rs251, %rs256, %p56;
	shl.b32 	%r123, %r456, 1;
	setp.lt.u32 	%p29, %r456, 129;
	mov.u32 	%r456, %r123;
	@%p29 bra 	$L__BB1_27;
	ld.param.s8 	%rs180, [_ZN3cub18CUB_300001_SM_10006detail10merge_sort30DeviceMergeSortBlockSortKernelINS2_10policy_hubIN6thrust24THRUST_300001_SM_1000_NS6detail15normal_iteratorINS6_10device_ptrI9SortTupleEEEEE9Policy600ESC_PNS0_8NullTypeESC_SG_jN4cuda3std3__44lessISA_EESA_SF_EEvbT0_T1_T2_T3_T4_PT6_PT7_T5_NS1_7vsmem_tE_param_0];
	bar.sync 	0;
	setp.eq.s16 	%p30, %rs180, 0;
	@%p30 bra 	$L__BB1_45;
	st.shared.u64 	[%r73], %rd91;
	st.shared.u32 	[%r73+8], %r455;
	st.shared.u8 	[%r73+12], %rs244;
	st.shared.u32 	[%r73+16], %r454;
	cvt.u32.u16 	%r257, %rs239;
	cvt.u32.u16 	%r258, %rs240;
	prmt.b32 	%r259, %r258, %r257, 0x3340U;
	cvt.u32.u16 	%r260, %rs241;
	cvt.u32.u16 	%r261, %rs242;
	prmt.b32 	%r262, %r261, %r260, 0x3340U;
	prmt.b32 	%r263, %r262, %r259, 0x5410U;
	st.shared.u32 	[%r73+20], %r263;
	st.shared.u64 	[%r73+24], %rd90;
	st.shared.u32 	[%r73+32], %r453;
	st.shared.u8 	[%r73+36], %rs238;
	st.shared.u32 	[%r73+40], %r452;
	cvt.u32.u16 	%r264, %rs236;
	cvt.u32.u16 	%r265, %rs235;
	prmt.b32 	%r266, %r265, %r264, 0x3340U;
	cvt.u32.u16 	%r267, %rs233;
	cvt.u32.u16 	%r268, %rs237;
	prmt.b32 	%r269, %r268, %r267, 0x3340U;
	prmt.b32 	%r270, %r269, %r266, 0x5410U;
	st.shared.u32 	[%r73+44], %r270;
	bar.warp.sync 	-1;
	ld.shared.u64 	%rd40, [%r72];
	ld.shared.u32 	%r124, [%r72+8];
	ld.shared.u8 	%rs171, [%r72+12];
	ld.shared.u32 	%r125, [%r72+16];
	ld.shared.u32 	%r126, [%r72+20];
	ld.shared.u64 	%rd41, [%r72+768];
	ld.shared.u32 	%r127, [%r72+776];
	ld.shared.u8 	%rs172, [%r72+780];
	ld.shared.u32 	%r128, [%r72+784];
	ld.shared.u32 	%r129, [%r72+788];
	setp.eq.s32 	%p31, %r56, 0;
	@%p31 bra 	$L__BB1_40;
	bra.uni 	$L__BB1_41;
$L__BB1_40:
	st.volatile.shared.u32 	[_ZZN3cub18CUB_300001_SM_10006detail10merge_sort30DeviceMergeSortBlockSortKernelINS2_10policy_hubIN6thrust24THRUST_300001_SM_1000_NS6detail15normal_iteratorINS6_10device_ptrI9SortTupleEEEEE9Policy600ESC_PNS0_8NullTypeESC_SG_jN4cuda3std3__44lessISA_EESA_SF_EEvbT0_T1_T2_T3_T4_PT6_PT7_T5_NS1_7vsmem_tEE19static_temp_storage+12288], %r55;
$L__BB1_41:
	bar.sync 	0;
	ld.volatile.shared.u32 	%r136, [_ZZN3cub18CUB_300001_SM_10006detail10merge_sort30DeviceMergeSortBlockSortKernelINS2_10policy_hubIN6thrust24THRUST_300001_SM_1000_NS6detail15normal_iteratorINS6_10device_ptrI9SortTupleEEEEE9Policy600ESC_PNS0_8NullTypeESC_SG_jN4cuda3std3__44lessISA_EESA_SF_EEvbT0_T1_T2_T3_T4_PT6_PT7_T5_NS1_7vsmem_tEE19static_temp_storage+12288];
	cvt.u64.u32 	%rd55, %r149;
	mov.u32 	%r271, %ctaid.x;
	shl.b32 	%r272, %r271, 9;
	or.b32  	%r273, %r59, %r272;
	cvt.u64.u32 	%rd56, %r273;
	add.s64 	%rd57, %rd56, %rd55;
	setp.ge.s32 	%p32, %r60, %r136;
	mad.lo.s64 	%rd44, %rd57, 24, %rd2;
	@%p32 bra 	$L__BB1_43;
	st.global.u64 	[%rd44], %rd40;
	st.global.u32 	[%rd44+8], %r124;
	st.global.u8 	[%rd44+12], %rs171;
	st.global.u32 	[%rd44+16], %r125;
	st.global.u32 	[%rd44+20], %r126;
$L__BB1_43:
	setp.ge.s32 	%p33, %r65, %r136;
	@%p33 bra 	$L__BB1_51;
	st.global.u64 	[%rd44+768], %rd41;
	st.global.u32 	[%rd44+776], %r127;
	st.global.u8 	[%rd44+780], %rs172;
	st.global.u32 	[%rd44+784], %r128;
	st.global.u32 	[%rd44+788], %r129;
	bra.uni 	$L__BB1_51;
$L__BB1_45:
	st.shared.u64 	[%r73], %rd91;
	st.shared.u32 	[%r73+8], %r455;
	st.shared.u8 	[%r73+12], %rs244;
	st.shared.u32 	[%r73+16], %r454;
	cvt.u32.u16 	%r274, %rs239;
	cvt.u32.u16 	%r275, %rs240;
	prmt.b32 	%r276, %r275, %r274, 0x3340U;
	cvt.u32.u16 	%r277, %rs241;
	cvt.u32.u16 	%r278, %rs242;
	prmt.b32 	%r279, %r278, %r277, 0x3340U;
	prmt.b32 	%r280, %r279, %r276, 0x5410U;
	st.shared.u32 	[%r73+20], %r280;
	st.shared.u64 	[%r73+24], %rd90;
	st.shared.u32 	[%r73+32], %r453;
	st.shared.u8 	[%r73+36], %rs238;
	st.shared.u32 	[%r73+40], %r452;
	cvt.u32.u16 	%r281, %rs236;
	cvt.u32.u16 	%r282, %rs235;
	prmt.b32 	%r283, %r282, %r281, 0x3340U;
	cvt.u32.u16 	%r284, %rs233;
	cvt.u32.u16 	%r285, %rs237;
	prmt.b32 	%r286, %r285, %r284, 0x3340U;
	prmt.b32 	%r287, %r286, %r283, 0x5410U;
	st.shared.u32 	[%r73+44], %r287;
	bar.warp.sync 	-1;
	ld.shared.u64 	%rd42, [%r72];
	ld.shared.u32 	%r130, [%r72+8];
	ld.shared.u8 	%rs173, [%r72+12];
	ld.shared.u32 	%r131, [%r72+16];
	ld.shared.u32 	%r132, [%r72+20];
	ld.shared.u64 	%rd43, [%r72+768];
	ld.shared.u32 	%r133, [%r72+776];
	ld.shared.u8 	%rs174, [%r72+780];
	ld.shared.u32 	%r134, [%r72+784];
	ld.shared.u32 	%r135, [%r72+788];
	setp.eq.s32 	%p34, %r56, 0;
	@%p34 bra 	$L__BB1_46;
	bra.uni 	$L__BB1_47;
$L__BB1_46:
	st.volatile.shared.u32 	[_ZZN3cub18CUB_300001_SM_10006detail10merge_sort30DeviceMergeSortBlockSortKernelINS2_10policy_hubIN6thrust24THRUST_300001_SM_1000_NS6detail15normal_iteratorINS6_10device_ptrI9SortTupleEEEEE9Policy600ESC_PNS0_8NullTypeESC_SG_jN4cuda3std3__44lessISA_EESA_SF_EEvbT0_T1_T2_T3_T4_PT6_PT7_T5_NS1_7vsmem_tEE19static_temp_storage+12288], %r55;
$L__BB1_47:
	ld.param.u64 	%rd77, [_ZN3cub18CUB_300001_SM_10006detail10merge_sort30DeviceMergeSortBlockSortKernelINS2_10policy_hubIN6thrust24THRUST_300001_SM_1000_NS6detail15normal_iteratorINS6_10device_ptrI9SortTupleEEEEE9Policy600ESC_PNS0_8NullTypeESC_SG_jN4cuda3std3__44lessISA_EESA_SF_EEvbT0_T1_T2_T3_T4_PT6_PT7_T5_NS1_7vsmem_tE_param_6];
	bar.sync 	0;
	ld.volatile.shared.u32 	%r137, [_ZZN3cub18CUB_300001_SM_10006detail10merge_sort30DeviceMergeSortBlockSortKernelINS2_10policy_hubIN6thrust24THRUST_300001_SM_1000_NS6detail15normal_iteratorINS6_10device_ptrI9SortTupleEEEEE9Policy600ESC_PNS0_8NullTypeESC_SG_jN4cuda3std3__44lessISA_EESA_SF_EEvbT0_T1_T2_T3_T4_PT6_PT7_T5_NS1_7vsmem_tEE19static_temp_storage+12288];
	setp.ge.s32 	%p35, %r60, %r137;
	cvt.u64.u32 	%rd58, %r60;
	add.s64 	%rd59, %rd58, %rd18;
	cvta.to.global.u64 	%rd60, %rd77;
	mad.lo.s64 	%rd45, %rd59, 24, %rd60;
	@%p35 bra 	$L__BB1_49;
	st.global.u64 	[%rd45], %rd42;
	st.global.u32 	[%rd45+8], %r130;
	st.global.u8 	[%rd45+12], %rs173;
	st.global.u32 	[%rd45+16], %r131;
	st.global.u32 	[%rd45+20], %r132;
$L__BB1_49:
	setp.ge.s32 	%p36, %r65, %r137;
	@%p36 bra 	$L__BB1_51;
	st.global.u64 	[%rd45+768], %rd43;
	st.global.u32 	[%rd45+776], %r133;
	st.global.u8 	[%rd45+780], %rs174;
	st.global.u32 	[%rd45+784], %r134;
	st.global.u32 	[%rd45+788], %r135;
$L__BB1_51:
	ret;

}
	// .globl	_ZN3cub18CUB_300001_SM_10006detail10merge_sort30DeviceMergeSortPartitionKernelIN6thrust24THRUST_300001_SM_1000_NS6detail15normal_iteratorINS5_10device_ptrI9SortTupleEEEEjN4cuda3std3__44lessIS9_EES9_EEvbT_PT2_T0_SK_PSK_T1_SK_i
.visible .entry _ZN3cub18CUB_300001_SM_10006detail10merge_sort30DeviceMergeSortPartitionKernelIN6thrust24THRUST_300001_SM_1000_NS6detail15normal_iteratorINS5_10device_ptrI9SortTupleEEEEjN4cuda3std3__44lessIS9_EES9_EEvbT_PT2_T0_SK_PSK_T1_SK_i(
	.param .u8 _ZN3cub18CUB_300001_SM_10006detail10merge_sort30DeviceMergeSortPartitionKernelIN6thrust24THRUST_300001_SM_1000_NS6detail15normal_iteratorINS5_10device_ptrI9SortTupleEEEEjN4cuda3std3__44lessIS9_EES9_EEvbT_PT2_T0_SK_PSK_T1_SK_i_param_0,
	.param .align 8 .b8 _ZN3cub18CUB_300001_SM_10006detail10merge_sort30DeviceMergeSortPartitionKernelIN6thrust24THRUST_300001_SM_1000_NS6detail15normal_iteratorINS5_10device_ptrI9SortTupleEEEEjN4cuda3std3__44lessIS9_EES9_EEvbT_PT2_T0_SK_PSK_T1_SK_i_param_1[8],
	.param .u64 .ptr .align 1 _ZN3cub18CUB_300001_SM_10006detail10merge_sort30DeviceMergeSortPartitionKernelIN6thrust24THRUST_300001_SM_1000_NS6detail15normal_iteratorINS5_10device_ptrI9SortTupleEEEEjN4cuda3std3__44lessIS9_EES9_EEvbT_PT2_T0_SK_PSK_T1_SK_i_param_2,
	.param .u32 _ZN3cub18CUB_300001_SM_10006detail10merge_sort30DeviceMergeSortPartitionKernelIN6thrust24THRUST_300001_SM_1000_NS6detail15normal_iteratorINS5_10device_ptrI9SortTupleEEEEjN4cuda3std3__44lessIS9_EES9_EEvbT_PT2_T0_SK_PSK_T1_SK_i_param_3,
	.param .u32 _ZN3cub18CUB_300001_SM_10006detail10merge_sort30DeviceMergeSortPartitionKernelIN6thrust24THRUST_300001_SM_1000_NS6detail15normal_iteratorINS5_10device_ptrI9SortTupleEEEEjN4cuda3std3__44lessIS9_EES9_EEvbT_PT2_T0_SK_PSK_T1_SK_i_param_4,
	.param .u64 .ptr .align 1 _ZN3cub18CUB_300001_SM_10006detail10merge_sort30DeviceMergeSortPartitionKernelIN6thrust24THRUST_300001_SM_1000_NS6detail15normal_iteratorINS5_10device_ptrI9SortTupleEEEEjN4cuda3std3__44lessIS9_EES9_EEvbT_PT2_T0_SK_PSK_T1_SK_i_param_5,
	.param .align 1 .b8 _ZN3cub18CUB_300001_SM_10006detail10merge_sort30DeviceMergeSortPartitionKernelIN6thrust24THRUST_300001_SM_1000_NS6detail15normal_iteratorINS5_10device_ptrI9SortTupleEEEEjN4cuda3std3__44lessIS9_EES9_EEvbT_PT2_T0_SK_PSK_T1_SK_i_param_6[1],
	.param .u32 _ZN3cub18CUB_300001_SM_10006detail10merge_sort30DeviceMergeSortPartitionKernelIN6thrust24THRUST_300001_SM_1000_NS6detail15normal_iteratorINS5_10device_ptrI9SortTupleEEEEjN4cuda3std3__44lessIS9_EES9_EEvbT_PT2_T0_SK_PSK_T1_SK_i_param_7,
	.param .u32 _ZN3cub18CUB_300001_SM_10006detail10merge_sort30DeviceMergeSortPartitionKernelIN6thrust24THRUST_300001_SM_1000_NS6detail15normal_iteratorINS5_10device_ptrI9SortTupleEEEEjN4cuda3std3__44lessIS9_EES9_EEvbT_PT2_T0_SK_PSK_T1_SK_i_param_8
)
{
	.reg .pred 	%p<10>;
	.reg .b16 	%rs<2>;
	.reg .b32 	%r<70>;
	.reg .b64 	%rd<28>;

	ld.param.u64 	%rd9, [_ZN3cub18CUB_300001_SM_10006detail10merge_sort30DeviceMergeSortPartitionKernelIN6thrust24THRUST_300001_SM_1000_NS6detail15normal_iteratorINS5_10device_ptrI9SortTupleEEEEjN4cuda3std3__44lessIS9_EES9_EEvbT_PT2_T0_SK_PSK_T1_SK_i_param_1];
	ld.param.s8 	%rs1, [_ZN3cub18CUB_300001_SM_10006detail10merge_sort30DeviceMergeSortPartitionKernelIN6thrust24THRUST_300001_SM_1000_NS6detail15normal_iteratorINS5_10device_ptrI9SortTupleEEEEjN4cuda3std3__44lessIS9_EES9_EEvbT_PT2_T0_SK_PSK_T1_SK_i_param_0];
	ld.param.u64 	%rd10, [_ZN3cub18CUB_300001_SM_10006detail10merge_sort30DeviceMergeSortPartitionKernelIN6thrust24THRUST_300001_SM_1000_NS6detail15normal_iteratorINS5_10device_ptrI9SortTupleEEEEjN4cuda3std3__44lessIS9_EES9_EEvbT_PT2_T0_SK_PSK_T1_SK_i_param_2];
	ld.param.u32 	%r20, [_ZN3cub18CUB_300001_SM_10006detail10merge_sort30DeviceMergeSortPartitionKernelIN6thrust24THRUST_300001_SM_1000_NS6detail15normal_iteratorINS5_10device_ptrI9SortTupleEEEEjN4cuda3std3__44lessIS9_EES9_EEvbT_PT2_T0_SK_PSK_T1_SK_i_param_3];
	ld.param.u32 	%r21, [_ZN3cub18CUB_300001_SM_10006detail10merge_sort30DeviceMergeSortPartitionKernelIN6thrust24THRUST_300001_SM_1000_NS6detail15normal_iteratorINS5_10device_ptrI9SortTupleEEEEjN4cuda3std3__44lessIS9_EES9_EEvbT_PT2_T0_SK_PSK_T1_SK_i_param_4];
	ld.param.u64 	%rd11, [_ZN3cub18CUB_300001_SM_10006detail10merge_sort30DeviceMergeSortPartitionKernelIN6thrust24THRUST_300001_SM_1000_NS6detail15normal_iteratorINS5_10device_ptrI9SortTupleEEEEjN4cuda3std3__44lessIS9_EES9_EEvbT_PT2_T0_SK_PSK_T1_SK_i_param_5];
	ld.param.u32 	%r22, [_ZN3cub18CUB_300001_SM_10006detail10merge_sort30DeviceMergeSortPartitionKernelIN6thrust24THRUST_300001_SM_1000_NS6detail15normal_iteratorINS5_10device_ptrI9SortTupleEEEEjN4cuda3std3__44lessIS9_EES9_EEvbT_PT2_T0_SK_PSK_T1_SK_i_param_7];
	ld.param.u32 	%r23, [_ZN3cub18CUB_300001_SM_10006detail10merge_sort30DeviceMergeSortPartitionKernelIN6thrust24THRUST_300001_SM_1000_NS6detail15normal_iteratorINS5_10device_ptrI9SortTupleEEEEjN4cuda3std3__44lessIS9_EES9_EEvbT_PT2_T0_SK_PSK_T1_SK_i_param_8];
	cvta.to.global.u64 	%rd1, %rd11;
	mov.u32 	%r24, %ntid.x;
	mov.u32 	%r25, %ctaid.x;
	mov.u32 	%r26, %tid.x;
	mad.lo.s32 	%r1, %r24, %r25, %r26;
	setp.ge.u32 	%p1, %r1, %r21;
	@%p1 bra 	$L__BB2_11;
	shr.u32 	%r27, %r22, 1;
	add.s32 	%r2, %r22, -1;
	neg.s32 	%r28, %r22;
	and.b32  	%r29, %r1, %r28;
	mul.lo.s32 	%r30, %r23, %r29;
	mul.lo.s32 	%r31, %r23, %r27;
	min.u32 	%r3, %r30, %r20;
	not.b32 	%r32, %r30;
	min.u32 	%r33, %r31, %r32;
	add.s32 	%r34, %r33, %r30;
	min.u32 	%r4, %r34, %r20;
	not.b32 	%r35, %r4;
	min.u32 	%r36, %r31, %r35;
	add.s32 	%r37, %r36, %r4;
	min.u32 	%r5, %r37, %r20;
	// begin inline asm
	griddepcontrol.wait;
	// end inline asm
	add.s32 	%r38, %r1, 1;
	setp.ne.s32 	%p2, %r38, %r21;
	@%p2 bra 	$L__BB2_3;
	mul.wide.u32 	%rd26, %r1, 4;
	add.s64 	%rd27, %rd1, %rd26;
	st.global.u32 	[%rd27], %r4;
	bra.uni 	$L__BB2_11;
$L__BB2_3:
	sub.s32 	%r39, %r5, %r3;
	and.b32  	%r40, %r2, %r1;
	mul.lo.s32 	%r41, %r40, %r23;
	min.u32 	%r6, %r41, %r39;
	setp.eq.s16 	%p3, %rs1, 0;
	@%p3 bra 	$L__BB2_7;
	sub.s32 	%r42, %r4, %r3;
	sub.s32 	%r43, %r5, %r4;
	max.u32 	%r44, %r6, %r43;
	sub.s32 	%r69, %r44, %r43;
	min.u32 	%r65, %r42, %r6;
	setp.ge.u32 	%p4, %r69, %r65;
	@%p4 bra 	$L__BB2_10;
	cvta.to.global.u64 	%rd3, %rd9;
	cvt.u64.u32 	%rd4, %r4;
	cvt.u64.u32 	%rd5, %r3;
$L__BB2_6:
	sub.s32 	%r45, %r65, %r69;
	shr.u32 	%r46, %r45, 1;
	add.s32 	%r47, %r46, %r69;
	cvt.u64.u32 	%rd12, %r47;
	add.s64 	%rd13, %rd12, %rd5;
	mad.lo.s64 	%rd14, %rd13, 24, %rd3;
	ld.global.u32 	%r48, [%rd14+8];
	not.b32 	%r49, %r47;
	add.s32 	%r50, %r6, %r49;
	cvt.u64.u32 	%rd15, %r50;
	add.s64 	%rd16, %rd15, %rd4;
	mad.lo.s64 	%rd17, %rd16, 24, %rd3;
	ld.global.u32 	%r51, [%rd17+8];
	setp.lt.s32 	%p5, %r51, %r48;
	add.s32 	%r52, %r47, 1;
	selp.b32 	%r69, %r69, %r52, %p5;
	selp.b32 	%r65, %r47, %r65, %p5;
	setp.lt.u32 	%p6, %r69, %r65;
	@%p6 bra 	$L__BB2_6;
	bra.uni 	$L__BB2_10;
$L__BB2_7:
	sub.s32 	%r53, %r4, %r3;
	sub.s32 	%r54, %r5, %r4;
	max.u32 	%r55, %r6, %r54;
	sub.s32 	%r69, %r55, %r54;
	min.u32 	%r67, %r53, %r6;
	setp.ge.u32 	%p7, %r69, %r67;
	@%p7 bra 	$L__BB2_10;
	cvta.to.global.u64 	%rd6, %rd10;
	cvt.u64.u32 	%rd7, %r4;
	cvt.u64.u32 	%rd8, %r3;
$L__BB2_9:
	sub.s32 	%r56, %r67, %r69;
	shr.u32 	%r57, %r56, 1;
	add.s32 	%r58, %r57, %r69;
	cvt.u64.u32 	%rd18, %r58;
	add.s64 	%rd19, %rd18, %rd8;
	mad.lo.s64 	%rd20, %rd19, 24, %rd6;
	ld.global.u32 	%r59, [%rd20+8];
	not.b32 	%r60, %r58;
	add.s32 	%r61, %r6, %r60;
	cvt.u64.u32 	%rd21, %r61;
	add.s64 	%rd22, %rd21, %rd7;
	mad.lo.s64 	%rd23, %rd22, 24, %rd6;
	ld.global.u32 	%r62, [%rd23+8];
	setp.lt.s32 	%p8, %r62, %r59;
	add.s32 	%r63, %r58, 1;
	selp.b32 	%r69, %r69, %r63, %p8;
	selp.b32 	%r67, %r58, %r67, %p8;
	setp.lt.u32 	%p9, %r69, %r67;
	@%p9 bra 	$L__BB2_9;
$L__BB2_10:
	add.s32 	%r64, %r69, %r3;
	mul.wide.u32 	%rd24, %r1, 4;
	add.s64 	%rd25, %rd1, %rd24;
	st.global.u32 	[%rd25], %r64;
$L__BB2_11:
	ret;

}
	// .globl	_ZN3cub18CUB_300001_SM_10006detail10merge_sort26DeviceMergeSortMergeKernelINS2_10policy_hubIN6thrust24THRUST_300001_SM_1000_NS6detail15normal_iteratorINS6_10device_ptrI9SortTupleEEEEE9Policy600ESC_PNS0_8NullTypeESC_SG_jN4cuda3std3__44lessISA_EESA_SF_EEvbT2_T3_T4_PT6_PT7_T5_PSO_SO_NS1_7vsmem_tE
.visible .entry _ZN3cub18CUB_300001_SM_10006detail10merge_sort26DeviceMergeSortMergeKernelINS2_10policy_hubIN6thrust24THRUST_300001_SM_1000_NS6detail15normal_iteratorINS6_10device_ptrI9SortTupleEEEEE9Policy600ESC_PNS0_8NullTypeESC_SG_jN4cuda3std3__44lessISA_EESA_SF_EEvbT2_T3_T4_PT6_PT7_T5_PSO_SO_NS1_7vsmem_tE(
	.param .u8 _ZN3cub18CUB_300001_SM_10006detail10merge_sort26DeviceMergeSortMergeKernelINS2_10policy_hubIN6thrust24THRUST_300001_SM_1000_NS6detail15normal_iteratorINS6_10device_ptrI9SortTupleEEEEE9Policy600ESC_PNS0_8NullTypeESC_SG_jN4cuda3std3__44lessISA_EESA_SF_EEvbT2_T3_T4_PT6_PT7_T5_PSO_SO_NS1_7vsmem_tE_param_0,
	.param .align 8 .b8 _ZN3cub18CUB_300001_SM_10006detail10merge_sort26DeviceMergeSortMergeKernelINS2_10policy_hubIN6thrust24THRUST_300001_SM_1000_NS6detail15normal_iteratorINS6_10device_ptrI9SortTupleEEEEE9Policy600ESC_PNS0_8NullTypeESC_SG_jN4cuda3std3__44lessISA_EESA_SF_EEvbT2_T3_T4_PT6_PT7_T5_PSO_SO_NS1_7vsmem_tE_param_1[8],
	.param .u64 .ptr .align 1 _ZN3cub18CUB_300001_SM_10006detail10merge_sort26DeviceMergeSortMergeKernelINS2_10policy_hubIN6thrust24THRUST_300001_SM_1000_NS6detail15normal_iteratorINS6_10device_ptrI9SortTupleEEEEE9Policy600ESC_PNS0_8NullTypeESC_SG_jN4cuda3std3__44lessISA_EESA_SF_EEvbT2_T3_T4_PT6_PT7_T5_PSO_SO_NS1_7vsmem_tE_param_2,
	.param .u32 _ZN3cub18CUB_300001_SM_10006detail10merge_sort26DeviceMergeSortMergeKernelINS2_10policy_hubIN6thrust24THRUST_300001_SM_1000_NS6detail15normal_iteratorINS6_10device_ptrI9SortTupleEEEEE9Policy600ESC_PNS0_8NullTypeESC_SG_jN4cuda3std3__44lessISA_EESA_SF_EEvbT2_T3_T4_PT6_PT7_T5_PSO_SO_NS1_7vsmem_tE_param_3,
	.param .u64 .ptr .align 1 _ZN3cub18CUB_300001_SM_10006detail10merge_sort26DeviceMergeSortMergeKernelINS2_10policy_hubIN6thrust24THRUST_300001_SM_1000_NS6detail15normal_iteratorINS6_10device_ptrI9SortTupleEEEEE9Policy600ESC_PNS0_8NullTypeESC_SG_jN4cuda3std3__44lessISA_EESA_SF_EEvbT2_T3_T4_PT6_PT7_T5_PSO_SO_NS1_7vsmem_tE_param_4,
	.param .u64 .ptr .align 1 _ZN3cub18CUB_300001_SM_10006detail10merge_sort26DeviceMergeSortMergeKernelINS2_10policy_hubIN6thrust24THRUST_300001_SM_1000_NS6detail15normal_iteratorINS6_10device_ptrI9SortTupleEEEEE9Policy600ESC_PNS0_8NullTypeESC_SG_jN4cuda3std3__44lessISA_EESA_SF_EEvbT2_T3_T4_PT6_PT7_T5_PSO_SO_NS1_7vsmem_tE_param_5,
	.param .align 1 .b8 _ZN3cub18CUB_300001_SM_10006detail10merge_sort26DeviceMergeSortMergeKernelINS2_10policy_hubIN6thrust24THRUST_300001_SM_1000_NS6detail15normal_iteratorINS6_10device_ptrI9SortTupleEEEEE9Policy600ESC_PNS0_8NullTypeESC_SG_jN4cuda3std3__44lessISA_EESA_SF_EEvbT2_T3_T4_PT6_PT7_T5_PSO_SO_NS1_7vsmem_tE_param_6[1],
	.param .u64 .ptr .align 1 _ZN3cub18CUB_300001_SM_10006detail10merge_sort26DeviceMergeSortMergeKernelINS2_10policy_hubIN6thrust24THRUST_300001_SM_1000_NS6detail15normal_iteratorINS6_10device_ptrI9SortTupleEEEEE9Policy600ESC_PNS0_8NullTypeESC_SG_jN4cuda3std3__44lessISA_EESA_SF_EEvbT2_T3_T4_PT6_PT7_T5_PSO_SO_NS1_7vsmem_tE_param_7,
	.param .u32 _ZN3cub18CUB_300001_SM_10006detail10merge_sort26DeviceMergeSortMergeKernelINS2_10policy_hubIN6thrust24THRUST_300001_SM_1000_NS6detail15normal_iteratorINS6_10device_ptrI9SortTupleEEEEE9Policy600ESC_PNS0_8NullTypeESC_SG_jN4cuda3std3__44lessISA_EESA_SF_EEvbT2_T3_T4_PT6_PT7_T5_PSO_SO_NS1_7vsmem_tE_param_8,
	.param .align 8 .b8 _ZN3cub18CUB_300001_SM_10006detail10merge_sort26DeviceMergeSortMergeKernelINS2_10policy_hubIN6thrust24THRUST_300001_SM_1000_NS6detail15normal_iteratorINS6_10device_ptrI9SortTupleEEEEE9Policy600ESC_PNS0_8NullTypeESC_SG_jN4cuda3std3__44lessISA_EESA_SF_EEvbT2_T3_T4_PT6_PT7_T5_PSO_SO_NS1_7vsmem_tE_param_9[8]
)
.maxntid 256
{
	.reg .pred 	%p<66>;
	.reg .b16 	%rs<246>;
	.reg .b32 	%r<508>;
	.reg .b64 	%rd<151>;
	// demoted variable
	.shared .align 16 .b8 _ZZN3cub18CUB_300001_SM_10006detail10merge_sort26DeviceMergeSortMergeKernelINS2_10policy_hubIN6thrust24THRUST_300001_SM_1000_NS6detail15normal_iteratorINS6_10device_ptrI9SortTupleEEEEE9Policy600ESC_PNS0_8NullTypeESC_SG_jN4cuda3std3__44lessISA_EESA_SF_EEvbT2_T3_T4_PT6_PT7_T5_PSO_SO_NS1_7vsmem_tEE19static_temp_storage[12320];
	ld.param.u64 	%rd52, [_ZN3cub18CUB_300001_SM_10006detail10merge_sort26DeviceMergeSortMergeKernelINS2_10policy_hubIN6thrust24THRUST_300001_SM_1000_NS6detail15normal_iteratorINS6_10device_ptrI9SortTupleEEEEE9Policy600ESC_PNS0_8NullTypeESC_SG_jN4cuda3std3__44lessISA_EESA_SF_EEvbT2_T3_T4_PT6_PT7_T5_PSO_SO_NS1_7vsmem_tE_param_1];
	ld.param.u32 	%r141, [_ZN3cub18CUB_300001_SM_10006detail10merge_sort26DeviceMergeSortMergeKernelINS2_10policy_hubIN6thrust24THRUST_300001_SM_1000_NS6detail15normal_iteratorINS6_10device_ptrI9SortTupleEEEEE9Policy600ESC_PNS0_8NullTypeESC_SG_jN4cuda3std3__44lessISA_EESA_SF_EEvbT2_T3_T4_PT6_PT7_T5_PSO_SO_NS1_7vsmem_tE_param_3];
	ld.param.u64 	%rd51, [_ZN3cub18CUB_300001_SM_10006detail10merge_sort26DeviceMergeSortMergeKernelINS2_10policy_hubIN6thrust24THRUST_300001_SM_1000_NS6detail15normal_iteratorINS6_10device_ptrI9SortTupleEEEEE9Policy600ESC_PNS0_8NullTypeESC_SG_jN4cuda3std3__44lessISA_EESA_SF_EEvbT2_T3_T4_PT6_PT7_T5_PSO_SO_NS1_7vsmem_tE_param_4];
	ld.param.u64 	%rd53, [_ZN3cub18CUB_300001_SM_10006detail10merge_sort26DeviceMergeSortMergeKernelINS2_10policy_hubIN6thrust24THRUST_300001_SM_1000_NS6detail15normal_iteratorINS6_10device_ptrI9SortTupleEEEEE9Policy600ESC_PNS0_8NullTypeESC_SG_jN4cuda3std3__44lessISA_EESA_SF_EEvbT2_T3_T4_PT6_PT7_T5_PSO_SO_NS1_7vsmem_tE_param_7];
	ld.param.u32 	%r142, [_ZN3cub18CUB_300001_SM_10006detail10merge_sort26DeviceMergeSortMergeKernelINS2_10policy_hubIN6thrust24THRUST_300001_SM_1000_NS6detail15normal_iteratorINS6_10device_ptrI9SortTupleEEEEE9Policy600ESC_PNS0_8NullTypeESC_SG_jN4cuda3std3__44lessISA_EESA_SF_EEvbT2_T3_T4_PT6_PT7_T5_PSO_SO_NS1_7vsmem_tE_param_8];
	cvta.to.global.u64 	%rd1, %rd51;
	cvta.to.global.u64 	%rd2, %rd53;
	cvta.to.global.u64 	%rd3, %rd52;
	mov.u32 	%r1, %ctaid.x;
	mov.u32 	%r143, %nctaid.x;
	mov.u32 	%r2, %tid.x;
	add.s32 	%r144, %r143, -1;
	setp.ge.u32 	%p9, %r1, %r144;
	@%p9 bra 	$L__BB3_22;
	ld.param.s8 	%rs189, [_ZN3cub18CUB_300001_SM_10006detail10merge_sort26DeviceMergeSortMergeKernelINS2_10policy_hubIN6thrust24THRUST_300001_SM_1000_NS6detail15normal_iteratorINS6_10device_ptrI9SortTupleEEEEE9Policy600ESC_PNS0_8NullTypeESC_SG_jN4cuda3std3__44lessISA_EESA_SF_EEvbT2_T3_T4_PT6_PT7_T5_PSO_SO_NS1_7vsmem_tE_param_0];
	mul.wide.u32 	%rd95, %r1, 4;
	add.s64 	%rd96, %rd2, %rd95;
	ld.global.u32 	%r304, [%rd96];
	ld.global.u32 	%r305, [%rd96+4];
	neg.s32 	%r306, %r142;
	and.b32  	%r307, %r1, %r306;
	shl.b32 	%r3, %r307, 9;
	shl.b32 	%r308, %r142, 8;
	and.b32  	%r4, %r308, -512;
	sub.s32 	%r309, %r1, %r307;
	shl.b32 	%r310, %r309, 9;
	sub.s32 	%r5, %r304, %r3;
	sub.s32 	%r311, %r305, %r3;
	sub.s32 	%r312, %r141, %r3;
	max.u32 	%r313, %r312, %r4;
	sub.s32 	%r314, %r313, %r4;
	sub.s32 	%r315, %r310, %r5;
	min.u32 	%r6, %r315, %r314;
	setp.eq.s32 	%p41, %r310, -512;
	selp.b32 	%r316, 511, 512, %p41;
	add.s32 	%r317, %r316, %r310;
	sub.s32 	%r318, %r317, %r311;
	or.b32  	%r319, %r1, %r306;
	setp.eq.s32 	%p42, %r319, -1;
	min.u32 	%r320, %r4, %r312;
	selp.b32 	%r321, %r320, %r311, %p42;
	selp.b32 	%r322, %r4, %r318, %p42;
	min.u32 	%r7, %r322, %r314;
	sub.s32 	%r8, %r321, %r5;
	// begin inline asm
	griddepcontrol.wait;
	// end inline asm
	setp.eq.s16 	%p43, %rs189, 0;
	@%p43 bra 	$L__BB3_8;
	cvt.u64.u32 	%rd97, %r3;
	cvt.u64.u32 	%rd98, %r5;
	add.s64 	%rd99, %rd98, %rd97;
	cvt.u64.u32 	%rd100, %r4;
	add.s64 	%rd101, %rd97, %rd100;
	cvt.u64.u32 	%rd102, %r6;
	add.s64 	%rd103, %rd101, %rd102;
	setp.ge.s32 	%p44, %r2, %r8;
	cvt.u64.u32 	%rd104, %r2;
	add.s64 	%rd105, %rd99, %rd104;
	mad.lo.s64 	%rd4, %rd105, 24, %rd3;
	sub.s32 	%r323, %r2, %r8;
	cvt.s64.s32 	%rd106, %r323;
	add.s64 	%rd107, %rd103, %rd106;
	mad.lo.s64 	%rd5, %rd107, 24, %rd3;
	@%p44 bra 	$L__BB3_4;
	ld.global.u64 	%rd142, [%rd4];
	ld.global.u32 	%r484, [%rd4+8];
	ld.global.u8 	%rs201, [%rd4+12];
	ld.global.u32 	%r485, [%rd4+16];
	ld.global.u32 	%r329, [%rd4+20];
	bfe.u32 	%r330, %r329, 0, 8;
	cvt.u16.u32 	%rs202, %r330;
	bfe.u32 	%r331, %r329, 8, 8;
	cvt.u16.u32 	%rs203, %r331;
	bfe.u32 	%r332, %r329, 16, 8;
	cvt.u16.u32 	%rs204, %r332;
	bfe.u32 	%r333, %r329, 24, 8;
	cvt.u16.u32 	%rs205, %r333;
	bra.uni 	$L__BB3_5;
$L__BB3_4:
	ld.global.u64 	%rd142, [%rd5];
	ld.global.u32 	%r484, [%rd5+8];
	ld.global.u8 	%rs201, [%rd5+12];
	ld.global.u32 	%r485, [%rd5+16];
	ld.global.u32 	%r324, [%rd5+20];
	bfe.u32 	%r325, %r324, 0, 8;
	cvt.u16.u32 	%rs202, %r325;
	bfe.u32 	%r326, %r324, 8, 8;
	cvt.u16.u32 	%rs203, %r326;
	bfe.u32 	%r327, %r324, 16, 8;
	cvt.u16.u32 	%rs204, %r327;
	bfe.u32 	%r328, %r324, 24, 8;
	cvt.u16.u32 	%rs205, %r328;
$L__BB3_5:
	add.s32 	%r334, %r2, 256;
	setp.lt.s32 	%p45, %r334, %r8;
	@%p45 bra 	$L__BB3_7;
	ld.global.u64 	%rd141, [%rd5+6144];
	ld.global.u32 	%r482, [%rd5+6152];
	ld.global.u8 	%rs196, [%rd5+6156];
	ld.global.u32 	%r483, [%rd5+6160];
	ld.global.u32 	%r335, [%rd5+6164];
	bfe.u32 	%r336, %r335, 0, 8;
	cvt.u16.u32 	%rs197, %r336;
	bfe.u32 	%r337, %r335, 8, 8;
	cvt.u16.u32 	%rs198, %r337;
	bfe.u32 	%r338, %r335, 16, 8;
	cvt.u16.u32 	%rs199, %r338;
	bfe.u32 	%r339, %r335, 24, 8;
	cvt.u16.u32 	%rs200, %r339;
	bra.uni 	$L__BB3_9;
$L__BB3_7:
	ld.global.u64 	%rd141, [%rd4+6144];
	ld.global.u32 	%r482, [%rd4+6152];
	ld.global.u8 	%rs196, [%rd4+6156];
	ld.global.u32 	%r483, [%rd4+6160];
	ld.global.u32 	%r340, [%rd4+6164];
	bfe.u32 	%r341, %r340, 0, 8;
	cvt.u16.u32 	%rs197, %r341;
	bfe.u32 	%r342, %r340, 8, 8;
	cvt.u16.u32 	%rs198, %r342;
	bfe.u32 	%r343, %r340, 16, 8;
	cvt.u16.u32 	%rs199, %r343;
	bfe.u32 	%r344, %r340, 24, 8;
	cvt.u16.u32 	%rs200, %r344;
	bra.uni 	$L__BB3_9;
$L__BB3_8:
	cvt.u64.u32 	%rd108, %r3;
	cvt.u64.u32 	%rd109, %r5;
	add.s64 	%rd110, %rd109, %rd108;
	cvt.u64.u32 	%rd111, %r4;
	add.s64 	%rd112, %rd108, %rd111;
	cvt.u64.u32 	%rd113, %r6;
	add.s64 	%rd114, %rd112, %rd113;
	setp.lt.s32 	%p46, %r2, %r8;
	sub.s32 	%r345, %r2, %r8;
	cvt.s64.s32 	%rd115, %r345;
	cvt.u64.u32 	%rd116, %r2;
	selp.b64 	%rd117, %rd110, %rd114, %p46;
	selp.b64 	%rd118, %rd116, %rd115, %p46;
	add.s64 	%rd119, %rd118, %rd117;
	mad.lo.s64 	%rd120, %rd119, 24, %rd1;
	ld.global.u64 	%rd142, [%rd120];
	ld.global.u32 	%r484, [%rd120+8];
	ld.global.u8 	%rs201, [%rd120+12];
	ld.global.u32 	%r485, [%rd120+16];
	ld.global.u32 	%r346, [%rd120+20];
	bfe.u32 	%r347, %r346, 0, 8;
	cvt.u16.u32 	%rs202, %r347;
	bfe.u32 	%r348, %r346, 8, 8;
	cvt.u16.u32 	%rs203, %r348;
	bfe.u32 	%r349, %r346, 16, 8;
	cvt.u16.u32 	%rs204, %r349;
	bfe.u32 	%r350, %r346, 24, 8;
	cvt.u16.u32 	%rs205, %r350;
	add.s32 	%r351, %r2, 256;
	setp.lt.s32 	%p47, %r351, %r8;
	sub.s32 	%r352, %r351, %r8;
	cvt.s64.s32 	%rd121, %r352;
	cvt.u64.u32 	%rd122, %r351;
	selp.b64 	%rd123, %rd110, %rd114, %p47;
	selp.b64 	%rd124, %rd122, %rd121, %p47;
	add.s64 	%rd125, %rd124, %rd123;
	mad.lo.s64 	%rd126, %rd125, 24, %rd1;
	ld.global.u64 	%rd141, [%rd126];
	ld.global.u32 	%r482, [%rd126+8];
	ld.global.u8 	%rs196, [%rd126+12];
	ld.global.u32 	%r483, [%rd126+16];
	ld.global.u32 	%r353, [%rd126+20];
	bfe.u32 	%r354, %r353, 0, 8;
	cvt.u16.u32 	%rs197, %r354;
	bfe.u32 	%r355, %r353, 8, 8;
	cvt.u16.u32 	%rs198, %r355;
	bfe.u32 	%r356, %r353, 16, 8;
	cvt.u16.u32 	%rs199, %r356;
	bfe.u32 	%r357, %r353, 24, 8;
	cvt.u16.u32 	%rs200, %r357;
$L__BB3_9:
	sub.s32 	%r358, %r7, %r6;
	mov.u32 	%r359, _ZZN3cub18CUB_300001_SM_10006detail10merge_sort26DeviceMergeSortMergeKernelINS2_10policy_hubIN6thrust24THRUST_300001_SM_1000_NS6detail15normal_iteratorINS6_10device_ptrI9SortTupleEEEEE9Policy600ESC_PNS0_8NullTypeESC_SG_jN4cuda3std3__44lessISA_EESA_SF_EEvbT2_T3_T4_PT6_PT7_T5_PSO_SO_NS1_7vsmem_tEE19static_temp_storage;
	mad.lo.s32 	%r360, %r2, 24, %r359;
	st.shared.u64 	[%r360], %rd142;
	st.shared.u32 	[%r360+8], %r484;
	st.shared.u8 	[%r360+12], %rs201;
	st.shared.u32 	[%r360+16], %r485;
	cvt.u32.u16 	%r361, %rs205;
	cvt.u32.u16 	%r362, %rs204;
	prmt.b32 	%r363, %r362, %r361, 0x3340U;
	cvt.u32.u16 	%r364, %rs203;
	cvt.u32.u16 	%r365, %rs202;
	prmt.b32 	%r366, %r365, %r364, 0x3340U;
	prmt.b32 	%r367, %r366, %r363, 0x5410U;
	st.shared.u32 	[%r360+20], %r367;
	st.shared.u64 	[%r360+6144], %rd141;
	st.shared.u32 	[%r360+6152], %r482;
	st.shared.u8 	[%r360+6156], %rs196;
	st.shared.u32 	[%r360+6160], %r483;
	cvt.u32.u16 	%r368, %rs200;
	cvt.u32.u16 	%r369, %rs199;
	prmt.b32 	%r370, %r369, %r368, 0x3340U;
	cvt.u32.u16 	%r371, %rs198;
	cvt.u32.u16 	%r372, %rs197;
	prmt.b32 	%r373, %r372, %r371, 0x3340U;
	prmt.b32 	%r374, %r373, %r370, 0x5410U;
	st.shared.u32 	[%r360+6164], %r374;
	bar.sync 	0;
	// begin inline asm
	griddepcontrol.launch_dependents;
	// end inline asm
	add.s32 	%r27, %r358, %r8;
	shl.b32 	%r28, %r2, 1;
	min.s32 	%r29, %r28, %r27;
	setp.lt.s32 	%p48, %r29, %r358;
	sub.s32 	%r375, %r29, %r358;
	selp.b32 	%r488, 0, %r375, %p48;
	min.s32 	%r486, %r8, %r29;
	setp.ge.s32 	%p49, %r488, %r486;
	@%p49 bra 	$L__BB3_12;
	add.s32 	%r32, %r29, %r8;
$L__BB3_11:
	sub.s32 	%r376, %r486, %r488;
	shr.u32 	%r377, %r376, 31;
	add.s32 	%r378, %r376, %r377;
	shr.s32 	%r379, %r378, 1;
	add.s32 	%r380, %r379, %r488;
	mad.lo.s32 	%r382, %r380, 24, %r359;
	ld.shared.u32 	%r383, [%r382+8];
	not.b32 	%r384, %r380;
	add.s32 	%r385, %r32, %r384;
	mad.lo.s32 	%r386, %r385, 24, %r359;
	ld.shared.u32 	%r387, [%r386+8];
	setp.lt.s32 	%p50, %r387, %r383;
	add.s32 	%r388, %r380, 1;
	selp.b32 	%r488, %r488, %r388, %p50;
	selp.b32 	%r486, %r380, %r486, %p50;
	setp.lt.s32 	%p51, %r488, %r486;
	@%p51 bra 	$L__BB3_11;
$L__BB3_12:
	sub.s32 	%r389, %r29, %r488;
	add.s32 	%r38, %r389, %r8;
	mad.lo.s32 	%r39, %r38, 24, %r359;
	ld.shared.u64 	%rd143, [%r39];
	ld.shared.u32 	%r489, [%r39+8];
	ld.shared.u8 	%rs206, [%r39+12];
	ld.shared.u32 	%r490, [%r39+16];
	ld.shared.u32 	%r391, [%r39+20];
	bfe.u32 	%r392, %r391, 0, 8;
	cvt.u16.u32 	%rs207, %r392;
	bfe.u32 	%r393, %r391, 8, 8;
	cvt.u16.u32 	%rs208, %r393;
	bfe.u32 	%r394, %r391, 16, 8;
	cvt.u16.u32 	%rs209, %r394;
	bfe.u32 	%r395, %r391, 24, 8;
	cvt.u16.u32 	%rs210, %r395;
	mad.lo.s32 	%r42, %r488, 24, %r359;
	ld.shared.u64 	%rd144, [%r42];
	ld.shared.u32 	%r491, [%r42+8];
	ld.shared.u8 	%rs211, [%r42+12];
	ld.shared.u32 	%r492, [%r42+16];
	ld.shared.u32 	%r396, [%r42+20];
	bfe.u32 	%r397, %r396, 0, 8;
	cvt.u16.u32 	%rs212, %r397;
	bfe.u32 	%r398, %r396, 8, 8;
	cvt.u16.u32 	%rs213, %r398;
	bfe.u32 	%r399, %r396, 16, 8;
	cvt.u16.u32 	%rs214, %r399;
	bfe.u32 	%r400, %r396, 24, 8;
	cvt.u16.u32 	%rs215, %r400;
	setp.ge.s32 	%p53, %r38, %r27;
	mov.pred 	%p62, 0;
	@%p53 bra 	$L__BB3_14;
	setp.ge.s32 	%p54, %r488, %r8;
	setp.lt.s32 	%p55, %r489, %r491;
	or.pred  	%p62, %p54, %p55;
$L__BB3_14:
	selp.b64 	%rd17, %rd143, %rd144, %p62;
	selp.b32 	%r45, %r489, %r491, %p62;
	selp.b16 	%rs56, %rs206, %rs211, %p62;
	selp.b32 	%r46, %r490, %r492, %p62;
	selp.b16 	%rs57, %rs207, %rs212, %p62;
	selp.b16 	%rs58, %rs208, %rs213, %p62;
	selp.b16 	%rs59, %rs209, %rs214, %p62;
	selp.b16 	%rs60, %rs210, %rs215, %p62;
	selp.u32 	%r401, 1, 0, %p62;
	add.s32 	%r47, %r38, %r401;
	not.pred 	%p56, %p62;
	selp.u32 	%r402, 1, 0, %p56;
	add.s32 	%r48, %r488, %r402;
	@%p56 bra 	$L__BB3_16;
	ld.shared.u64 	%rd143, [%r39+24];
	ld.shared.u32 	%r489, [%r39+32];
	ld.shared.u8 	%rs206, [%r39+36];
	ld.shared.u32 	%r490, [%r39+40];
	ld.shared.u32 	%r408, [%r39+44];
	bfe.u32 	%r409, %r408, 0, 8;
	cvt.u16.u32 	%rs207, %r409;
	bfe.u32 	%r410, %r408, 8, 8;
	cvt.u16.u32 	%rs208, %r410;
	bfe.u32 	%r411, %r408, 16, 8;
	cvt.u16.u32 	%rs209, %r411;
	bfe.u32 	%r412, %r408, 24, 8;
	cvt.u16.u32 	%rs210, %r412;
	bra.uni 	$L__BB3_17;
$L__BB3_16:
	ld.shared.u64 	%rd144, [%r42+24];
	ld.shared.u32 	%r491, [%r42+32];
	ld.shared.u8 	%rs211, [%r42+36];
	ld.shared.u32 	%r492, [%r42+40];
	ld.shared.u32 	%r403, [%r42+44];
	bfe.u32 	%r404, %r403, 0, 8;
	cvt.u16.u32 	%rs212, %r404;
	bfe.u32 	%r405, %r403, 8, 8;
	cvt.u16.u32 	%rs213, %r405;
	bfe.u32 	%r406, %r403, 16, 8;
	cvt.u16.u32 	%rs214, %r406;
	bfe.u32 	%r407, %r403, 24, 8;
	cvt.u16.u32 	%rs215, %r407;
$L__BB3_17:
	setp.ge.s32 	%p58, %r47, %r27;
	mov.pred 	%p63, 0;
	@%p58 bra 	$L__BB3_19;
	setp.ge.s32 	%p59, %r48, %r8;
	setp.lt.s32 	%p60, %r489, %r491;
	or.pred  	%p63, %p59, %p60;
$L__BB3_19:
	ld.param.s8 	%rs190, [_ZN3cub18CUB_300001_SM_10006detail10merge_sort26DeviceMergeSortMergeKernelINS2_10policy_hubIN6thrust24THRUST_300001_SM_1000_NS6detail15normal_iteratorINS6_10device_ptrI9SortTupleEEEEE9Policy600ESC_PNS0_8NullTypeESC_SG_jN4cuda3std3__44lessISA_EESA_SF_EEvbT2_T3_T4_PT6_PT7_T5_PSO_SO_NS1_7vsmem_tE_param_0];
	mov.u32 	%r413, %ctaid.x;
	shl.b32 	%r57, %r413, 9;
	setp.eq.s16 	%p61, %rs190, 0;
	selp.b64 	%rd22, %rd143, %rd144, %p63;
	selp.b32 	%r58, %r489, %r491, %p63;
	selp.b16 	%rs81, %rs206, %rs211, %p63;
	selp.b32 	%r59, %r490, %r492, %p63;
	selp.b16 	%rs82, %rs207, %rs212, %p63;
	selp.b16 	%rs83, %rs208, %rs213, %p63;
	selp.b16 	%rs84, %rs209, %rs214, %p63;
	selp.b16 	%rs85, %rs210, %rs215, %p63;
	bar.sync 	0;
	@%p61 bra 	$L__BB3_21;
	ld.param.u64 	%rd139, [_ZN3cub18CUB_300001_SM_10006detail10merge_sort26DeviceMergeSortMergeKernelINS2_10policy_hubIN6thrust24THRUST_300001_SM_1000_NS6detail15normal_iteratorINS6_10device_ptrI9SortTupleEEEEE9Policy600ESC_PNS0_8NullTypeESC_SG_jN4cuda3std3__44lessISA_EESA_SF_EEvbT2_T3_T4_PT6_PT7_T5_PSO_SO_NS1_7vsmem_tE_param_4];
	cvt.u64.u32 	%rd127, %r57;
	// begin inline asm
	mov.u32 %r414, %laneid;
	// end inline asm
	and.b32  	%r415, %r28, 1984;
	shl.b32 	%r416, %r414, 1;
	add.s32 	%r417, %r416, %r415;
	mov.u32 	%r418, _ZZN3cub18CUB_300001_SM_10006detail10merge_sort26DeviceMergeSortMergeKernelINS2_10policy_hubIN6thrust24THRUST_300001_SM_1000_NS6detail15normal_iteratorINS6_10device_ptrI9SortTupleEEEEE9Policy600ESC_PNS0_8NullTypeESC_SG_jN4cuda3std3__44lessISA_EESA_SF_EEvbT2_T3_T4_PT6_PT7_T5_PSO_SO_NS1_7vsmem_tEE19static_temp_storage;
	mad.lo.s32 	%r419, %r417, 24, %r418;
	st.shared.u64 	[%r419], %rd17;
	st.shared.u32 	[%r419+8], %r45;
	st.shared.u8 	[%r419+12], %rs56;
	st.shared.u32 	[%r419+16], %r46;
	cvt.u32.u16 	%r420, %rs60;
	cvt.u32.u16 	%r421, %rs59;
	prmt.b32 	%r422, %r421, %r420, 0x3340U;
	cvt.u32.u16 	%r423, %rs58;
	cvt.u32.u16 	%r424, %rs57;
	prmt.b32 	%r425, %r424, %r423, 0x3340U;
	prmt.b32 	%r426, %r425, %r422, 0x5410U;
	st.shared.u32 	[%r419+20], %r426;
	st.shared.u64 	[%r419+24], %rd22;
	st.shared.u32 	[%r419+32], %r58;
	st.shared.u8 	[%r419+36], %rs81;
	st.shared.u32 	[%r419+40], %r59;
	cvt.u32.u16 	%r427, %rs85;
	cvt.u32.u16 	%r428, %rs84;
	prmt.b32 	%r429, %r428, %r427, 0x3340U;
	cvt.u32.u16 	%r430, %rs83;
	cvt.u32.u16 	%r431, %rs82;
	prmt.b32 	%r432, %r431, %r430, 0x3340U;
	prmt.b32 	%r433, %r432, %r429, 0x5410U;
	st.shared.u32 	[%r419+44], %r433;
	bar.warp.sync 	-1;
	sub.s32 	%r434, %r417, %r414;
	mad.lo.s32 	%r435, %r434, 24, %r418;
	ld.shared.u64 	%rd128, [%r435];
	ld.shared.u32 	%r436, [%r435+8];
	ld.shared.u8 	%rs185, [%r435+12];
	ld.shared.u32 	%r437, [%r435+16];
	ld.shared.u32 	%r438, [%r435+20];
	ld.shared.u64 	%rd129, [%r435+768];
	ld.shared.u32 	%r439, [%r435+776];
	ld.shared.u8 	%rs186, [%r435+780];
	ld.shared.u32 	%r440, [%r435+784];
	ld.shared.u32 	%r441, [%r435+788];
	and.b32  	%r442, %r2, 31;
	or.b32  	%r443, %r415, %r442;
	cvt.u64.u32 	%rd130, %r443;
	add.s64 	%rd131, %rd130, %rd127;
	cvta.to.global.u64 	%rd132, %rd139;
	mad.lo.s64 	%rd133, %rd131, 24, %rd132;
	st.global.u64 	[%rd133], %rd128;
	st.global.u32 	[%rd133+8], %r436;
	st.global.u8 	[%rd133+12], %rs185;
	st.global.u32 	[%rd133+16], %r437;
	st.global.u32 	[%rd133+20], %r438;
	st.global.u64 	[%rd133+768], %rd129;
	st.global.u32 	[%rd133+776], %r439;
	st.global.u8 	[%rd133+780], %rs186;
	st.global.u32 	[%rd133+784], %r440;
	st.global.u32 	[%rd133+788], %r441;
	bra.uni 	$L__BB3_58;
$L__BB3_21:
	// begin inline asm
	mov.u32 %r444, %laneid;
	// end inline asm
	and.b32  	%r445, %r28, 1984;
	shl.b32 	%r446, %r444, 1;
	add.s32 	%r447, %r446, %r445;
	mov.u32 	%r448, _ZZN3cub18CUB_300001_SM_10006detail10merge_sort26DeviceMergeSortMergeKernelINS2_10policy_hubIN6thrust24THRUST_300001_SM_1000_NS6detail15normal_iteratorINS6_10device_ptrI9SortTupleEEEEE9Policy600ESC_PNS0_8NullTypeESC_SG_jN4cuda3std3__44lessISA_EESA_SF_EEvbT2_T3_T4_PT6_PT7_T5_PSO_SO_NS1_7vsmem_tEE19static_temp_storage;
	mad.lo.s32 	%r449, %r447, 24, %r448;
	st.shared.u64 	[%r449], %rd17;
	st.shared.u32 	[%r449+8], %r45;
	st.shared.u8 	[%r449+12], %rs56;
	st.shared.u32 	[%r449+16], %r46;
	cvt.u32.u16 	%r450, %rs60;
	cvt.u32.u16 	%r451, %rs59;
	prmt.b32 	%r452, %r451, %r450, 0x3340U;
	cvt.u32.u16 	%r453, %rs58;
	cvt.u32.u16 	%r454, %rs57;
	prmt.b32 	%r455, %r454, %r453, 0x3340U;
	prmt.b32 	%r456, %r455, %r452, 0x5410U;
	st.shared.u32 	[%r449+20], %r456;
	st.shared.u64 	[%r449+24], %rd22;
	st.shared.u32 	[%r449+32], %r58;
	st.shared.u8 	[%r449+36], %rs81;
	st.shared.u32 	[%r449+40], %r59;
	cvt.u32.u16 	%r457, %rs85;
	cvt.u32.u16 	%r458, %rs84;
	prmt.b32 	%r459, %r458, %r457, 0x3340U;
	cvt.u32.u16 	%r460, %rs83;
	cvt.u32.u16 	%r461, %rs82;
	prmt.b32 	%r462, %r461, %r460, 0x3340U;
	prmt.b32 	%r463, %r462, %r459, 0x5410U;
	st.shared.u32 	[%r449+44], %r463;
	bar.warp.sync 	-1;
	sub.s32 	%r464, %r447, %r444;
	mad.lo.s32 	%r465, %r464, 24, %r448;
	and.b32  	%r466, %r2, 31;
	cvt.u64.u32 	%rd134, %r445;
	add.s32 	%r467, %r466, %r57;
	cvt.u64.u32 	%rd135, %r467;
	add.s64 	%rd136, %rd135, %rd134;
	mad.lo.s64 	%rd137, %rd136, 24, %rd3;
	ld.shared.v2.u32 	{%r468, %r469}, [%r465];
	.pragma "used_bytes_mask 31";
	ld.shared.v2.u32 	{%r470, %r471}, [%r465+8];
	ld.shared.v2.u32 	{%r472, %r473}, [%r465+16];
	st.global.v2.u32 	[%rd137], {%r468, %r469};
	st.global.v2.u32 	[%rd137+8], {%r470, %r471};
	st.global.v2.u32 	[%rd137+16], {%r472, %r473};
	ld.shared.v2.u32 	{%r474, %r475}, [%r465+768];
	.pragma "used_bytes_mask 31";
	ld.shared.v2.u32 	{%r476, %r477}, [%r465+776];
	ld.shared.v2.u32 	{%r478, %r479}, [%r465+784];
	st.global.v2.u32 	[%rd137+768], {%r474, %r475};
	st.global.v2.u32 	[%rd137+776], {%r476, %r477};
	st.global.v2.u32 	[%rd137+784], {%r478, %r479};
	bra.uni 	$L__BB3_58;
$L__BB3_22:
	ld.param.s8 	%rs187, [_ZN3cub18CUB_300001_SM_10006detail10merge_sort26DeviceMergeSortMergeKernelINS2_10policy_hubIN6thrust24THRUST_300001_SM_1000_NS6detail15normal_iteratorINS6_10device_ptrI9SortTupleEEEEE9Policy600ESC_PNS0_8NullTypeESC_SG_jN4cuda3std3__44lessISA_EESA_SF_EEvbT2_T3_T4_PT6_PT7_T5_PSO_SO_NS1_7vsmem_tE_param_0];
	mul.wide.u32 	%rd54, %r1, 4;
	add.s64 	%rd55, %rd2, %rd54;
	ld.global.u32 	%r145, [%rd55];
	ld.global.u32 	%r146, [%rd55+4];
	neg.s32 	%r147, %r142;
	and.b32  	%r148, %r1, %r147;
	shl.b32 	%r60, %r148, 9;
	shl.b32 	%r149, %r142, 8;
	and.b32  	%r61, %r149, -512;
	sub.s32 	%r150, %r1, %r148;
	shl.b32 	%r151, %r150, 9;
	sub.s32 	%r62, %r145, %r60;
	sub.s32 	%r152, %r146, %r60;
	sub.s32 	%r153, %r141, %r60;
	max.u32 	%r154, %r153, %r61;
	sub.s32 	%r155, %r154, %r61;
	sub.s32 	%r156, %r151, %r62;
	min.u32 	%r63, %r156, %r155;
	setp.eq.s32 	%p10, %r151, -512;
	selp.b32 	%r157, 511, 512, %p10;
	add.s32 	%r158, %r157, %r151;
	sub.s32 	%r159, %r158, %r152;
	or.b32  	%r160, %r1, %r147;
	setp.eq.s32 	%p11, %r160, -1;
	min.u32 	%r161, %r61, %r153;
	selp.b32 	%r162, %r161, %r152, %p11;
	selp.b32 	%r163, %r61, %r159, %p11;
	min.u32 	%r164, %r163, %r155;
	sub.s32 	%r64, %r162, %r62;
	sub.s32 	%r65, %r164, %r63;
	// begin inline asm
	griddepcontrol.wait;
	// end inline asm
	setp.eq.s16 	%p12, %rs187, 0;
	@%p12 bra 	$L__BB3_31;
	cvt.u64.u32 	%rd57, %r60;
	cvt.u64.u32 	%rd58, %r62;
	add.s64 	%rd59, %rd58, %rd57;
	cvt.u64.u32 	%rd60, %r61;
	add.s64 	%rd61, %rd57, %rd60;
	cvt.u64.u32 	%rd62, %r63;
	add.s64 	%rd63, %rd61, %rd62;
	add.s32 	%r66, %r65, %r64;
	setp.ge.s32 	%p13, %r2, %r66;
	cvt.u64.u32 	%rd64, %r2;
	add.s64 	%rd65, %rd59, %rd64;
	mad.lo.s64 	%rd23, %rd65, 24, %rd3;
	sub.s32 	%r166, %r2, %r64;
	cvt.s64.s32 	%rd66, %r166;
	add.s64 	%rd67, %rd63, %rd66;
	mad.lo.s64 	%rd24, %rd67, 24, %rd3;
	@%p13 bra 	$L__BB3_27;
	setp.ge.s32 	%p14, %r2, %r64;
	@%p14 bra 	$L__BB3_26;
	ld.global.u64 	%rd148, [%rd23];
	ld.global.u32 	%r500, [%rd23+8];
	ld.global.u8 	%rs233, [%rd23+12];
	ld.global.u32 	%r499, [%rd23+16];
	ld.global.u32 	%r172, [%rd23+20];
	bfe.u32 	%r173, %r172, 0, 8;
	cvt.u16.u32 	%rs231, %r173;
	bfe.u32 	%r174, %r172, 8, 8;
	cvt.u16.u32 	%rs230, %r174;
	bfe.u32 	%r175, %r172, 16, 8;
	cvt.u16.u32 	%rs229, %r175;
	bfe.u32 	%r176, %r172, 24, 8;
	cvt.u16.u32 	%rs228, %r176;
	bra.uni 	$L__BB3_27;
$L__BB3_26:
	ld.global.u64 	%rd148, [%rd24];
	ld.global.u32 	%r500, [%rd24+8];
	ld.global.u8 	%rs233, [%rd24+12];
	ld.global.u32 	%r499, [%rd24+16];
	ld.global.u32 	%r167, [%rd24+20];
	bfe.u32 	%r168, %r167, 0, 8;
	cvt.u16.u32 	%rs231, %r168;
	bfe.u32 	%r169, %r167, 8, 8;
	cvt.u16.u32 	%rs230, %r169;
	bfe.u32 	%r170, %r167, 16, 8;
	cvt.u16.u32 	%rs229, %r170;
	bfe.u32 	%r171, %r167, 24, 8;
	cvt.u16.u32 	%rs228, %r171;
$L__BB3_27:
	add.s32 	%r73, %r2, 256;
	setp.ge.s32 	%p15, %r73, %r66;
	@%p15 bra 	$L__BB3_35;
	setp.lt.s32 	%p16, %r73, %r64;
	@%p16 bra 	$L__BB3_30;
	ld.global.u64 	%rd147, [%rd24+6144];
	ld.global.u32 	%r498, [%rd24+6152];
	ld.global.u8 	%rs227, [%rd24+6156];
	ld.global.u32 	%r497, [%rd24+6160];
	ld.global.u32 	%r178, [%rd24+6164];
	bfe.u32 	%r179, %r178, 0, 8;
	cvt.u16.u32 	%rs226, %r179;
	bfe.u32 	%r180, %r178, 8, 8;
	cvt.u16.u32 	%rs232, %r180;
	bfe.u32 	%r181, %r178, 16, 8;
	cvt.u16.u32 	%rs234, %r181;
	bfe.u32 	%r182, %r178, 24, 8;
	cvt.u16.u32 	%rs235, %r182;
	bra.uni 	$L__BB3_35;
$L__BB3_30:
	ld.global.u64 	%rd147, [%rd23+6144];
	ld.global.u32 	%r498, [%rd23+6152];
	ld.global.u8 	%rs227, [%rd23+6156];
	ld.global.u32 	%r497, [%rd23+6160];
	ld.global.u32 	%r183, [%rd23+6164];
	bfe.u32 	%r184, %r183, 0, 8;
	cvt.u16.u32 	%rs226, %r184;
	bfe.u32 	%r185, %r183, 8, 8;
	cvt.u16.u32 	%rs232, %r185;
	bfe.u32 	%r186, %r183, 16, 8;
	cvt.u16.u32 	%rs234, %r186;
	bfe.u32 	%r187, %r183, 24, 8;
	cvt.u16.u32 	%rs235, %r187;
	bra.uni 	$L__BB3_35;
$L__BB3_31:
	cvt.u64.u32 	%rd70, %r60;
	cvt.u64.u32 	%rd71, %r62;
	add.s64 	%rd30, %rd71, %rd70;
	cvt.u64.u32 	%rd72, %r61;
	add.s64 	%rd73, %rd70, %rd72;
	cvt.u64.u32 	%rd74, %r63;
	add.s64 	%rd31, %rd73, %rd74;
	add.s32 	%r78, %r65, %r64;
	setp.ge.s32 	%p17, %r2, %r78;
	@%p17 bra 	$L__BB3_33;
	setp.lt.s32 	%p18, %r2, %r64;
	sub.s32 	%r189, %r2, %r64;
	cvt.s64.s32 	%rd75, %r189;
	cvt.u64.u32 	%rd76, %r2;
	selp.b64 	%rd77, %rd30, %rd31, %p18;
	selp.b64 	%rd78, %rd76, %rd75, %p18;
	add.s64 	%rd79, %rd78, %rd77;
	mad.lo.s64 	%rd80, %rd79, 24, %rd1;
	ld.global.u64 	%rd148, [%rd80];
	ld.global.u32 	%r500, [%rd80+8];
	ld.global.u8 	%rs233, [%rd80+12];
	ld.global.u32 	%r499, [%rd80+16];
	ld.global.u32 	%r190, [%rd80+20];
	bfe.u32 	%r191, %r190, 0, 8;
	cvt.u16.u32 	%rs231, %r191;
	bfe.u32 	%r192, %r190, 8, 8;
	cvt.u16.u32 	%rs230, %r192;
	bfe.u32 	%r193, %r190, 16, 8;
	cvt.u16.u32 	%rs229, %r193;
	bfe.u32 	%r194, %r190, 24, 8;
	cvt.u16.u32 	%rs228, %r194;
$L__BB3_33:
	add.s32 	%r83, %r2, 256;
	setp.ge.s32 	%p19, %r83, %r78;
	@%p19 bra 	$L__BB3_35;
	setp.lt.s32 	%p20, %r83, %r64;
	sub.s32 	%r196, %r83, %r64;
	cvt.s64.s32 	%rd82, %r196;
	cvt.u64.u32 	%rd83, %r83;
	selp.b64 	%rd84, %rd30, %rd31, %p20;
	selp.b64 	%rd85, %rd83, %rd82, %p20;
	add.s64 	%rd86, %rd85, %rd84;
	mad.lo.s64 	%rd87, %rd86, 24, %rd1;
	ld.global.u64 	%rd147, [%rd87];
	ld.global.u32 	%r498, [%rd87+8];
	ld.global.u8 	%rs227, [%rd87+12];
	ld.global.u32 	%r497, [%rd87+16];
	ld.global.u32 	%r197, [%rd87+20];
	bfe.u32 	%r198, %r197, 0, 8;
	cvt.u16.u32 	%rs226, %r198;
	bfe.u32 	%r199, %r197, 8, 8;
	cvt.u16.u32 	%rs232, %r199;
	bfe.u32 	%r200, %r197, 16, 8;
	cvt.u16.u32 	%rs234, %r200;
	bfe.u32 	%r201, %r197, 24, 8;
	cvt.u16.u32 	%rs235, %r201;
$L__BB3_35:
	mov.u32 	%r202, _ZZN3cub18CUB_300001_SM_10006detail10merge_sort26DeviceMergeSortMergeKernelINS2_10policy_hubIN6thrust24THRUST_300001_SM_1000_NS6detail15normal_iteratorINS6_10device_ptrI9SortTupleEEEEE9Policy600ESC_PNS0_8NullTypeESC_SG_jN4cuda3std3__44lessISA_EESA_SF_EEvbT2_T3_T4_PT6_PT7_T5_PSO_SO_NS1_7vsmem_tEE19static_temp_storage;
	mad.lo.s32 	%r203, %r2, 24, %r202;
	st.shared.u64 	[%r203], %rd148;
	st.shared.u32 	[%r203+8], %r500;
	st.shared.u8 	[%r203+12], %rs233;
	st.shared.u32 	[%r203+16], %r499;
	cvt.u32.u16 	%r204, %rs228;
	cvt.u32.u16 	%r205, %rs229;
	prmt.b32 	%r206, %r205, %r204, 0x3340U;
	cvt.u32.u16 	%r207, %rs230;
	cvt.u32.u16 	%r208, %rs231;
	prmt.b32 	%r209, %r208, %r207, 0x3340U;
	prmt.b32 	%r210, %r209, %r206, 0x5410U;
	st.shared.u32 	[%r203+20], %r210;
	st.shared.u64 	[%r203+6144], %rd147;
	st.shared.u32 	[%r203+6152], %r498;
	st.shared.u8 	[%r203+6156], %rs227;
	st.shared.u32 	[%r203+6160], %r497;
	cvt.u32.u16 	%r211, %rs235;
	cvt.u32.u16 	%r212, %rs234;
	prmt.b32 	%r213, %r212, %r211, 0x3340U;
	cvt.u32.u16 	%r214, %rs232;
	cvt.u32.u16 	%r215, %rs226;
	prmt.b32 	%r216, %r215, %r214, 0x3340U;
	prmt.b32 	%r217, %r216, %r213, 0x5410U;
	st.shared.u32 	[%r203+6164], %r217;
	bar.sync 	0;
	// begin inline asm
	griddepcontrol.launch_dependents;
	// end inline asm
	add.s32 	%r90, %r65, %r64;
	shl.b32 	%r91, %r2, 1;
	min.s32 	%r92, %r91, %r90;
	setp.lt.s32 	%p21, %r92, %r65;
	sub.s32 	%r218, %r92, %r65;
	selp.b32 	%r503, 0, %r218, %p21;
	min.s32 	%r501, %r64, %r92;
	setp.ge.s32 	%p22, %r503, %r501;
	@%p22 bra 	$L__BB3_38;
	add.s32 	%r95, %r92, %r64;
$L__BB3_37:
	sub.s32 	%r219, %r501, %r503;
	shr.u32 	%r220, %r219, 31;
	add.s32 	%r221, %r219, %r220;
	shr.s32 	%r222, %r221, 1;
	add.s32 	%r223, %r222, %r503;
	mad.lo.s32 	%r225, %r223, 24, %r202;
	ld.shared.u32 	%r226, [%r225+8];
	not.b32 	%r227, %r223;
	add.s32 	%r228, %r95, %r227;
	mad.lo.s32 	%r229, %r228, 24, %r202;
	ld.shared.u32 	%r230, [%r229+8];
	setp.lt.s32 	%p23, %r230, %r226;
	add.s32 	%r231, %r223, 1;
	selp.b32 	%r503, %r503, %r231, %p23;
	selp.b32 	%r501, %r223, %r501, %p23;
	setp.lt.s32 	%p24, %r503, %r501;
	@%p24 bra 	$L__BB3_37;
$L__BB3_38:
	sub.s32 	%r232, %r92, %r503;
	add.s32 	%r101, %r232, %r64;
	mad.lo.s32 	%r102, %r101, 24, %r202;
	ld.shared.u64 	%rd149, [%r102];
	ld.shared.u32 	%r504, [%r102+8];
	ld.shared.u8 	%rs236, [%r102+12];
	ld.shared.u32 	%r505, [%r102+16];
	ld.shared.u32 	%r234, [%r102+20];
	bfe.u32 	%r235, %r234, 0, 8;
	cvt.u16.u32 	%rs237, %r235;
	bfe.u32 	%r236, %r234, 8, 8;
	cvt.u16.u32 	%rs238, %r236;
	bfe.u32 	%r237, %r234, 16, 8;
	cvt.u16.u32 	%rs239, %r237;
	bfe.u32 	%r238, %r234, 24, 8;
	cvt.u16.u32 	%rs240, %r238;
	mad.lo.s32 	%r105, %r503, 24, %r202;
	ld.shared.u64 	%rd150, [%r105];
	ld.shared.u32 	%r506, [%r105+8];
	ld.shared.u8 	%rs241, [%r105+12];
	ld.shared.u32 	%r507, [%r105+16];
	ld.shared.u32 	%r239, [%r105+20];
	bfe.u32 	%r240, %r239, 0, 8;
	cvt.u16.u32 	%rs242, %r240;
	bfe.u32 	%r241, %r239, 8, 8;
	cvt.u16.u32 	%rs243, %r241;
	bfe.u32 	%r242, %r239, 16, 8;
	cvt.u16.u32 	%rs244, %r242;
	bfe.u32 	%r243, %r239, 24, 8;
	cvt.u16.u32 	%rs245, %r243;
	setp.ge.s32 	%p26, %r101, %r90;
	mov.pred 	%p64, 0;
	@%p26 bra 	$L__BB3_40;
	setp.ge.s32 	%p27, %r503, %r64;
	setp.lt.s32 	%p28, %r504, %r506;
	or.pred  	%p64, %p27, %p28;
$L__BB3_40:
	selp.b64 	%rd39, %rd149, %rd150, %p64;
	selp.b32 	%r108, %r504, %r506, %p64;
	selp.b16 	%rs146, %rs236, %rs241, %p64;
	selp.b32 	%r109, %r505, %r507, %p64;
	selp.b16 	%rs147, %rs237, %rs242, %p64;
	selp.b16 	%rs148, %rs238, %rs243, %p64;
	selp.b16 	%rs149, %rs239, %rs244, %p64;
	selp.b16 	%rs150, %rs240, %rs245, %p64;
	selp.u32 	%r244, 1, 0, %p64;
	add.s32 	%r110, %r101, %r244;
	not.pred 	%p29, %p64;
	selp.u32 	%r245, 1, 0, %p29;
	add.s32 	%r111, %r503, %r245;
	@%p29 bra 	$L__BB3_42;
	ld.shared.u64 	%rd149, [%r102+24];
	ld.shared.u32 	%r504, [%r102+32];
	ld.shared.u8 	%rs236, [%r102+36];
	ld.shared.u32 	%r505, [%r102+40];
	ld.shared.u32 	%r251, [%r102+44];
	bfe.u32 	%r252, %r251, 0, 8;
	cvt.u16.u32 	%rs237, %r252;
	bfe.u32 	%r253, %r251, 8, 8;
	cvt.u16.u32 	%rs238, %r253;
	bfe.u32 	%r254, %r251, 16, 8;
	cvt.u16.u32 	%rs239, %r254;
	bfe.u32 	%r255, %r251, 24, 8;
	cvt.u16.u32 	%rs240, %r255;
	bra.uni 	$L__BB3_43;
$L__BB3_42:
	ld.shared.u64 	%rd150, [%r105+24];
	ld.shared.u32 	%r506, [%r105+32];
	ld.shared.u8 	%rs241, [%r105+36];
	ld.shared.u32 	%r507, [%r105+40];
	ld.shared.u32 	%r246, [%r105+44];
	bfe.u32 	%r247, %r246, 0, 8;
	cvt.u16.u32 	%rs242, %r247;
	bfe.u32 	%r248, %r246, 8, 8;
	cvt.u16.u32 	%rs243, %r248;
	bfe.u32 	%r249, %r246, 16, 8;
	cvt.u16.u32 	%rs244, %r249;
	bfe.u32 	%r250, %r246, 24, 8;
	cvt.u16.u32 	%rs245, %r250;
$L__BB3_43:
	setp.ge.s32 	%p31, %r110, %r90;
	mov.pred 	%p65, 0;
	@%p31 bra 	$L__BB3_45;
	setp.ge.s32 	%p32, %r111, %r64;
	setp.lt.s32 	%p33, %r504, %r506;
	or.pred  	%p65, %p32, %p33;
$L__BB3_45:
	ld.param.s8 	%rs188, [_ZN3cub18CUB_300001_SM_10006detail10merge_sort26DeviceMergeSortMergeKernelINS2_10policy_hubIN6thrust24THRUST_300001_SM_1000_NS6detail15normal_iteratorINS6_10device_ptrI9SortTupleEEEEE9Policy600ESC_PNS0_8NullTypeESC_SG_jN4cuda3std3__44lessISA_EESA_SF_EEvbT2_T3_T4_PT6_PT7_T5_PSO_SO_NS1_7vsmem_tE_param_0];
	mov.u32 	%r256, %ctaid.x;
	shl.b32 	%r120, %r256, 9;
	setp.eq.s16 	%p34, %rs188, 0;
	selp.b64 	%rd44, %rd149, %rd150, %p65;
	selp.b32 	%r121, %r504, %r506, %p65;
	selp.b16 	%rs171, %rs236, %rs241, %p65;
	selp.b32 	%r122, %r505, %r507, %p65;
	selp.b16 	%rs172, %rs237, %rs242, %p65;
	selp.b16 	%rs173, %rs238, %rs243, %p65;
	selp.b16 	%rs174, %rs239, %rs244, %p65;
	selp.b16 	%rs175, %rs240, %rs245, %p65;
	bar.sync 	0;
	@%p34 bra 	$L__BB3_52;
	// begin inline asm
	mov.u32 %r257, %laneid;
	// end inline asm
	and.b32  	%r123, %r91, 1984;
	shl.b32 	%r258, %r257, 1;
	add.s32 	%r259, %r258, %r123;
	mov.u32 	%r260, _ZZN3cub18CUB_300001_SM_10006detail10merge_sort26DeviceMergeSortMergeKernelINS2_10policy_hubIN6thrust24THRUST_300001_SM_1000_NS6detail15normal_iteratorINS6_10device_ptrI9SortTupleEEEEE9Policy600ESC_PNS0_8NullTypeESC_SG_jN4cuda3std3__44lessISA_EESA_SF_EEvbT2_T3_T4_PT6_PT7_T5_PSO_SO_NS1_7vsmem_tEE19static_temp_storage;
	mad.lo.s32 	%r261, %r259, 24, %r260;
	st.shared.u64 	[%r261], %rd39;
	st.shared.u32 	[%r261+8], %r108;
	st.shared.u8 	[%r261+12], %rs146;
	st.shared.u32 	[%r261+16], %r109;
	cvt.u32.u16 	%r262, %rs150;
	cvt.u32.u16 	%r263, %rs149;
	prmt.b32 	%r264, %r263, %r262, 0x3340U;
	cvt.u32.u16 	%r265, %rs148;
	cvt.u32.u16 	%r266, %rs147;
	prmt.b32 	%r267, %r266, %r265, 0x3340U;
	prmt.b32 	%r268, %r267, %r264, 0x5410U;
	st.shared.u32 	[%r261+20], %r268;
	st.shared.u64 	[%r261+24], %rd44;
	st.shared.u32 	[%r261+32], %r121;
	st.shared.u8 	[%r261+36], %rs171;
	st.shared.u32 	[%r261+40], %r122;
	cvt.u32.u16 	%r269, %rs175;
	cvt.u32.u16 	%r270, %rs174;
	prmt.b32 	%r271, %r270, %r269, 0x3340U;
	cvt.u32.u16 	%r272, %rs173;
	cvt.u32.u16 	%r273, %rs172;
	prmt.b32 	%r274, %r273, %r272, 0x3340U;
	prmt.b32 	%r275, %r274, %r271, 0x5410U;
	st.shared.u32 	[%r261+44], %r275;
	bar.warp.sync 	-1;
	sub.s32 	%r276, %r259, %r257;
	mad.lo.s32 	%r277, %r276, 24, %r260;
	ld.shared.u64 	%rd45, [%r277];
	ld.shared.u32 	%r124, [%r277+8];
	ld.shared.u8 	%rs176, [%r277+12];
	ld.shared.u32 	%r125, [%r277+16];
	ld.shared.u32 	%r126, [%r277+20];
	ld.shared.u64 	%rd46, [%r277+768];
	ld.shared.u32 	%r127, [%r277+776];
	ld.shared.u8 	%rs177, [%r277+780];
	ld.shared.u32 	%r128, [%r277+784];
	ld.shared.u32 	%r129, [%r277+788];
	setp.ne.s32 	%p35, %r2, 0;
	@%p35 bra 	$L__BB3_48;
	st.volatile.shared.u32 	[_ZZN3cub18CUB_300001_SM_10006detail10merge_sort26DeviceMergeSortMergeKernelINS2_10policy_hubIN6thrust24THRUST_300001_SM_1000_NS6detail15normal_iteratorINS6_10device_ptrI9SortTupleEEEEE9Policy600ESC_PNS0_8NullTypeESC_SG_jN4cuda3std3__44lessISA_EESA_SF_EEvbT2_T3_T4_PT6_PT7_T5_PSO_SO_NS1_7vsmem_tEE19static_temp_storage+12288], %r90;
$L__BB3_48:
	ld.param.u64 	%rd138, [_ZN3cub18CUB_300001_SM_10006detail10merge_sort26DeviceMergeSortMergeKernelINS2_10policy_hubIN6thrust24THRUST_300001_SM_1000_NS6detail15normal_iteratorINS6_10device_ptrI9SortTupleEEEEE9Policy600ESC_PNS0_8NullTypeESC_SG_jN4cuda3std3__44lessISA_EESA_SF_EEvbT2_T3_T4_PT6_PT7_T5_PSO_SO_NS1_7vsmem_tE_param_4];
	bar.sync 	0;
	ld.volatile.shared.u32 	%r130, [_ZZN3cub18CUB_300001_SM_10006detail10merge_sort26DeviceMergeSortMergeKernelINS2_10policy_hubIN6thrust24THRUST_300001_SM_1000_NS6detail15normal_iteratorINS6_10device_ptrI9SortTupleEEEEE9Policy600ESC_PNS0_8NullTypeESC_SG_jN4cuda3std3__44lessISA_EESA_SF_EEvbT2_T3_T4_PT6_PT7_T5_PSO_SO_NS1_7vsmem_tEE19static_temp_storage+12288];
	and.b32  	%r278, %r2, 31;
	add.s32 	%r131, %r123, %r278;
	setp.ge.s32 	%p36, %r131, %r130;
	cvt.u64.u32 	%rd88, %r131;
	cvt.u64.u32 	%rd89, %r120;
	add.s64 	%rd90, %rd88, %rd89;
	cvta.to.global.u64 	%rd91, %rd138;
	mad.lo.s64 	%rd47, %rd90, 24, %rd91;
	@%p36 bra 	$L__BB3_50;
	st.global.u64 	[%rd47], %rd45;
	st.global.u32 	[%rd47+8], %r124;
	st.global.u8 	[%rd47+12], %rs176;
	st.global.u32 	[%rd47+16], %r125;
	st.global.u32 	[%rd47+20], %r126;
$L__BB3_50:
	add.s32 	%r279, %r131, 32;
	setp.ge.s32 	%p37, %r279, %r130;
	@%p37 bra 	$L__BB3_58;
	st.global.u64 	[%rd47+768], %rd46;
	st.global.u32 	[%rd47+776], %r127;
	st.global.u8 	[%rd47+780], %rs177;
	st.global.u32 	[%rd47+784], %r128;
	st.global.u32 	[%rd47+788], %r129;
	bra.uni 	$L__BB3_58;
$L__BB3_52:
	// begin inline asm
	mov.u32 %r280, %laneid;
	// end inline asm
	and.b32  	%r132, %r91, 1984;
	shl.b32 	%r281, %r280, 1;
	add.s32 	%r282, %r281, %r132;
	mov.u32 	%r283, _ZZN3cub18CUB_300001_SM_10006detail10merge_sort26DeviceMergeSortMergeKernelINS2_10policy_hubIN6thrust24THRUST_300001_SM_1000_NS6detail15normal_iteratorINS6_10device_ptrI9SortTupleEEEEE9Policy600ESC_PNS0_8NullTypeESC_SG_jN4cuda3std3__44lessISA_EESA_SF_EEvbT2_T3_T4_PT6_PT7_T5_PSO_SO_NS1_7vsmem_tEE19static_temp_storage;
	mad.lo.s32 	%r284, %r282, 24, %r283;
	st.shared.u64 	[%r284], %rd39;
	st.shared.u32 	[%r284+8], %r108;
	st.shared.u8 	[%r284+12], %rs146;
	st.shared.u32 	[%r284+16], %r109;
	cvt.u32.u16 	%r285, %rs150;
	cvt.u32.u16 	%r286, %rs149;
	prmt.b32 	%r287, %r286, %r285, 0x3340U;
	cvt.u32.u16 	%r288, %rs148;
	cvt.u32.u16 	%r289, %rs147;
	prmt.b32 	%r290, %r289, %r288, 0x3340U;
	prmt.b32 	%r291, %r290, %r287, 0x5410U;
	st.shared.u32 	[%r284+20], %r291;
	st.shared.u64 	[%r284+24], %rd44;
	st.shared.u32 	[%r284+32], %r121;
	st.shared.u8 	[%r284+36], %rs171;
	st.shared.u32 	[%r284+40], %r122;
	cvt.u32.u16 	%r292, %rs175;
	cvt.u32.u16 	%r293, %rs174;
	prmt.b32 	%r294, %r293, %r292, 0x3340U;
	cvt.u32.u16 	%r295, %rs173;
	cvt.u32.u16 	%r296, %rs172;
	prmt.b32 	%r297, %r296, %r295, 0x3340U;
	prmt.b32 	%r298, %r297, %r294, 0x5410U;
	st.shared.u32 	[%r284+44], %r298;
	bar.warp.sync 	-1;
	sub.s32 	%r299, %r282, %r280;
	mad.lo.s32 	%r300, %r299, 24, %r283;
	ld.shared.u64 	%rd48, [%r300];
	ld.shared.u32 	%r133, [%r300+8];
	ld.shared.u8 	%rs178, [%r300+12];
	ld.shared.u32 	%r134, [%r300+16];
	ld.shared.u32 	%r135, [%r300+20];
	ld.shared.u64 	%rd49, [%r300+768];
	ld.shared.u32 	%r136, [%r300+776];
	ld.shared.u8 	%rs179, [%r300+780];
	ld.shared.u32 	%r137, [%r300+784];
	ld.shared.u32 	%r138, [%r300+788];
	setp.ne.s32 	%p38, %r2, 0;
	@%p38 bra 	$L__BB3_54;
	st.volatile.shared.u32 	[_ZZN3cub18CUB_300001_SM_10006detail10merge_sort26DeviceMergeSortMergeKernelINS2_10policy_hubIN6thrust24THRUST_300001_SM_1000_NS6detail15normal_iteratorINS6_10device_ptrI9SortTupleEEEEE9Policy600ESC_PNS0_8NullTypeESC_SG_jN4cuda3std3__44lessISA_EESA_SF_EEvbT2_T3_T4_PT6_PT7_T5_PSO_SO_NS1_7vsmem_tEE19static_temp_storage+12288], %r90;
$L__BB3_54:
	bar.sync 	0;
	ld.volatile.shared.u32 	%r139, [_ZZN3cub18CUB_300001_SM_10006detail10merge_sort26DeviceMergeSortMergeKernelINS2_10policy_hubIN6thrust24THRUST_300001_SM_1000_NS6detail15normal_iteratorINS6_10device_ptrI9SortTupleEEEEE9Policy600ESC_PNS0_8NullTypeESC_SG_jN4cuda3std3__44lessISA_EESA_SF_EEvbT2_T3_T4_PT6_PT7_T5_PSO_SO_NS1_7vsmem_tEE19static_temp_storage+12288];
	and.b32  	%r301, %r2, 31;
	cvt.u64.u32 	%rd92, %r132;
	add.s32 	%r140, %r132, %r301;
	add.s32 	%r302, %r301, %r120;
	cvt.u64.u32 	%rd93, %r302;
	add.s64 	%rd94, %rd93, %rd92;
	setp.ge.s32 	%p39, %r140, %r139;
	mad.lo.s64 	%rd50, %rd94, 24, %rd3;
	@%p39 bra 	$L__BB3_56;
	st.global.u64 	[%rd50], %rd48;
	st.global.u32 	[%rd50+8], %r133;
	st.global.u8 	[%rd50+12], %rs178;
	st.global.u32 	[%rd50+16], %r134;
	st.global.u32 	[%rd50+20], %r135;
$L__BB3_56:
	add.s32 	%r303, %r140, 32;
	setp.ge.s32 	%p40, %r303, %r139;
	@%p40 bra 	$L__BB3_58;
	st.global.u64 	[%rd50+768], %rd49;
	st.global.u32 	[%rd50+776], %r136;
	st.global.u8 	[%rd50+780], %rs179;
	st.global.u32 	[%rd50+784], %r137;
	st.global.u32 	[%rd50+788], %r138;
$L__BB3_58:
	ret;

}
	// .globl	_ZN3cub18CUB_300001_SM_10006detail10merge_sort30DeviceMergeSortBlockSortKernelINS2_10policy_hubIN6thrust24THRUST_300001_SM_1000_NS6detail15normal_iteratorINS6_10device_ptrI9SortTupleEEEEE9Policy600ESC_PNS0_8NullTypeESC_SG_mN4cuda3std3__44lessISA_EESA_SF_EEvbT0_T1_T2_T3_T4_PT6_PT7_T5_NS1_7vsmem_tE
.visible .entry _ZN3cub18CUB_300001_SM_10006detail10merge_sort30DeviceMergeSortBlockSortKernelINS2_10policy_hubIN6thrust24THRUST_300001_SM_1000_NS6detail15normal_iteratorINS6_10device_ptrI9SortTupleEEEEE9Policy600ESC_PNS0_8NullTypeESC_SG_mN4cuda3std3__44lessISA_EESA_SF_EEvbT0_T1_T2_T3_T4_PT6_PT7_T5_NS1_7vsmem_tE(
	.param .u8 _ZN3cub18CUB_300001_SM_10006detail10merge_sort30DeviceMergeSortBlockSortKernelINS2_10policy_hubIN6thrust24THRUST_300001_SM_1000_NS6detail15normal_iteratorINS6_10device_ptrI9SortTupleEEEEE9Policy600ESC_PNS0_8NullTypeESC_SG_mN4cuda3std3__44lessISA_EESA_SF_EEvbT0_T1_T2_T3_T4_PT6_PT7_T5_NS1_7vsmem_tE_param_0,
	.param .align 8 .b8 _ZN3cub18CUB_300001_SM_10006detail10merge_sort30DeviceMergeSortBlockSortKernelINS2_10policy_hubIN6thrust24THRUST_300001_SM_1000_NS6detail15normal_iteratorINS6_10device_ptrI9SortTupleEEEEE9Policy600ESC_PNS0_8NullTypeESC_SG_mN4cuda3std3__44lessISA_EESA_SF_EEvbT0_T1_T2_T3_T4_PT6_PT7_T5_NS1_7vsmem_tE_param_1[8],
	.param .u64 .ptr .align 1 _ZN3cub18CUB_300001_SM_10006detail10merge_sort30DeviceMergeSortBlockSortKernelINS2_10policy_hubIN6thrust24THRUST_300001_SM_1000_NS6detail15normal_iteratorINS6_10device_ptrI9SortTupleEEEEE9Policy600ESC_PNS0_8NullTypeESC_SG_mN4cuda3std3__44lessISA_EESA_SF_EEvbT0_T1_T2_T3_T4_PT6_PT7_T5_NS1_7vsmem_tE_param_2,
	.param .align 8 .b8 _ZN3cub18CUB_300001_SM_10006detail10merge_sort30DeviceMergeSortBlockSortKernelINS2_10policy_hubIN6thrust24THRUST_300001_SM_1000_NS6detail15normal_iteratorINS6_10device_ptrI9SortTupleEEEEE9Policy600ESC_PNS0_8NullTypeESC_SG_mN4cuda3std3__44lessISA_EESA_SF_EEvbT0_T1_T2_T3_T4_PT6_PT7_T5_NS1_7vsmem_tE_param_3[8],
	.param .u64 .ptr .align 1 _ZN3cub18CUB_300001_SM_10006detail10merge_sort30DeviceMergeSortBlockSortKernelINS2_10policy_hubIN6thrust24THRUST_300001_SM_1000_NS6detail15normal_iteratorINS6_10device_ptrI9SortTupleEEEEE9Policy600ESC_PNS0_8NullTypeESC_SG_mN4cuda3std3__44lessISA_EESA_SF_EEvbT0_T1_T2_T3_T4_PT6_PT7_T5_NS1_7vsmem_tE_param_4,
	.param .u64 _ZN3cub18CUB_300001_SM_10006detail10merge_sort30DeviceMergeSortBlockSortKernelINS2_10policy_hubIN6thrust24THRUST_300001_SM_1000_NS6detail15normal_iteratorINS6_10device_ptrI9SortTupleEEEEE9Policy600ESC_PNS0_8NullTypeESC_SG_mN4cuda3std3__44lessISA_EESA_SF_EEvbT0_T1_T2_T3_T4_PT6_PT7_T5_NS1_7vsmem_tE_param_5,
	.param .u64 .ptr .align 1 _ZN3cub18CUB_300001_SM_10006detail10merge_sort30DeviceMergeSortBlockSortKernelINS2_10policy_hubIN6thrust24THRUST_300001_SM_1000_NS6detail15normal_iteratorINS6_10device_ptrI9SortTupleEEEEE9Policy600ESC_PNS0_8NullTypeESC_SG_mN4cuda3std3__44lessISA_EESA_SF_EEvbT0_T1_T2_T3_T4_PT6_PT7_T5_NS1_7vsmem_tE_param_6,
	.param .u64 .ptr .align 1 _ZN3cub18CUB_300001_SM_10006detail10merge_sort30DeviceMergeSortBlockSortKernelINS2_10policy_hubIN6thrust24THRUST_300001_SM_1000_NS6detail15normal_iteratorINS6_10device_ptrI9SortTupleEEEEE9Policy600ESC_PNS0_8NullTypeESC_SG_mN4cuda3std3__44lessISA_EESA_SF_EEvbT0_T1_T2_T3_T4_PT6_PT7_T5_NS1_7vsmem_tE_param_7,
	.param .align 1 .b8 _ZN3cub18CUB_300001_SM_10006detail10merge_sort30DeviceMergeSortBlockSortKernelINS2_10policy_hubIN6thrust24THRUST_300001_SM_1000_NS6detail15normal_iteratorINS6_10device_ptrI9SortTupleEEEEE9Policy600ESC_PNS0_8NullTypeESC_SG_mN4cuda3std3__44lessISA_EESA_SF_EEvbT0_T1_T2_T3_T4_PT6_PT7_T5_NS1_7vsmem_tE_param_8[1],
	.param .align 8 .b8 _ZN3cub18CUB_300001_SM_10006detail10merge_sort30DeviceMergeSortBlockSortKernelINS2_10policy_hubIN6thrust24THRUST_300001_SM_1000_NS6detail15normal_iteratorINS6_10device_ptrI9SortTupleEEEEE9Policy600ESC_PNS0_8NullTypeESC_SG_mN4cuda3std3__44lessISA_EESA_SF_EEvbT0_T1_T2_T3_T4_PT6_PT7_T5_NS1_7vsmem_tE_param_9[8]
)
.maxntid 256
{
	.reg .pred 	%p<57>;
	.reg .b16 	%rs<257>;
	.reg .b32 	%r<457>;
	.reg .b64 	%rd<98>;
	// demoted variable
	.shared .align 16 .b8 _ZZN3cub18CUB_300001_SM_10006detail10merge_sort30DeviceMergeSortBlockSortKernelINS2_10policy_hubIN6thrust24THRUST_300001_SM_1000_NS6detail15normal_iteratorINS6_10device_ptrI9SortTupleEEEEE9Policy600ESC_PNS0_8NullTypeESC_SG_mN4cuda3std3__44lessISA_EESA_SF_EEvbT0_T1_T2_T3_T4_PT6_PT7_T5_NS1_7vsmem_tEE19static_temp_storage[12320];
	ld.param.u64 	%rd48, [_ZN3cub18CUB_300001_SM_10006detail10merge_sort30DeviceMergeSortBlockSortKernelINS2_10policy_hubIN6thrust24THRUST_300001_SM_1000_NS6detail15normal_iteratorINS6_10device_ptrI9SortTupleEEEEE9Policy600ESC_PNS0_8NullTypeESC_SG_mN4cuda3std3__44lessISA_EESA_SF_EEvbT0_T1_T2_T3_T4_PT6_PT7_T5_NS1_7vsmem_tE_param_3];
	ld.param.u64 	%rd49, [_ZN3cub18CUB_300001_SM_10006detail10merge_sort30DeviceMergeSortBlockSortKernelINS2_10policy_hubIN6thrust24THRUST_300001_SM_1000_NS6detail15normal_iteratorINS6_10device_ptrI9SortTupleEEEEE9Policy600ESC_PNS0_8NullTypeESC_SG_mN4cuda3std3__44lessISA_EESA_SF_EEvbT0_T1_T2_T3_T4_PT6_PT7_T5_NS1_7vsmem_tE_param_1];
	ld.param.u64 	%rd46, [_ZN3cub18CUB_300001_SM_10006detail10merge_sort30DeviceMergeSortBlockSortKernelINS2_10policy_hubIN6thrust24THRUST_300001_SM_1000_NS6detail15normal_iteratorINS6_10device_ptrI9SortTupleEEEEE9Policy600ESC_PNS0_8NullTypeESC_SG_mN4cuda3std3__44lessISA_EESA_SF_EEvbT0_T1_T2_T3_T4_PT6_PT7_T5_NS1_7vsmem_tE_param_5];
	cvta.to.global.u64 	%rd1, %rd49;
	cvta.to.global.u64 	%rd2, %rd48;
	mov.u32 	%r137, %ctaid.x;
	cvt.u64.u32 	%rd50, %r137;
	mov.u32 	%r138, %nctaid.x;
	cvt.u64.u32 	%rd51, %r138;
	mul.wide.u32 	%rd3, %r137, 512;
	add.s64 	%rd52, %rd51, -1;
	setp.le.u64 	%p9, %rd52, %rd50;
	@%p9 bra 	$L__BB4_18;
	// begin inline asm
	griddepcontrol.wait;
	// end inline asm
	mov.u32 	%r1, %tid.x;
	and.b32  	%r2, %r1, 31;
	shl.b32 	%r285, %r1, 1;
	and.b32  	%r3, %r285, 1984;
	or.b32  	%r286, %r3, %r2;
	cvt.u64.u32 	%rd65, %r286;
	add.s64 	%rd4, %rd3, %rd65;
	mad.lo.s64 	%rd66, %rd4, 24, %rd1;
	ld.global.u64 	%rd67, [%rd66];
	ld.global.u32 	%r287, [%rd66+8];
	ld.global.u8 	%rs176, [%rd66+12];
	ld.global.u32 	%r288, [%rd66+16];
	ld.global.u32 	%r289, [%rd66+20];
	ld.global.u64 	%rd68, [%rd66+768];
	ld.global.u32 	%r290, [%rd66+776];
	ld.global.u8 	%rs177, [%rd66+780];
	ld.global.u32 	%r291, [%rd66+784];
	ld.global.u32 	%r292, [%rd66+788];
	// begin inline asm
	mov.u32 %r284, %laneid;
	// end inline asm
	add.s32 	%r293, %r284, %r3;
	mov.u32 	%r294, _ZZN3cub18CUB_300001_SM_10006detail10merge_sort30DeviceMergeSortBlockSortKernelINS2_10policy_hubIN6thrust24THRUST_300001_SM_1000_NS6detail15normal_iteratorINS6_10device_ptrI9SortTupleEEEEE9Policy600ESC_PNS0_8NullTypeESC_SG_mN4cuda3std3__44lessISA_EESA_SF_EEvbT0_T1_T2_T3_T4_PT6_PT7_T5_NS1_7vsmem_tEE19static_temp_storage;
	mad.lo.s32 	%r4, %r293, 24, %r294;
	st.shared.u64 	[%r4], %rd67;
	st.shared.u32 	[%r4+8], %r287;
	st.shared.u8 	[%r4+12], %rs176;
	st.shared.u32 	[%r4+16], %r288;
	st.shared.u32 	[%r4+20], %r289;
	st.shared.u64 	[%r4+768], %rd68;
	st.shared.u32 	[%r4+776], %r290;
	st.shared.u8 	[%r4+780], %rs177;
	st.shared.u32 	[%r4+784], %r291;
	st.shared.u32 	[%r4+788], %r292;
	bar.warp.sync 	-1;
	mad.lo.s32 	%r5, %r284, 24, %r4;
	ld.shared.u64 	%rd86, [%r5];
	ld.shared.u32 	%r6, [%r5+8];
	ld.shared.u8 	%rs201, [%r5+12];
	ld.shared.u32 	%r425, [%r5+16];
	ld.shared.u32 	%r295, [%r5+20];
	bfe.u32 	%r296, %r295, 0, 8;
	cvt.u16.u32 	%rs200, %r296;
	bfe.u32 	%r297, %r295, 8, 8;
	cvt.u16.u32 	%rs199, %r297;
	bfe.u32 	%r298, %r295, 16, 8;
	cvt.u16.u32 	%rs198, %r298;
	bfe.u32 	%r299, %r295, 24, 8;
	cvt.u16.u32 	%rs197, %r299;
	ld.shared.u64 	%rd6, [%r5+24];
	ld.shared.v4.u32 	{%r424, %r300, %r9, %r301}, [%r5+32];
	mov.b64 	%rd69, {%r9, %r301};
	mov.b64 	%rd70, {%r424, %r300};
	shr.u64 	%rd71, %rd70, 32;
	cvt.u16.u64 	%rs6, %rd71;
	{ .reg .b32 tmp; mov.b64 {tmp, %r302}, %rd69; }
	bfe.u32 	%r303, %r302, 0, 8;
	cvt.u16.u32 	%rs7, %r303;
	bfe.u32 	%r304, %r302, 8, 8;
	cvt.u16.u32 	%rs8, %r304;
	bfe.u32 	%r305, %r302, 16, 8;
	cvt.u16.u32 	%rs9, %r305;
	bfe.u32 	%r306, %r302, 24, 8;
	cvt.u16.u32 	%rs10, %r306;
	bar.sync 	0;
	// begin inline asm
	griddepcontrol.launch_dependents;
	// end inline asm
	setp.ge.s32 	%p37, %r424, %r6;
	mov.u16 	%rs192, %rs10;
	mov.u16 	%rs193, %rs9;
	mov.u16 	%rs194, %rs8;
	mov.u16 	%rs195, %rs7;
	mov.u32 	%r423, %r9;
	mov.u16 	%rs196, %rs6;
	mov.u64 	%rd85, %rd6;
	mov.u32 	%r426, %r6;
	@%p37 bra 	$L__BB4_3;
	mov.u16 	%rs192, %rs197;
	mov.u16 	%rs193, %rs198;
	mov.u16 	%rs194, %rs199;
	mov.u16 	%rs195, %rs200;
	mov.u32 	%r423, %r425;
	mov.u16 	%rs196, %rs201;
	mov.u64 	%rd85, %rd86;
	mov.u16 	%rs197, %rs10;
	mov.u16 	%rs198, %rs9;
	mov.u16 	%rs199, %rs8;
	mov.u16 	%rs200, %rs7;
	mov.u32 	%r425, %r9;
	mov.u16 	%rs201, %rs6;
	mov.u64 	%rd86, %rd6;
	mov.u32 	%r426, %r424;
	mov.u32 	%r424, %r6;
$L__BB4_3:
	mov.b32 	%r427, 2;
	mad.lo.s32 	%r310, %r1, 48, %r294;
$L__BB4_4:
	bar.sync 	0;
	add.s32 	%r308, %r427, -1;
	st.shared.u64 	[%r310], %rd86;
	st.shared.u32 	[%r310+8], %r426;
	st.shared.u8 	[%r310+12], %rs201;
	st.shared.u32 	[%r310+16], %r425;
	cvt.u32.u16 	%r311, %rs197;
	cvt.u32.u16 	%r312, %rs198;
	prmt.b32 	%r313, %r312, %r311, 0x3340U;
	cvt.u32.u16 	%r314, %rs199;
	cvt.u32.u16 	%r315, %rs200;
	prmt.b32 	%r316, %r315, %r314, 0x3340U;
	prmt.b32 	%r317, %r316, %r313, 0x5410U;
	st.shared.u32 	[%r310+20], %r317;
	st.shared.u64 	[%r310+24], %rd85;
	st.shared.u32 	[%r310+32], %r424;
	st.shared.u8 	[%r310+36], %rs196;
	st.shared.u32 	[%r310+40], %r423;
	cvt.u32.u16 	%r318, %rs192;
	cvt.u32.u16 	%r319, %rs193;
	prmt.b32 	%r320, %r319, %r318, 0x3340U;
	cvt.u32.u16 	%r321, %rs194;
	cvt.u32.u16 	%r322, %rs195;
	prmt.b32 	%r323, %r322, %r321, 0x3340U;
	prmt.b32 	%r324, %r323, %r320, 0x5410U;
	st.shared.u32 	[%r310+44], %r324;
	bar.sync 	0;
	neg.s32 	%r325, %r427;
	and.b32  	%r326, %r1, %r325;
	shl.b32 	%r327, %r326, 1;
	and.b32  	%r328, %r308, %r1;
	shl.b32 	%r329, %r328, 1;
	min.u32 	%r19, %r329, 512;
	min.u32 	%r20, %r327, 512;
	add.s32 	%r330, %r20, %r427;
	min.s32 	%r21, %r330, 512;
	add.s32 	%r331, %r21, %r427;
	min.s32 	%r22, %r331, 512;
	sub.s32 	%r332, %r21, %r20;
	sub.s32 	%r333, %r22, %r21;
	setp.lt.s32 	%p38, %r19, %r333;
	sub.s32 	%r334, %r19, %r333;
	selp.b32 	%r430, 0, %r334, %p38;
	min.s32 	%r428, %r332, %r19;
	setp.ge.s32 	%p39, %r430, %r428;
	@%p39 bra 	$L__BB4_7;
	add.s32 	%r25, %r21, %r19;
$L__BB4_6:
	sub.s32 	%r335, %r428, %r430;
	shr.u32 	%r336, %r335, 31;
	add.s32 	%r337, %r335, %r336;
	shr.s32 	%r338, %r337, 1;
	add.s32 	%r339, %r338, %r430;
	add.s32 	%r340, %r339, %r20;
	mov.u32 	%r341, _ZZN3cub18CUB_300001_SM_10006detail10merge_sort30DeviceMergeSortBlockSortKernelINS2_10policy_hubIN6thrust24THRUST_300001_SM_1000_NS6detail15normal_iteratorINS6_10device_ptrI9SortTupleEEEEE9Policy600ESC_PNS0_8NullTypeESC_SG_mN4cuda3std3__44lessISA_EESA_SF_EEvbT0_T1_T2_T3_T4_PT6_PT7_T5_NS1_7vsmem_tEE19static_temp_storage;
	mad.lo.s32 	%r342, %r340, 24, %r341;
	ld.shared.u32 	%r343, [%r342+8];
	not.b32 	%r344, %r339;
	add.s32 	%r345, %r25, %r344;
	mad.lo.s32 	%r346, %r345, 24, %r341;
	ld.shared.u32 	%r347, [%r346+8];
	setp.lt.s32 	%p40, %r347, %r343;
	add.s32 	%r348, %r339, 1;
	selp.b32 	%r430, %r430, %r348, %p40;
	selp.b32 	%r428, %r339, %r428, %p40;
	setp.lt.s32 	%p41, %r430, %r428;
	@%p41 bra 	$L__BB4_6;
$L__BB4_7:
	add.s32 	%r31, %r430, %r20;
	add.s32 	%r349, %r21, %r19;
	sub.s32 	%r32, %r349, %r430;
	mov.u32 	%r350, _ZZN3cub18CUB_300001_SM_10006detail10merge_sort30DeviceMergeSortBlockSortKernelINS2_10policy_hubIN6thrust24THRUST_300001_SM_1000_NS6detail15normal_iteratorINS6_10device_ptrI9SortTupleEEEEE9Policy600ESC_PNS0_8NullTypeESC_SG_mN4cuda3std3__44lessISA_EESA_SF_EEvbT0_T1_T2_T3_T4_PT6_PT7_T5_NS1_7vsmem_tEE19static_temp_storage;
	mad.lo.s32 	%r33, %r31, 24, %r350;
	ld.shared.u64 	%rd88, [%r33];
	ld.shared.u32 	%r433, [%r33+8];
	ld.shared.u8 	%rs207, [%r33+12];
	ld.shared.u32 	%r434, [%r33+16];
	ld.shared.u32 	%r351, [%r33+20];
	bfe.u32 	%r352, %r351, 0, 8;
	cvt.u16.u32 	%rs208, %r352;
	bfe.u32 	%r353, %r351, 8, 8;
	cvt.u16.u32 	%rs209, %r353;
	bfe.u32 	%r354, %r351, 16, 8;
	cvt.u16.u32 	%rs210, %r354;
	bfe.u32 	%r355, %r351, 24, 8;
	cvt.u16.u32 	%rs211, %r355;
	mad.lo.s32 	%r36, %r32, 24, %r350;
	ld.shared.u64 	%rd87, [%r36];
	ld.shared.u32 	%r431, [%r36+8];
	ld.shared.u8 	%rs202, [%r36+12];
	ld.shared.u32 	%r432, [%r36+16];
	ld.shared.u32 	%r356, [%r36+20];
	bfe.u32 	%r357, %r356, 0, 8;
	cvt.u16.u32 	%rs203, %r357;
	bfe.u32 	%r358, %r356, 8, 8;
	cvt.u16.u32 	%rs204, %r358;
	bfe.u32 	%r359, %r356, 16, 8;
	cvt.u16.u32 	%rs205, %r359;
	bfe.u32 	%r360, %r356, 24, 8;
	cvt.u16.u32 	%rs206, %r360;
	setp.ge.s32 	%p43, %r32, %r22;
	mov.pred 	%p53, 0;
	@%p43 bra 	$L__BB4_9;
	setp.ge.s32 	%p44, %r31, %r21;
	setp.lt.s32 	%p45, %r431, %r433;
	or.pred  	%p53, %p44, %p45;
$L__BB4_9:
	selp.b64 	%rd86, %rd87, %rd88, %p53;
	selp.b32 	%r426, %r431, %r433, %p53;
	selp.b16 	%rs201, %rs202, %rs207, %p53;
	selp.b32 	%r425, %r432, %r434, %p53;
	selp.b16 	%rs200, %rs203, %rs208, %p53;
	selp.b16 	%rs199, %rs204, %rs209, %p53;
	selp.b16 	%rs198, %rs205, %rs210, %p53;
	selp.b16 	%rs197, %rs206, %rs211, %p53;
	selp.u32 	%r361, 1, 0, %p53;
	add.s32 	%r41, %r32, %r361;
	not.pred 	%p46, %p53;
	selp.u32 	%r362, 1, 0, %p46;
	add.s32 	%r42, %r31, %r362;
	@%p46 bra 	$L__BB4_11;
	ld.shared.u64 	%rd87, [%r36+24];
	ld.shared.u32 	%r431, [%r36+32];
	ld.shared.u8 	%rs202, [%r36+36];
	ld.shared.u32 	%r432, [%r36+40];
	ld.shared.u32 	%r368, [%r36+44];
	bfe.u32 	%r369, %r368, 0, 8;
	cvt.u16.u32 	%rs203, %r369;
	bfe.u32 	%r370, %r368, 8, 8;
	cvt.u16.u32 	%rs204, %r370;
	bfe.u32 	%r371, %r368, 16, 8;
	cvt.u16.u32 	%rs205, %r371;
	bfe.u32 	%r372, %r368, 24, 8;
	cvt.u16.u32 	%rs206, %r372;
	bra.uni 	$L__BB4_12;
$L__BB4_11:
	ld.shared.u64 	%rd88, [%r33+24];
	ld.shared.u32 	%r433, [%r33+32];
	ld.shared.u8 	%rs207, [%r33+36];
	ld.shared.u32 	%r434, [%r33+40];
	ld.shared.u32 	%r363, [%r33+44];
	bfe.u32 	%r364, %r363, 0, 8;
	cvt.u16.u32 	%rs208, %r364;
	bfe.u32 	%r365, %r363, 8, 8;
	cvt.u16.u32 	%rs209, %r365;
	bfe.u32 	%r366, %r363, 16, 8;
	cvt.u16.u32 	%rs210, %r366;
	bfe.u32 	%r367, %r363, 24, 8;
	cvt.u16.u32 	%rs211, %r367;
$L__BB4_12:
	setp.ge.s32 	%p48, %r41, %r22;
	mov.pred 	%p54, 0;
	@%p48 bra 	$L__BB4_14;
	setp.ge.s32 	%p49, %r42, %r21;
	setp.lt.s32 	%p50, %r431, %r433;
	or.pred  	%p54, %p49, %p50;
$L__BB4_14:
	selp.b64 	%rd85, %rd87, %rd88, %p54;
	selp.b32 	%r424, %r431, %r433, %p54;
	selp.b16 	%rs196, %rs202, %rs207, %p54;
	selp.b32 	%r423, %r432, %r434, %p54;
	selp.b16 	%rs195, %rs203, %rs208, %p54;
	selp.b16 	%rs194, %rs204, %rs209, %p54;
	selp.b16 	%rs193, %rs205, %rs210, %p54;
	selp.b16 	%rs192, %rs206, %rs211, %p54;
	shl.b32 	%r53, %r427, 1;
	setp.lt.u32 	%p51, %r427, 129;
	mov.u32 	%r427, %r53;
	@%p51 bra 	$L__BB4_4;
	ld.param.s8 	%rs181, [_ZN3cub18CUB_300001_SM_10006detail10merge_sort30DeviceMergeSortBlockSortKernelINS2_10policy_hubIN6thrust24THRUST_300001_SM_1000_NS6detail15normal_iteratorINS6_10device_ptrI9SortTupleEEEEE9Policy600ESC_PNS0_8NullTypeESC_SG_mN4cuda3std3__44lessISA_EESA_SF_EEvbT0_T1_T2_T3_T4_PT6_PT7_T5_NS1_7vsmem_tE_param_0];
	bar.sync 	0;
	setp.eq.s16 	%p52, %rs181, 0;
	@%p52 bra 	$L__BB4_17;
	st.shared.u64 	[%r5], %rd86;
	st.shared.u32 	[%r5+8], %r426;
	st.shared.u8 	[%r5+12], %rs201;
	st.shared.u32 	[%r5+16], %r425;
	cvt.u32.u16 	%r373, %rs197;
	cvt.u32.u16 	%r374, %rs198;
	prmt.b32 	%r375, %r374, %r373, 0x3340U;
	cvt.u32.u16 	%r376, %rs199;
	cvt.u32.u16 	%r377, %rs200;
	prmt.b32 	%r378, %r377, %r376, 0x3340U;
	prmt.b32 	%r379, %r378, %r375, 0x5410U;
	st.shared.u32 	[%r5+20], %r379;
	st.shared.u64 	[%r5+24], %rd85;
	st.shared.u32 	[%r5+32], %r424;
	st.shared.u8 	[%r5+36], %rs196;
	st.shared.u32 	[%r5+40], %r423;
	cvt.u32.u16 	%r380, %rs192;
	cvt.u32.u16 	%r381, %rs193;
	prmt.b32 	%r382, %r381, %r380, 0x3340U;
	cvt.u32.u16 	%r383, %rs194;
	cvt.u32.u16 	%r384, %rs195;
	prmt.b32 	%r385, %r384, %r383, 0x3340U;
	prmt.b32 	%r386, %r385, %r382, 0x5410U;
	st.shared.u32 	[%r5+44], %r386;
	bar.warp.sync 	-1;
	cvt.u64.u32 	%rd72, %r3;
	cvt.u64.u32 	%rd73, %r2;
	add.s64 	%rd74, %rd3, %rd73;
	add.s64 	%rd75, %rd74, %rd72;
	mad.lo.s64 	%rd76, %rd75, 24, %rd2;
	ld.shared.v2.u32 	{%r387, %r388}, [%r4];
	.pragma "used_bytes_mask 31";
	ld.shared.v2.u32 	{%r389, %r390}, [%r4+8];
	ld.shared.v2.u32 	{%r391, %r392}, [%r4+16];
	st.global.v2.u32 	[%rd76], {%r387, %r388};
	st.global.v2.u32 	[%rd76+8], {%r389, %r390};
	st.global.v2.u32 	[%rd76+16], {%r391, %r392};
	ld.shared.v2.u32 	{%r393, %r394}, [%r4+768];
	.pragma "used_bytes_mask 31";
	ld.shared.v2.u32 	{%r395, %r396}, [%r4+776];
	ld.shared.v2.u32 	{%r397, %r398}, [%r4+784];
	st.global.v2.u32 	[%rd76+768], {%r393, %r394};
	st.global.v2.u32 	[%rd76+776], {%r395, %r396};
	st.global.v2.u32 	[%rd76+784], {%r397, %r398};
	bra.uni 	$L__BB4_51;
$L__BB4_17:
	ld.param.u64 	%rd82, [_ZN3cub18CUB_300001_SM_10006detail10merge_sort30DeviceMergeSortBlockSortKernelINS2_10policy_hubIN6thrust24THRUST_300001_SM_1000_NS6detail15normal_iteratorINS6_10device_ptrI9SortTupleEEEEE9Policy600ESC_PNS0_8NullTypeESC_SG_mN4cuda3std3__44lessISA_EESA_SF_EEvbT0_T1_T2_T3_T4_PT6_PT7_T5_NS1_7vsmem_tE_param_6];
	st.shared.u64 	[%r5], %rd86;
	st.shared.u32 	[%r5+8], %r426;
	st.shared.u8 	[%r5+12], %rs201;
	st.shared.u32 	[%r5+16], %r425;
	cvt.u32.u16 	%r399, %rs197;
	cvt.u32.u16 	%r400, %rs198;
	prmt.b32 	%r401, %r400, %r399, 0x3340U;
	cvt.u32.u16 	%r402, %rs199;
	cvt.u32.u16 	%r403, %rs200;
	prmt.b32 	%r404, %r403, %r402, 0x3340U;
	prmt.b32 	%r405, %r404, %r401, 0x5410U;
	st.shared.u32 	[%r5+20], %r405;
	st.shared.u64 	[%r5+24], %rd85;
	st.shared.u32 	[%r5+32], %r424;
	st.shared.u8 	[%r5+36], %rs196;
	st.shared.u32 	[%r5+40], %r423;
	cvt.u32.u16 	%r406, %rs192;
	cvt.u32.u16 	%r407, %rs193;
	prmt.b32 	%r408, %r407, %r406, 0x3340U;
	cvt.u32.u16 	%r409, %rs194;
	cvt.u32.u16 	%r410, %rs195;
	prmt.b32 	%r411, %r410, %r409, 0x3340U;
	prmt.b32 	%r412, %r411, %r408, 0x5410U;
	st.shared.u32 	[%r5+44], %r412;
	bar.warp.sync 	-1;
	ld.shared.u64 	%rd77, [%r4];
	ld.shared.u32 	%r413, [%r4+8];
	ld.shared.u8 	%rs178, [%r4+12];
	ld.shared.u32 	%r414, [%r4+16];
	ld.shared.u32 	%r415, [%r4+20];
	ld.shared.u64 	%rd78, [%r4+768];
	ld.shared.u32 	%r416, [%r4+776];
	ld.shared.u8 	%rs179, [%r4+780];
	ld.shared.u32 	%r417, [%r4+784];
	ld.shared.u32 	%r418, [%r4+788];
	cvta.to.global.u64 	%rd79, %rd82;
	mad.lo.s64 	%rd80, %rd4, 24, %rd79;
	st.global.u64 	[%rd80], %rd77;
	st.global.u32 	[%rd80+8], %r413;
	st.global.u8 	[%rd80+12], %rs178;
	st.global.u32 	[%rd80+16], %r414;
	st.global.u32 	[%rd80+20], %r415;
	st.global.u64 	[%rd80+768], %rd78;
	st.global.u32 	[%rd80+776], %r416;
	st.global.u8 	[%rd80+780], %rs179;
	st.global.u32 	[%rd80+784], %r417;
	st.global.u32 	[%rd80+788], %r418;
	bra.uni 	$L__BB4_51;
$L__BB4_18:
	cvt.u32.u64 	%r139, %rd3;
	cvt.u32.u64 	%r140, %rd46;
	sub.s32 	%r141, %r140, %r139;
	min.s32 	%r54, %r141, 512;
	// begin inline asm
	griddepcontrol.wait;
	// end inline asm
	mad.lo.s64 	%rd53, %rd3, 24, %rd1;
	mov.u32 	%r55, %tid.x;
	ld.global.u64 	%rd90, [%rd53];
	ld.global.u32 	%r438, [%rd53+8];
	ld.global.u8 	%rs218, [%rd53+12];
	ld.global.u32 	%r437, [%rd53+16];
	ld.global.u32 	%r142, [%rd53+20];
	bfe.u32 	%r143, %r142, 0, 8;
	cvt.u16.u32 	%rs217, %r143;
	bfe.u32 	%r144, %r142, 8, 8;
	cvt.u16.u32 	%rs219, %r144;
	bfe.u32 	%r145, %r142, 16, 8;
	cvt.u16.u32 	%rs220, %r145;
	bfe.u32 	%r146, %r142, 24, 8;
	cvt.u16.u32 	%rs221, %r146;
	and.b32  	%r58, %r55, 31;
	shl.b32 	%r147, %r55, 1;
	and.b32  	%r148, %r147, 1984;
	or.b32  	%r59, %r148, %r58;
	setp.ge.s32 	%p10, %r59, %r54;
	mul.lo.s32 	%r149, %r59, 24;
	cvt.u64.u32 	%rd54, %r149;
	add.s64 	%rd20, %rd53, %rd54;
	mov.u16 	%rs212, %rs221;
	mov.u16 	%rs213, %rs220;
	mov.u16 	%rs214, %rs219;
	mov.u16 	%rs215, %rs217;
	mov.u32 	%r435, %r437;
	mov.u16 	%rs216, %rs218;
	mov.u32 	%r436, %r438;
	mov.u64 	%rd89, %rd90;
	@%p10 bra 	$L__BB4_20;
	ld.global.u64 	%rd89, [%rd20];
	ld.global.u32 	%r436, [%rd20+8];
	ld.global.u8 	%rs216, [%rd20+12];
	ld.global.u32 	%r435, [%rd20+16];
	ld.global.u32 	%r150, [%rd20+20];
	bfe.u32 	%r151, %r150, 0, 8;
	cvt.u16.u32 	%rs215, %r151;
	bfe.u32 	%r152, %r150, 8, 8;
	cvt.u16.u32 	%rs214, %r152;
	bfe.u32 	%r153, %r150, 16, 8;
	cvt.u16.u32 	%rs213, %r153;
	bfe.u32 	%r154, %r150, 24, 8;
	cvt.u16.u32 	%rs212, %r154;
$L__BB4_20:
	add.s32 	%r64, %r59, 32;
	setp.ge.s32 	%p11, %r64, %r54;
	@%p11 bra 	$L__BB4_22;
	ld.global.u64 	%rd90, [%rd20+768];
	ld.global.u32 	%r438, [%rd20+776];
	ld.global.u8 	%rs218, [%rd20+780];
	ld.global.u32 	%r437, [%rd20+784];
	ld.global.u32 	%r155, [%rd20+788];
	bfe.u32 	%r156, %r155, 0, 8;
	cvt.u16.u32 	%rs217, %r156;
	bfe.u32 	%r157, %r155, 8, 8;
	cvt.u16.u32 	%rs219, %r157;
	bfe.u32 	%r158, %r155, 16, 8;
	cvt.u16.u32 	%rs220, %r158;
	bfe.u32 	%r159, %r155, 24, 8;
	cvt.u16.u32 	%rs221, %r159;
$L__BB4_22:
	// begin inline asm
	mov.u32 %r160, %laneid;
	// end inline asm
	add.s32 	%r161, %r160, %r148;
	mov.u32 	%r162, _ZZN3cub18CUB_300001_SM_10006detail10merge_sort30DeviceMergeSortBlockSortKernelINS2_10policy_hubIN6thrust24THRUST_300001_SM_1000_NS6detail15normal_iteratorINS6_10device_ptrI9SortTupleEEEEE9Policy600ESC_PNS0_8NullTypeESC_SG_mN4cuda3std3__44lessISA_EESA_SF_EEvbT0_T1_T2_T3_T4_PT6_PT7_T5_NS1_7vsmem_tEE19static_temp_storage;
	mad.lo.s32 	%r71, %r161, 24, %r162;
	st.shared.u64 	[%r71], %rd89;
	st.shared.u32 	[%r71+8], %r436;
	st.shared.u8 	[%r71+12], %rs216;
	st.shared.u32 	[%r71+16], %r435;
	cvt.u32.u16 	%r163, %rs212;
	cvt.u32.u16 	%r164, %rs213;
	prmt.b32 	%r165, %r164, %r163, 0x3340U;
	cvt.u32.u16 	%r166, %rs214;
	cvt.u32.u16 	%r167, %rs215;
	prmt.b32 	%r168, %r167, %r166, 0x3340U;
	prmt.b32 	%r169, %r168, %r165, 0x5410U;
	st.shared.u32 	[%r71+20], %r169;
	st.shared.u64 	[%r71+768], %rd90;
	st.shared.u32 	[%r71+776], %r438;
	st.shared.u8 	[%r71+780], %rs218;
	st.shared.u32 	[%r71+784], %r437;
	cvt.u32.u16 	%r170, %rs221;
	cvt.u32.u16 	%r171, %rs220;
	prmt.b32 	%r172, %r171, %r170, 0x3340U;
	cvt.u32.u16 	%r173, %rs219;
	cvt.u32.u16 	%r174, %rs217;
	prmt.b32 	%r175, %r174, %r173, 0x3340U;
	prmt.b32 	%r176, %r175, %r172, 0x5410U;
	st.shared.u32 	[%r71+788], %r176;
	bar.warp.sync 	-1;
	mad.lo.s32 	%r72, %r160, 24, %r71;
	ld.shared.u64 	%rd95, [%r72];
	ld.shared.u32 	%r448, [%r72+8];
	ld.shared.u8 	%rs244, [%r72+12];
	ld.shared.u32 	%r447, [%r72+16];
	ld.shared.u32 	%r177, [%r72+20];
	bfe.u32 	%r178, %r177, 0, 8;
	cvt.u16.u32 	%rs242, %r178;
	bfe.u32 	%r179, %r177, 8, 8;
	cvt.u16.u32 	%rs98, %r179;
	bfe.u32 	%r180, %r177, 16, 8;
	cvt.u16.u32 	%rs99, %r180;
	bfe.u32 	%r181, %r177, 24, 8;
	cvt.u16.u32 	%rs100, %r181;
	ld.shared.u64 	%rd91, [%r72+24];
	ld.shared.v4.u32 	{%r440, %r182, %r439, %r183}, [%r72+32];
	mov.b64 	%rd55, {%r439, %r183};
	mov.b64 	%rd56, {%r440, %r182};
	shr.u64 	%rd57, %rd56, 32;
	cvt.u16.u64 	%rs223, %rd57;
	{ .reg .b32 tmp; mov.b64 {tmp, %r184}, %rd55; }
	bfe.u32 	%r185, %r184, 0, 8;
	cvt.u16.u32 	%rs222, %r185;
	bfe.u32 	%r186, %r184, 8, 8;
	cvt.u16.u32 	%rs233, %r186;
	bfe.u32 	%r187, %r184, 16, 8;
	cvt.u16.u32 	%rs235, %r187;
	bfe.u32 	%r188, %r184, 24, 8;
	cvt.u16.u32 	%rs236, %r188;
	bar.sync 	0;
	// begin inline asm
	griddepcontrol.launch_dependents;
	// end inline asm
	or.b32  	%r189, %r147, 1;
	setp.lt.u32 	%p12, %r189, %r54;
	@%p12 bra 	$L__BB4_24;
	mov.u32 	%r439, %r447;
	mov.u16 	%rs222, %rs242;
	mov.u16 	%rs223, %rs244;
	mov.u32 	%r440, %r448;
	mov.u64 	%rd91, %rd95;
	mov.u16 	%rs233, %rs98;
	mov.u16 	%rs235, %rs99;
	mov.u16 	%rs236, %rs100;
$L__BB4_24:
	setp.ge.u32 	%p13, %r147, %r54;
	setp.ge.s32 	%p14, %r440, %r448;
	or.pred  	%p15, %p13, %p14;
	mov.u32 	%r445, %r439;
	mov.u16 	%rs237, %rs222;
	mov.u16 	%rs238, %rs223;
	mov.u32 	%r446, %r440;
	mov.u64 	%rd94, %rd91;
	mov.u16 	%rs239, %rs100;
	mov.u16 	%rs240, %rs99;
	mov.u16 	%rs241, %rs98;
	@%p15 bra 	$L__BB4_26;
	mov.u32 	%r445, %r447;
	mov.u16 	%rs237, %rs242;
	mov.u16 	%rs238, %rs244;
	mov.u32 	%r446, %r448;
	mov.u64 	%rd94, %rd95;
	mov.u16 	%rs239, %rs236;
	mov.u16 	%rs240, %rs235;
	mov.u16 	%rs241, %rs233;
	mov.u16 	%rs242, %rs222;
	mov.u32 	%r447, %r439;
	mov.u16 	%rs233, %rs98;
	mov.u16 	%rs244, %rs223;
	mov.u32 	%r448, %r440;
	mov.u64 	%rd95, %rd91;
	mov.u16 	%rs235, %rs99;
	mov.u16 	%rs236, %rs100;
$L__BB4_26:
	mov.b32 	%r449, 2;
	mad.lo.s32 	%r193, %r55, 48, %r162;
$L__BB4_27:
	bar.sync 	0;
	add.s32 	%r191, %r449, -1;
	st.shared.u64 	[%r193], %rd95;
	st.shared.u32 	[%r193+8], %r448;
	st.shared.u8 	[%r193+12], %rs244;
	st.shared.u32 	[%r193+16], %r447;
	cvt.u32.u16 	%r194, %rs239;
	cvt.u32.u16 	%r195, %rs240;
	prmt.b32 	%r196, %r195, %r194, 0x3340U;
	cvt.u32.u16 	%r197, %rs241;
	cvt.u32.u16 	%r198, %rs242;
	prmt.b32 	%r199, %r198, %r197, 0x3340U;
	prmt.b32 	%r200, %r199, %r196, 0x5410U;
	st.shared.u32 	[%r193+20], %r200;
	st.shared.u64 	[%r193+24], %rd94;
	st.shared.u32 	[%r193+32], %r446;
	st.shared.u8 	[%r193+36], %rs238;
	st.shared.u32 	[%r193+40], %r445;
	cvt.u32.u16 	%r201, %rs236;
	cvt.u32.u16 	%r202, %rs235;
	prmt.b32 	%r203, %r202, %r201, 0x3340U;
	cvt.u32.u16 	%r204, %rs233;
	cvt.u32.u16 	%r205, %rs237;
	prmt.b32 	%r206, %r205, %r204, 0x3340U;
	prmt.b32 	%r207, %r206, %r203, 0x5410U;
	st.shared.u32 	[%r193+44], %r207;
	bar.sync 	0;
	neg.s32 	%r208, %r449;
	and.b32  	%r209, %r55, %r208;
	shl.b32 	%r210, %r209, 1;
	and.b32  	%r211, %r191, %r55;
	shl.b32 	%r212, %r211, 1;
	min.s32 	%r88, %r212, %r54;
	min.s32 	%r89, %r210, %r54;
	add.s32 	%r213, %r89, %r449;
	min.s32 	%r90, %r213, %r54;
	add.s32 	%r214, %r90, %r449;
	min.s32 	%r91, %r214, %r54;
	sub.s32 	%r215, %r90, %r89;
	sub.s32 	%r216, %r91, %r90;
	setp.lt.s32 	%p16, %r88, %r216;
	sub.s32 	%r217, %r88, %r216;
	selp.b32 	%r452, 0, %r217, %p16;
	min.s32 	%r450, %r215, %r88;
	setp.ge.s32 	%p17, %r452, %r450;
	@%p17 bra 	$L__BB4_30;
	add.s32 	%r94, %r90, %r88;
$L__BB4_29:
	sub.s32 	%r218, %r450, %r452;
	shr.u32 	%r219, %r218, 31;
	add.s32 	%r220, %r218, %r219;
	shr.s32 	%r221, %r220, 1;
	add.s32 	%r222, %r221, %r452;
	add.s32 	%r223, %r222, %r89;
	mov.u32 	%r224, _ZZN3cub18CUB_300001_SM_10006detail10merge_sort30DeviceMergeSortBlockSortKernelINS2_10policy_hubIN6thrust24THRUST_300001_SM_1000_NS6detail15normal_iteratorINS6_10device_ptrI9SortTupleEEEEE9Policy600ESC_PNS0_8NullTypeESC_SG_mN4cuda3std3__44lessISA_EESA_SF_EEvbT0_T1_T2_T3_T4_PT6_PT7_T5_NS1_7vsmem_tEE19static_temp_storage;
	mad.lo.s32 	%r225, %r223, 24, %r224;
	ld.shared.u32 	%r226, [%r225+8];
	not.b32 	%r227, %r222;
	add.s32 	%r228, %r94, %r227;
	mad.lo.s32 	%r229, %r228, 24, %r224;
	ld.shared.u32 	%r230, [%r229+8];
	setp.lt.s32 	%p18, %r230, %r226;
	add.s32 	%r231, %r222, 1;
	selp.b32 	%r452, %r452, %r231, %p18;
	selp.b32 	%r450, %r222, %r450, %p18;
	setp.lt.s32 	%p19, %r452, %r450;
	@%p19 bra 	$L__BB4_29;
$L__BB4_30:
	add.s32 	%r100, %r452, %r89;
	add.s32 	%r232, %r90, %r88;
	sub.s32 	%r101, %r232, %r452;
	mov.u32 	%r233, _ZZN3cub18CUB_300001_SM_10006detail10merge_sort30DeviceMergeSortBlockSortKernelINS2_10policy_hubIN6thrust24THRUST_300001_SM_1000_NS6detail15normal_iteratorINS6_10device_ptrI9SortTupleEEEEE9Policy600ESC_PNS0_8NullTypeESC_SG_mN4cuda3std3__44lessISA_EESA_SF_EEvbT0_T1_T2_T3_T4_PT6_PT7_T5_NS1_7vsmem_tEE19static_temp_storage;
	mad.lo.s32 	%r102, %r100, 24, %r233;
	ld.shared.u64 	%rd97, [%r102];
	ld.shared.u32 	%r455, [%r102+8];
	ld.shared.u8 	%rs252, [%r102+12];
	ld.shared.u32 	%r456, [%r102+16];
	ld.shared.u32 	%r234, [%r102+20];
	bfe.u32 	%r235, %r234, 0, 8;
	cvt.u16.u32 	%rs253, %r235;
	bfe.u32 	%r236, %r234, 8, 8;
	cvt.u16.u32 	%rs254, %r236;
	bfe.u32 	%r237, %r234, 16, 8;
	cvt.u16.u32 	%rs255, %r237;
	bfe.u32 	%r238, %r234, 24, 8;
	cvt.u16.u32 	%rs256, %r238;
	mad.lo.s32 	%r105, %r101, 24, %r233;
	ld.shared.u64 	%rd96, [%r105];
	ld.shared.u32 	%r453, [%r105+8];
	ld.shared.u8 	%rs247, [%r105+12];
	ld.shared.u32 	%r454, [%r105+16];
	ld.shared.u32 	%r239, [%r105+20];
	bfe.u32 	%r240, %r239, 0, 8;
	cvt.u16.u32 	%rs248, %r240;
	bfe.u32 	%r241, %r239, 8, 8;
	cvt.u16.u32 	%rs249, %r241;
	bfe.u32 	%r242, %r239, 16, 8;
	cvt.u16.u32 	%rs250, %r242;
	bfe.u32 	%r243, %r239, 24, 8;
	cvt.u16.u32 	%rs251, %r243;
	setp.ge.s32 	%p21, %r101, %r91;
	mov.pred 	%p55, 0;
	@%p21 bra 	$L__BB4_32;
	setp.ge.s32 	%p22, %r100, %r90;
	setp.lt.s32 	%p23, %r453, %r455;
	or.pred  	%p55, %p22, %p23;
$L__BB4_32:
	selp.b64 	%rd95, %rd96, %rd97, %p55;
	selp.b32 	%r448, %r453, %r455, %p55;
	selp.b16 	%rs244, %rs247, %rs252, %p55;
	selp.b32 	%r447, %r454, %r456, %p55;
	selp.b16 	%rs242, %rs248, %rs253, %p55;
	selp.b16 	%rs241, %rs249, %rs254, %p55;
	selp.b16 	%rs240, %rs250, %rs255, %p55;
	selp.b16 	%rs239, %rs251, %rs256, %p55;
	selp.u32 	%r244, 1, 0, %p55;
	add.s32 	%r110, %r101, %r244;
	not.pred 	%p24, %p55;
	selp.u32 	%r245, 1, 0, %p24;
	add.s32 	%r111, %r100, %r245;
	@%p24 bra 	$L__BB4_34;
	ld.shared.u64 	%rd96, [%r105+24];
	ld.shared.u32 	%r453, [%r105+32];
	ld.shared.u8 	%rs247, [%r105+36];
	ld.shared.u32 	%r454, [%r105+40];
	ld.shared.u32 	%r251, [%r105+44];
	bfe.u32 	%r252, %r251, 0, 8;
	cvt.u16.u32 	%rs248, %r252;
	bfe.u32 	%r253, %r251, 8, 8;
	cvt.u16.u32 	%rs249, %r253;
	bfe.u32 	%r254, %r251, 16, 8;
	cvt.u16.u32 	%rs250, %r254;
	bfe.u32 	%r255, %r251, 24, 8;
	cvt.u16.u32 	%rs251, %r255;
	bra.uni 	$L__BB4_35;
$L__BB4_34:
	ld.shared.u64 	%rd97, [%r102+24];
	ld.shared.u32 	%r455, [%r102+32];
	ld.shared.u8 	%rs252, [%r102+36];
	ld.shared.u32 	%r456, [%r102+40];
	ld.shared.u32 	%r246, [%r102+44];
	bfe.u32 	%r247, %r246, 0, 8;
	cvt.u16.u32 	%rs253, %r247;
	bfe.u32 	%r248, %r246, 8, 8;
	cvt.u16.u32 	%rs254, %r248;
	bfe.u32 	%r249, %r246, 16, 8;
	cvt.u16.u32 	%rs255, %r249;
	bfe.u32 	%r250, %r246, 24, 8;
	cvt.u16.u32 	%rs256, %r250;
$L__BB4_35:
	setp.ge.s32 	%p26, %r110, %r91;
	mov.pred 	%p56, 0;
	@%p26 bra 	$L__BB4_37;
	setp.ge.s32 	%p27, %r111, %r90;
	setp.lt.s32 	%p28, %r453, %r455;
	or.pred  	%p56, %p27, %p28;
$L__BB4_37:
	selp.b64 	%rd94, %rd96, %rd97, %p56;
	selp.b32 	%r446, %r453, %r455, %p56;
	selp.b16 	%rs238, %rs247, %rs252, %p56;
	selp.b32 	%r445, %r454, %r456, %p56;
	selp.b16 	%rs237, %rs248, %rs253, %p56;
	selp.b16 	%rs233, %rs249, %rs254, %p56;
	selp.b16 	%rs235, %rs250, %rs255, %p56;
	selp.b16 	%rs236, %rs251, %rs256, %p56;
	shl.b32 	%r122, %r449, 1;
	setp.lt.u32 	%p29, %r449, 129;
	mov.u32 	%r449, %r122;
	@%p29 bra 	$L__BB4_27;
	ld.param.s8 	%rs180, [_ZN3cub18CUB_300001_SM_10006detail10merge_sort30DeviceMergeSortBlockSortKernelINS2_10policy_hubIN6thrust24THRUST_300001_SM_1000_NS6detail15normal_iteratorINS6_10device_ptrI9SortTupleEEEEE9Policy600ESC_PNS0_8NullTypeESC_SG_mN4cuda3std3__44lessISA_EESA_SF_EEvbT0_T1_T2_T3_T4_PT6_PT7_T5_NS1_7vsmem_tE_param_0];
	bar.sync 	0;
	setp.eq.s16 	%p30, %rs180, 0;
	@%p30 bra 	$L__BB4_45;
	st.shared.u64 	[%r72], %rd95;
	st.shared.u32 	[%r72+8], %r448;
	st.shared.u8 	[%r72+12], %rs244;
	st.shared.u32 	[%r72+16], %r447;
	cvt.u32.u16 	%r256, %rs239;
	cvt.u32.u16 	%r257, %rs240;
	prmt.b32 	%r258, %r257, %r256, 0x3340U;
	cvt.u32.u16 	%r259, %rs241;
	cvt.u32.u16 	%r260, %rs242;
	prmt.b32 	%r261, %r260, %r259, 0x3340U;
	prmt.b32 	%r262, %r261, %r258, 0x5410U;
	st.shared.u32 	[%r72+20], %r262;
	st.shared.u64 	[%r72+24], %rd94;
	st.shared.u32 	[%r72+32], %r446;
	st.shared.u8 	[%r72+36], %rs238;
	st.shared.u32 	[%r72+40], %r445;
	cvt.u32.u16 	%r263, %rs236;
	cvt.u32.u16 	%r264, %rs235;
	prmt.b32 	%r265, %r264, %r263, 0x3340U;
	cvt.u32.u16 	%r266, %rs233;
	cvt.u32.u16 	%r267, %rs237;
	prmt.b32 	%r268, %r267, %r266, 0x3340U;
	prmt.b32 	%r269, %r268, %r265, 0x5410U;
	st.shared.u32 	[%r72+44], %r269;
	bar.warp.sync 	-1;
	ld.shared.u64 	%rd40, [%r71];
	ld.shared.u32 	%r123, [%r71+8];
	ld.shared.u8 	%rs171, [%r71+12];
	ld.shared.u32 	%r124, [%r71+16];
	ld.shared.u32 	%r125, [%r71+20];
	ld.shared.u64 	%rd41, [%r71+768];
	ld.shared.u32 	%r126, [%r71+776];
	ld.shared.u8 	%rs172, [%r71+780];
	ld.shared.u32 	%r127, [%r71+784];
	ld.shared.u32 	%r128, [%r71+788];
	setp.eq.s32 	%p31, %r55, 0;
	@%p31 bra 	$L__BB4_40;
	bra.uni 	$L__BB4_41;
$L__BB4_40:
	st.volatile.shared.u32 	[_ZZN3cub18CUB_300001_SM_10006detail10merge_sort30DeviceMergeSortBlockSortKernelINS2_10policy_hubIN6thrust24THRUST_300001_SM_1000_NS6detail15normal_iteratorINS6_10device_ptrI9SortTupleEEEEE9Policy600ESC_PNS0_8NullTypeESC_SG_mN4cuda3std3__44lessISA_EESA_SF_EEvbT0_T1_T2_T3_T4_PT6_PT7_T5_NS1_7vsmem_tEE19static_temp_storage+12288], %r54;
$L__BB4_41:
	bar.sync 	0;
	ld.volatile.shared.u32 	%r135, [_ZZN3cub18CUB_300001_SM_10006detail10merge_sort30DeviceMergeSortBlockSortKernelINS2_10policy_hubIN6thrust24THRUST_300001_SM_1000_NS6detail15normal_iteratorINS6_10device_ptrI9SortTupleEEEEE9Policy600ESC_PNS0_8NullTypeESC_SG_mN4cuda3std3__44lessISA_EESA_SF_EEvbT0_T1_T2_T3_T4_PT6_PT7_T5_NS1_7vsmem_tEE19static_temp_storage+12288];
	cvt.u64.u32 	%rd58, %r148;
	cvt.u64.u32 	%rd59, %r58;
	add.s64 	%rd60, %rd3, %rd59;
	add.s64 	%rd61, %rd60, %rd58;
	setp.ge.s32 	%p32, %r59, %r135;
	mad.lo.s64 	%rd44, %rd61, 24, %rd2;
	@%p32 bra 	$L__BB4_43;
	st.global.u64 	[%rd44], %rd40;
	st.global.u32 	[%rd44+8], %r123;
	st.global.u8 	[%rd44+12], %rs171;
	st.global.u32 	[%rd44+16], %r124;
	st.global.u32 	[%rd44+20], %r125;
$L__BB4_43:
	setp.ge.s32 	%p33, %r64, %r135;
	@%p33 bra 	$L__BB4_51;
	st.global.u64 	[%rd44+768], %rd41;
	st.global.u32 	[%rd44+776], %r126;
	st.global.u8 	[%rd44+780], %rs172;
	st.global.u32 	[%rd44+784], %r127;
	st.global.u32 	[%rd44+788], %r128;
	bra.uni 	$L__BB4_51;
$L__BB4_45:
	st.shared.u64 	[%r72], %rd95;
	st.shared.u32 	[%r72+8], %r448;
	st.shared.u8 	[%r72+12], %rs244;
	st.shared.u32 	[%r72+16], %r447;
	cvt.u32.u16 	%r270, %rs239;
	cvt.u32.u16 	%r271, %rs240;
	prmt.b32 	%r272, %r271, %r270, 0x3340U;
	cvt.u32.u16 	%r273, %rs241;
	cvt.u32.u16 	%r274, %rs242;
	prmt.b32 	%r275, %r274, %r273, 0x3340U;
	prmt.b32 	%r276, %r275, %r272, 0x5410U;
	st.shared.u32 	[%r72+20], %r276;
	st.shared.u64 	[%r72+24], %rd94;
	st.shared.u32 	[%r72+32], %r446;
	st.shared.u8 	[%r72+36], %rs238;
	st.shared.u32 	[%r72+40], %r445;
	cvt.u32.u16 	%r277, %rs236;
	cvt.u32.u16 	%r278, %rs235;
	prmt.b32 	%r279, %r278, %r277, 0x3340U;
	cvt.u32.u16 	%r280, %rs233;
	cvt.u32.u16 	%r281, %rs237;
	prmt.b32 	%r282, %r281, %r280, 0x3340U;
	prmt.b32 	%r283, %r282, %r279, 0x5410U;
	st.shared.u32 	[%r72+44], %r283;
	bar.warp.sync 	-1;
	ld.shared.u64 	%rd42, [%r71];
	ld.shared.u32 	%r129, [%r71+8];
	ld.shared.u8 	%rs173, [%r71+12];
	ld.shared.u32 	%r130, [%r71+16];
	ld.shared.u32 	%r131, [%r71+20];
	ld.shared.u64 	%rd43, [%r71+768];
	ld.shared.u32 	%r132, [%r71+776];
	ld.shared.u8 	%rs174, [%r71+780];
	ld.shared.u32 	%r133, [%r71+784];
	ld.shared.u32 	%r134, [%r71+788];
	setp.eq.s32 	%p34, %r55, 0;
	@%p34 bra 	$L__BB4_46;
	bra.uni 	$L__BB4_47;
$L__BB4_46:
	st.volatile.shared.u32 	[_ZZN3cub18CUB_300001_SM_10006detail10merge_sort30DeviceMergeSortBlockSortKernelINS2_10policy_hubIN6thrust24THRUST_300001_SM_1000_NS6detail15normal_iteratorINS6_10device_ptrI9SortTupleEEEEE9Policy600ESC_PNS0_8NullTypeESC_SG_mN4cuda3std3__44lessISA_EESA_SF_EEvbT0_T1_T2_T3_T4_PT6_PT7_T5_NS1_7vsmem_tEE19static_temp_storage+12288], %r54;
$L__BB4_47:
	ld.param.u64 	%rd81, [_ZN3cub18CUB_300001_SM_10006detail10merge_sort30DeviceMergeSortBlockSortKernelINS2_10policy_hubIN6thrust24THRUST_300001_SM_1000_NS6detail15normal_iteratorINS6_10device_ptrI9SortTupleEEEEE9Policy600ESC_PNS0_8NullTypeESC_SG_mN4cuda3std3__44lessISA_EESA_SF_EEvbT0_T1_T2_T3_T4_PT6_PT7_T5_NS1_7vsmem_tE_param_6];
	bar.sync 	0;
	ld.volatile.shared.u32 	%r136, [_ZZN3cub18CUB_300001_SM_10006detail10merge_sort30DeviceMergeSortBlockSortKernelINS2_10policy_hubIN6thrust24THRUST_300001_SM_1000_NS6detail15normal_iteratorINS6_10device_ptrI9SortTupleEEEEE9Policy600ESC_PNS0_8NullTypeESC_SG_mN4cuda3std3__44lessISA_EESA_SF_EEvbT0_T1_T2_T3_T4_PT6_PT7_T5_NS1_7vsmem_tEE19static_temp_storage+12288];
	setp.ge.s32 	%p35, %r59, %r136;
	cvt.u64.u32 	%rd62, %r59;
	add.s64 	%rd63, %rd3, %rd62;
	cvta.to.global.u64 	%rd64, %rd81;
	mad.lo.s64 	%rd45, %rd63, 24, %rd64;
	@%p35 bra 	$L__BB4_49;
	st.global.u64 	[%rd45], %rd42;
	st.global.u32 	[%rd45+8], %r129;
	st.global.u8 	[%rd45+12], %rs173;
	st.global.u32 	[%rd45+16], %r130;
	st.global.u32 	[%rd45+20], %r131;
$L__BB4_49:
	setp.ge.s32 	%p36, %r64, %r136;
	@%p36 bra 	$L__BB4_51;
	st.global.u64 	[%rd45+768], %rd43;
	st.global.u32 	[%rd45+776], %r132;
	st.global.u8 	[%rd45+780], %rs174;
	st.global.u32 	[%rd45+784], %r133;
	st.global.u32 	[%rd45+788], %r134;
$L__BB4_51:
	ret;

}
	// .globl	_ZN3cub18CUB_300001_SM_10006detail10merge_sort30DeviceMergeSortPartitionKernelIN6thrust24THRUST_300001_SM_1000_NS6detail15normal_iteratorINS5_10device_ptrI9SortTupleEEEEmN4cuda3std3__44lessIS9_EES9_EEvbT_PT2_T0_SK_PSK_T1_SK_i
.visible .entry _ZN3cub18CUB_300001_SM_10006detail10merge_sort30DeviceMergeSortPartitionKernelIN6thrust24THRUST_300001_SM_1000_NS6detail15normal_iteratorINS5_10device_ptrI9SortTupleEEEEmN4cuda3std3__44lessIS9_EES9_EEvbT_PT2_T0_SK_PSK_T1_SK_i(
	.param .u8 _ZN3cub18CUB_300001_SM_10006detail10merge_sort30DeviceMergeSortPartitionKernelIN6thrust24THRUST_300001_SM_1000_NS6detail15normal_iteratorINS5_10device_ptrI9SortTupleEEEEmN4cuda3std3__44lessIS9_EES9_EEvbT_PT2_T0_SK_PSK_T1_SK_i_param_0,
	.param .align 8 .b8 _ZN3cub18CUB_300001_SM_10006detail10merge_sort30DeviceMergeSortPartitionKernelIN6thrust24THRUST_300001_SM_1000_NS6detail15normal_iteratorINS5_10device_ptrI9SortTupleEEEEmN4cuda3std3__44lessIS9_EES9_EEvbT_PT2_T0_SK_PSK_T1_SK_i_param_1[8],
	.param .u64 .ptr .align 1 _ZN3cub18CUB_300001_SM_10006detail10merge_sort30DeviceMergeSortPartitionKernelIN6thrust24THRUST_300001_SM_1000_NS6detail15normal_iteratorINS5_10device_ptrI9SortTupleEEEEmN4cuda3std3__44lessIS9_EES9_EEvbT_PT2_T0_SK_PSK_T1_SK_i_param_2,
	.param .u64 _ZN3cub18CUB_300001_SM_10006detail10merge_sort30DeviceMergeSortPartitionKernelIN6thrust24THRUST_300001_SM_1000_NS6detail15normal_iteratorINS5_10device_ptrI9SortTupleEEEEmN4cuda3std3__44lessIS9_EES9_EEvbT_PT2_T0_SK_PSK_T1_SK_i_param_3,
	.param .u64 _ZN3cub18CUB_300001_SM_10006detail10merge_sort30DeviceMergeSortPartitionKernelIN6thrust24THRUST_300001_SM_1000_NS6detail15normal_iteratorINS5_10device_ptrI9SortTupleEEEEmN4cuda3std3__44lessIS9_EES9_EEvbT_PT2_T0_SK_PSK_T1_SK_i_param_4,
	.param .u64 .ptr .align 1 _ZN3cub18CUB_300001_SM_10006detail10merge_sort30DeviceMergeSortPartitionKernelIN6thrust24THRUST_300001_SM_1000_NS6detail15normal_iteratorINS5_10device_ptrI9SortTupleEEEEmN4cuda3std3__44lessIS9_EES9_EEvbT_PT2_T0_SK_PSK_T1_SK_i_param_5,
	.param .align 1 .b8 _ZN3cub18CUB_300001_SM_10006detail10merge_sort30DeviceMergeSortPartitionKernelIN6thrust24THRUST_300001_SM_1000_NS6detail15normal_iteratorINS5_10device_ptrI9SortTupleEEEEmN4cuda3std3__44lessIS9_EES9_EEvbT_PT2_T0_SK_PSK_T1_SK_i_param_6[1],
	.param .u64 _ZN3cub18CUB_300001_SM_10006detail10merge_sort30DeviceMergeSortPartitionKernelIN6thrust24THRUST_300001_SM_1000_NS6detail15normal_iteratorINS5_10device_ptrI9SortTupleEEEEmN4cuda3std3__44lessIS9_EES9_EEvbT_PT2_T0_SK_PSK_T1_SK_i_param_7,
	.param .u32 _ZN3cub18CUB_300001_SM_10006detail10merge_sort30DeviceMergeSortPartitionKernelIN6thrust24THRUST_300001_SM_1000_NS6detail15normal_iteratorINS5_10device_ptrI9SortTupleEEEEmN4cuda3std3__44lessIS9_EES9_EEvbT_PT2_T0_SK_PSK_T1_SK_i_param_8
)
{
	.reg .pred 	%p<10>;
	.reg .b16 	%rs<2>;
	.reg .b32 	%r<10>;
	.reg .b64 	%rd<82>;

	ld.param.u64 	%rd27, [_ZN3cub18CUB_300001_SM_10006detail10merge_sort30DeviceMergeSortPartitionKernelIN6thrust24THRUST_300001_SM_1000_NS6detail15normal_iteratorINS5_10device_ptrI9SortTupleEEEEmN4cuda3std3__44lessIS9_EES9_EEvbT_PT2_T0_SK_PSK_T1_SK_i_param_1];
	ld.param.s8 	%rs1, [_ZN3cub18CUB_300001_SM_10006detail10merge_sort30DeviceMergeSortPartitionKernelIN6thrust24THRUST_300001_SM_1000_NS6detail15normal_iteratorINS5_10device_ptrI9SortTupleEEEEmN4cuda3std3__44lessIS9_EES9_EEvbT_PT2_T0_SK_PSK_T1_SK_i_param_0];
	ld.param.u64 	%rd28, [_ZN3cub18CUB_300001_SM_10006detail10merge_sort30DeviceMergeSortPartitionKernelIN6thrust24THRUST_300001_SM_1000_NS6detail15normal_iteratorINS5_10device_ptrI9SortTupleEEEEmN4cuda3std3__44lessIS9_EES9_EEvbT_PT2_T0_SK_PSK_T1_SK_i_param_2];
	ld.param.u64 	%rd29, [_ZN3cub18CUB_300001_SM_10006detail10merge_sort30DeviceMergeSortPartitionKernelIN6thrust24THRUST_300001_SM_1000_NS6detail15normal_iteratorINS5_10device_ptrI9SortTupleEEEEmN4cuda3std3__44lessIS9_EES9_EEvbT_PT2_T0_SK_PSK_T1_SK_i_param_3];
	ld.param.u64 	%rd30, [_ZN3cub18CUB_300001_SM_10006detail10merge_sort30DeviceMergeSortPartitionKernelIN6thrust24THRUST_300001_SM_1000_NS6detail15normal_iteratorINS5_10device_ptrI9SortTupleEEEEmN4cuda3std3__44lessIS9_EES9_EEvbT_PT2_T0_SK_PSK_T1_SK_i_param_4];
	ld.param.u64 	%rd32, [_ZN3cub18CUB_300001_SM_10006detail10merge_sort30DeviceMergeSortPartitionKernelIN6thrust24THRUST_300001_SM_1000_NS6detail15normal_iteratorINS5_10device_ptrI9SortTupleEEEEmN4cuda3std3__44lessIS9_EES9_EEvbT_PT2_T0_SK_PSK_T1_SK_i_param_5];
	ld.param.u64 	%rd31, [_ZN3cub18CUB_300001_SM_10006detail10merge_sort30DeviceMergeSortPartitionKernelIN6thrust24THRUST_300001_SM_1000_NS6detail15normal_iteratorINS5_10device_ptrI9SortTupleEEEEmN4cuda3std3__44lessIS9_EES9_EEvbT_PT2_T0_SK_PSK_T1_SK_i_param_7];
	ld.param.u32 	%r1, [_ZN3cub18CUB_300001_SM_10006detail10merge_sort30DeviceMergeSortPartitionKernelIN6thrust24THRUST_300001_SM_1000_NS6detail15normal_iteratorINS5_10device_ptrI9SortTupleEEEEmN4cuda3std3__44lessIS9_EES9_EEvbT_PT2_T0_SK_PSK_T1_SK_i_param_8];
	cvta.to.global.u64 	%rd1, %rd32;
	mov.u32 	%r2, %ntid.x;
	mov.u32 	%r3, %ctaid.x;
	mov.u32 	%r4, %tid.x;
	mad.lo.s32 	%r5, %r2, %r3, %r4;
	cvt.u64.u32 	%rd2, %r5;
	setp.le.u64 	%p1, %rd30, %rd2;
	@%p1 bra 	$L__BB5_11;
	shr.u64 	%rd33, %rd31, 1;
	add.s64 	%rd4, %rd31, 4294967295;
	neg.s64 	%rd34, %rd31;
	and.b64  	%rd35, %rd34, %rd2;
	cvt.s64.s32 	%rd5, %r1;
	mul.lo.s64 	%rd36, %rd35, %rd5;
	mul.lo.s64 	%rd37, %rd33, %rd5;
	min.u64 	%rd6, %rd36, %rd29;
	not.b64 	%rd38, %rd36;
	min.u64 	%rd39, %rd37, %rd38;
	add.s64 	%rd40, %rd39, %rd36;
	min.u64 	%rd7, %rd40, %rd29;
	not.b64 	%rd41, %rd7;
	min.u64 	%rd42, %rd37, %rd41;
	add.s64 	%rd43, %rd42, %rd7;
	min.u64 	%rd8, %rd43, %rd29;
	// begin inline asm
	griddepcontrol.wait;
	// end inline asm
	add.s64 	%rd44, %rd2, 1;
	setp.ne.s64 	%p2, %rd44, %rd30;
	@%p2 bra 	$L__BB5_3;
	shl.b64 	%rd75, %rd2, 3;
	add.s64 	%rd76, %rd1, %rd75;
	st.global.u64 	[%rd76], %rd7;
	bra.uni 	$L__BB5_11;
$L__BB5_3:
	sub.s64 	%rd45, %rd8, %rd6;
	and.b64  	%rd46, %rd4, %rd2;
	mul.lo.s64 	%rd47, %rd46, %rd5;
	min.u64 	%rd9, %rd47, %rd45;
	setp.eq.s16 	%p3, %rs1, 0;
	@%p3 bra 	$L__BB5_7;
	sub.s64 	%rd48, %rd7, %rd6;
	sub.s64 	%rd49, %rd8, %rd7;
	max.u64 	%rd50, %rd9, %rd49;
	sub.s64 	%rd81, %rd50, %rd49;
	min.u64 	%rd77, %rd48, %rd9;
	setp.ge.u64 	%p4, %rd81, %rd77;
	@%p4 bra 	$L__BB5_10;
	cvta.to.global.u64 	%rd12, %rd27;
	add.s64 	%rd13, %rd9, %rd7;
$L__BB5_6:
	sub.s64 	%rd51, %rd77, %rd81;
	shr.u64 	%rd52, %rd51, 1;
	add.s64 	%rd53, %rd52, %rd81;
	add.s64 	%rd54, %rd53, %rd6;
	mad.lo.s64 	%rd55, %rd54, 24, %rd12;
	ld.global.u32 	%r6, [%rd55+8];
	not.b64 	%rd56, %rd53;
	add.s64 	%rd57, %rd13, %rd56;
	mad.lo.s64 	%rd58, %rd57, 24, %rd12;
	ld.global.u32 	%r7, [%rd58+8];
	setp.lt.s32 	%p5, %r7, %r6;
	add.s64 	%rd59, %rd53, 1;
	selp.b64 	%rd81, %rd81, %rd59, %p5;
	selp.b64 	%rd77, %rd53, %rd77, %p5;
	setp.lt.u64 	%p6, %rd81, %rd77;
	@%p6 bra 	$L__BB5_6;
	bra.uni 	$L__BB5_10;
$L__BB5_7:
	sub.s64 	%rd60, %rd7, %rd6;
	sub.s64 	%rd61, %rd8, %rd7;
	max.u64 	%rd62, %rd9, %rd61;
	sub.s64 	%rd81, %rd62, %rd61;
	min.u64 	%rd79, %rd60, %rd9;
	setp.ge.u64 	%p7, %rd81, %rd79;
	@%p7 bra 	$L__BB5_10;
	cvta.to.global.u64 	%rd20, %rd28;
	add.s64 	%rd21, %rd9, %rd7;
$L__BB5_9:
	sub.s64 	%rd63, %rd79, %rd81;
	shr.u64 	%rd64, %rd63, 1;
	add.s64 	%rd65, %rd64, %rd81;
	add.s64 	%rd66, %rd65, %rd6;
	mad.lo.s64 	%rd67, %rd66, 24, %rd20;
	ld.global.u32 	%r8, [%rd67+8];
	not.b64 	%rd68, %rd65;
	add.s64 	%rd69, %rd21, %rd68;
	mad.lo.s64 	%rd70, %rd69, 24, %rd20;
	ld.global.u32 	%r9, [%rd70+8];
	setp.lt.s32 	%p8, %r9, %r8;
	add.s64 	%rd71, %rd65, 1;
	selp.b64 	%rd81, %rd81, %rd71, %p8;
	selp.b64 	%rd79, %rd65, %rd79, %p8;
	setp.lt.u64 	%p9, %rd81, %rd79;
	@%p9 bra 	$L__BB5_9;
$L__BB5_10:
	add.s64 	%rd72, %rd81, %rd6;
	shl.b64 	%rd73, %rd2, 3;
	add.s64 	%rd74, %rd1, %rd73;
	st.global.u64 	[%rd74], %rd72;
$L__BB5_11:
	ret;

}
	// .globl	_ZN3cub18CUB_300001_SM_10006detail10merge_sort26DeviceMergeSortMergeKernelINS2_10policy_hubIN6thrust24THRUST_300001_SM_1000_NS6detail15normal_iteratorINS6_10device_ptrI9SortTupleEEEEE9Policy600ESC_PNS0_8NullTypeESC_SG_mN4cuda3std3__44lessISA_EESA_SF_EEvbT2_T3_T4_PT6_PT7_T5_PSO_SO_NS1_7vsmem_tE
.visible .entry _ZN3cub18CUB_300001_SM_10006detail10merge_sort26DeviceMergeSortMergeKernelINS2_10policy_hubIN6thrust24THRUST_300001_SM_1000_NS6detail15normal_iteratorINS6_10device_ptrI9SortTupleEEEEE9Policy600ESC_PNS0_8NullTypeESC_SG_mN4cuda3std3__44lessISA_EESA_SF_EEvbT2_T3_T4_PT6_PT7_T5_PSO_SO_NS1_7vsmem_tE(
	.param .u8 _ZN3cub18CUB_300001_SM_10006detail10merge_sort26DeviceMergeSortMergeKernelINS2_10policy_hubIN6thrust24THRUST_300001_SM_1000_NS6detail15normal_iteratorINS6_10device_ptrI9SortTupleEEEEE9Policy600ESC_PNS0_8NullTypeESC_SG_mN4cuda3std3__44lessISA_EESA_SF_EEvbT2_T3_T4_PT6_PT7_T5_PSO_SO_NS1_7vsmem_tE_param_0,
	.param .align 8 .b8 _ZN3cub18CUB_300001_SM_10006detail10merge_sort26DeviceMergeSortMergeKernelINS2_10policy_hubIN6thrust24THRUST_300001_SM_1000_NS6detail15normal_iteratorINS6_10device_ptrI9SortTupleEEEEE9Policy600ESC_PNS0_8NullTypeESC_SG_mN4cuda3std3__44lessISA_EESA_SF_EEvbT2_T3_T4_PT6_PT7_T5_PSO_SO_NS1_7vsmem_tE_param_1[8],
	.param .u64 .ptr .align 1 _ZN3cub18CUB_300001_SM_10006detail10merge_sort26DeviceMergeSortMergeKernelINS2_10policy_hubIN6thrust24THRUST_300001_SM_1000_NS6detail15normal_iteratorINS6_10device_ptrI9SortTupleEEEEE9Policy600ESC_PNS0_8NullTypeESC_SG_mN4cuda3std3__44lessISA_EESA_SF_EEvbT2_T3_T4_PT6_PT7_T5_PSO_SO_NS1_7vsmem_tE_param_2,
	.param .u64 _ZN3cub18CUB_300001_SM_10006detail10merge_sort26DeviceMergeSortMergeKernelINS2_10policy_hubIN6thrust24THRUST_300001_SM_1000_NS6detail15normal_iteratorINS6_10device_ptrI9SortTupleEEEEE9Policy600ESC_PNS0_8NullTypeESC_SG_mN4cuda3std3__44lessISA_EESA_SF_EEvbT2_T3_T4_PT6_PT7_T5_PSO_SO_NS1_7vsmem_tE_param_3,
	.param .u64 .ptr .align 1 _ZN3cub18CUB_300001_SM_10006detail10merge_sort26DeviceMergeSortMergeKernelINS2_10policy_hubIN6thrust24THRUST_300001_SM_1000_NS6detail15normal_iteratorINS6_10device_ptrI9SortTupleEEEEE9Policy600ESC_PNS0_8NullTypeESC_SG_mN4cuda3std3__44lessISA_EESA_SF_EEvbT2_T3_T4_PT6_PT7_T5_PSO_SO_NS1_7vsmem_tE_param_4,
	.param .u64 .ptr .align 1 _ZN3cub18CUB_300001_SM_10006detail10merge_sort26DeviceMergeSortMergeKernelINS2_10policy_hubIN6thrust24THRUST_300001_SM_1000_NS6detail15normal_iteratorINS6_10device_ptrI9SortTupleEEEEE9Policy600ESC_PNS0_8NullTypeESC_SG_mN4cuda3std3__44lessISA_EESA_SF_EEvbT2_T3_T4_PT6_PT7_T5_PSO_SO_NS1_7vsmem_tE_param_5,
	.param .align 1 .b8 _ZN3cub18CUB_300001_SM_10006detail10merge_sort26DeviceMergeSortMergeKernelINS2_10policy_hubIN6thrust24THRUST_300001_SM_1000_NS6detail15normal_iteratorINS6_10device_ptrI9SortTupleEEEEE9Policy600ESC_PNS0_8NullTypeESC_SG_mN4cuda3std3__44lessISA_EESA_SF_EEvbT2_T3_T4_PT6_PT7_T5_PSO_SO_NS1_7vsmem_tE_param_6[1],
	.param .u64 .ptr .align 1 _ZN3cub18CUB_300001_SM_10006detail10merge_sort26DeviceMergeSortMergeKernelINS2_10policy_hubIN6thrust24THRUST_300001_SM_1000_NS6detail15normal_iteratorINS6_10device_ptrI9SortTupleEEEEE9Policy600ESC_PNS0_8NullTypeESC_SG_mN4cuda3std3__44lessISA_EESA_SF_EEvbT2_T3_T4_PT6_PT7_T5_PSO_SO_NS1_7vsmem_tE_param_7,
	.param .u64 _ZN3cub18CUB_300001_SM_10006detail10merge_sort26DeviceMergeSortMergeKernelINS2_10policy_hubIN6thrust24THRUST_300001_SM_1000_NS6detail15normal_iteratorINS6_10device_ptrI9SortTupleEEEEE9Policy600ESC_PNS0_8NullTypeESC_SG_mN4cuda3std3__44lessISA_EESA_SF_EEvbT2_T3_T4_PT6_PT7_T5_PSO_SO_NS1_7vsmem_tE_param_8,
	.param .align 8 .b8 _ZN3cub18CUB_300001_SM_10006detail10merge_sort26DeviceMergeSortMergeKernelINS2_10policy_hubIN6thrust24THRUST_300001_SM_1000_NS6detail15normal_iteratorINS6_10device_ptrI9SortTupleEEEEE9Policy600ESC_PNS0_8NullTypeESC_SG_mN4cuda3std3__44lessISA_EESA_SF_EEvbT2_T3_T4_PT6_PT7_T5_PSO_SO_NS1_7vsmem_tE_param_9[8]
)
.maxntid 256
{
	.reg .pred 	%p<66>;
	.reg .b16 	%rs<246>;
	.reg .b32 	%r<462>;
	.reg .b64 	%rd<184>;
	// demoted variable
	.shared .align 16 .b8 _ZZN3cub18CUB_300001_SM_10006detail10merge_sort26DeviceMergeSortMergeKernelINS2_10policy_hubIN6thrust24THRUST_300001_SM_1000_NS6detail15normal_iteratorINS6_10device_ptrI9SortTupleEEEEE9Policy600ESC_PNS0_8NullTypeESC_SG_mN4cuda3std3__44lessISA_EESA_SF_EEvbT2_T3_T4_PT6_PT7_T5_PSO_SO_NS1_7vsmem_tEE19static_temp_storage[12320];
	ld.param.u64 	%rd64, [_ZN3cub18CUB_300001_SM_10006detail10merge_sort26DeviceMergeSortMergeKernelINS2_10policy_hubIN6thrust24THRUST_300001_SM_1000_NS6detail15normal_iteratorINS6_10device_ptrI9SortTupleEEEEE9Policy600ESC_PNS0_8NullTypeESC_SG_mN4cuda3std3__44lessISA_EESA_SF_EEvbT2_T3_T4_PT6_PT7_T5_PSO_SO_NS1_7vsmem_tE_param_1];
	ld.param.u64 	%rd61, [_ZN3cub18CUB_300001_SM_10006detail10merge_sort26DeviceMergeSortMergeKernelINS2_10policy_hubIN6thrust24THRUST_300001_SM_1000_NS6detail15normal_iteratorINS6_10device_ptrI9SortTupleEEEEE9Policy600ESC_PNS0_8NullTypeESC_SG_mN4cuda3std3__44lessISA_EESA_SF_EEvbT2_T3_T4_PT6_PT7_T5_PSO_SO_NS1_7vsmem_tE_param_3];
	ld.param.u64 	%rd62, [_ZN3cub18CUB_300001_SM_10006detail10merge_sort26DeviceMergeSortMergeKernelINS2_10policy_hubIN6thrust24THRUST_300001_SM_1000_NS6detail15normal_iteratorINS6_10device_ptrI9SortTupleEEEEE9Policy600ESC_PNS0_8NullTypeESC_SG_mN4cuda3std3__44lessISA_EESA_SF_EEvbT2_T3_T4_PT6_PT7_T5_PSO_SO_NS1_7vsmem_tE_param_4];
	ld.param.u64 	%rd65, [_ZN3cub18CUB_300001_SM_10006detail10merge_sort26DeviceMergeSortMergeKernelINS2_10policy_hubIN6thrust24THRUST_300001_SM_1000_NS6detail15normal_iteratorINS6_10device_ptrI9SortTupleEEEEE9Policy600ESC_PNS0_8NullTypeESC_SG_mN4cuda3std3__44lessISA_EESA_SF_EEvbT2_T3_T4_PT6_PT7_T5_PSO_SO_NS1_7vsmem_tE_param_7];
	ld.param.u64 	%rd63, [_ZN3cub18CUB_300001_SM_10006detail10merge_sort26DeviceMergeSortMergeKernelINS2_10policy_hubIN6thrust24THRUST_300001_SM_1000_NS6detail15normal_iteratorINS6_10device_ptrI9SortTupleEEEEE9Policy600ESC_PNS0_8NullTypeESC_SG_mN4cuda3std3__44lessISA_EESA_SF_EEvbT2_T3_T4_PT6_PT7_T5_PSO_SO_NS1_7vsmem_tE_param_8];
	cvta.to.global.u64 	%rd1, %rd62;
	cvta.to.global.u64 	%rd2, %rd65;
	cvta.to.global.u64 	%rd3, %rd64;
	mov.u32 	%r130, %ctaid.x;
	mov.u32 	%r131, %nctaid.x;
	cvt.u64.u32 	%rd4, %r130;
	mov.u32 	%r1, %tid.x;
	add.s32 	%r132, %r131, -1;
	setp.ge.u32 	%p9, %r130, %r132;
	@%p9 bra 	$L__BB6_22;
	ld.param.s8 	%rs189, [_ZN3cub18CUB_300001_SM_10006detail10merge_sort26DeviceMergeSortMergeKernelINS2_10policy_hubIN6thrust24THRUST_300001_SM_1000_NS6detail15normal_iteratorINS6_10device_ptrI9SortTupleEEEEE9Policy600ESC_PNS0_8NullTypeESC_SG_mN4cuda3std3__44lessISA_EESA_SF_EEvbT2_T3_T4_PT6_PT7_T5_PSO_SO_NS1_7vsmem_tE_param_0];
	shl.b64 	%rd118, %rd4, 3;
	add.s64 	%rd119, %rd2, %rd118;
	ld.global.u64 	%rd5, [%rd119];
	ld.global.u64 	%rd120, [%rd119+8];
	neg.s64 	%rd121, %rd63;
	and.b64  	%rd122, %rd121, %rd4;
	shl.b64 	%rd6, %rd122, 9;
	shl.b64 	%rd123, %rd63, 8;
	and.b64  	%rd7, %rd123, -512;
	sub.s64 	%rd124, %rd4, %rd122;
	shl.b64 	%rd125, %rd124, 9;
	sub.s64 	%rd126, %rd5, %rd6;
	sub.s64 	%rd127, %rd120, %rd6;
	sub.s64 	%rd128, %rd61, %rd6;
	max.u64 	%rd129, %rd128, %rd7;
	sub.s64 	%rd130, %rd129, %rd7;
	sub.s64 	%rd131, %rd125, %rd126;
	min.u64 	%rd8, %rd131, %rd130;
	setp.eq.s64 	%p41, %rd124, -1;
	selp.b64 	%rd132, 511, 512, %p41;
	add.s64 	%rd133, %rd132, %rd125;
	sub.s64 	%rd134, %rd133, %rd127;
	or.b64  	%rd135, %rd121, %rd4;
	setp.eq.s64 	%p42, %rd135, -1;
	min.u64 	%rd136, %rd7, %rd128;
	selp.b64 	%rd137, %rd136, %rd127, %p42;
	selp.b64 	%rd138, %rd7, %rd134, %p42;
	min.u64 	%rd139, %rd138, %rd130;
	cvt.u32.u64 	%r275, %rd126;
	cvt.u32.u64 	%r276, %rd137;
	sub.s32 	%r2, %r276, %r275;
	cvt.u32.u64 	%r277, %rd139;
	cvt.u32.u64 	%r278, %rd8;
	sub.s32 	%r3, %r277, %r278;
	// begin inline asm
	griddepcontrol.wait;
	// end inline asm
	setp.eq.s16 	%p43, %rs189, 0;
	@%p43 bra 	$L__BB6_8;
	add.s64 	%rd140, %rd6, %rd7;
	add.s64 	%rd141, %rd140, %rd8;
	setp.ge.s32 	%p44, %r1, %r2;
	cvt.u64.u32 	%rd142, %r1;
	add.s64 	%rd143, %rd5, %rd142;
	mad.lo.s64 	%rd9, %rd143, 24, %rd3;
	sub.s32 	%r279, %r1, %r2;
	cvt.s64.s32 	%rd144, %r279;
	add.s64 	%rd145, %rd141, %rd144;
	mad.lo.s64 	%rd10, %rd145, 24, %rd3;
	@%p44 bra 	$L__BB6_4;
	ld.global.u64 	%rd175, [%rd9];
	ld.global.u32 	%r438, [%rd9+8];
	ld.global.u8 	%rs201, [%rd9+12];
	ld.global.u32 	%r439, [%rd9+16];
	ld.global.u32 	%r285, [%rd9+20];
	bfe.u32 	%r286, %r285, 0, 8;
	cvt.u16.u32 	%rs202, %r286;
	bfe.u32 	%r287, %r285, 8, 8;
	cvt.u16.u32 	%rs203, %r287;
	bfe.u32 	%r288, %r285, 16, 8;
	cvt.u16.u32 	%rs204, %r288;
	bfe.u32 	%r289, %r285, 24, 8;
	cvt.u16.u32 	%rs205, %r289;
	bra.uni 	$L__BB6_5;
$L__BB6_4:
	ld.global.u64 	%rd175, [%rd10];
	ld.global.u32 	%r438, [%rd10+8];
	ld.global.u8 	%rs201, [%rd10+12];
	ld.global.u32 	%r439, [%rd10+16];
	ld.global.u32 	%r280, [%rd10+20];
	bfe.u32 	%r281, %r280, 0, 8;
	cvt.u16.u32 	%rs202, %r281;
	bfe.u32 	%r282, %r280, 8, 8;
	cvt.u16.u32 	%rs203, %r282;
	bfe.u32 	%r283, %r280, 16, 8;
	cvt.u16.u32 	%rs204, %r283;
	bfe.u32 	%r284, %r280, 24, 8;
	cvt.u16.u32 	%rs205, %r284;
$L__BB6_5:
	add.s32 	%r290, %r1, 256;
	setp.lt.s32 	%p45, %r290, %r2;
	@%p45 bra 	$L__BB6_7;
	ld.global.u64 	%rd174, [%rd10+6144];
	ld.global.u32 	%r436, [%rd10+6152];
	ld.global.u8 	%rs196, [%rd10+6156];
	ld.global.u32 	%r437, [%rd10+6160];
	ld.global.u32 	%r291, [%rd10+6164];
	bfe.u32 	%r292, %r291, 0, 8;
	cvt.u16.u32 	%rs197, %r292;
	bfe.u32 	%r293, %r291, 8, 8;
	cvt.u16.u32 	%rs198, %r293;
	bfe.u32 	%r294, %r291, 16, 8;
	cvt.u16.u32 	%rs199, %r294;
	bfe.u32 	%r295, %r291, 24, 8;
	cvt.u16.u32 	%rs200, %r295;
	bra.uni 	$L__BB6_9;
$L__BB6_7:
	ld.global.u64 	%rd174, [%rd9+6144];
	ld.global.u32 	%r436, [%rd9+6152];
	ld.global.u8 	%rs196, [%rd9+6156];
	ld.global.u32 	%r437, [%rd9+6160];
	ld.global.u32 	%r296, [%rd9+6164];
	bfe.u32 	%r297, %r296, 0, 8;
	cvt.u16.u32 	%rs197, %r297;
	bfe.u32 	%r298, %r296, 8, 8;
	cvt.u16.u32 	%rs198, %r298;
	bfe.u32 	%r299, %r296, 16, 8;
	cvt.u16.u32 	%rs199, %r299;
	bfe.u32 	%r300, %r296, 24, 8;
	cvt.u16.u32 	%rs200, %r300;
	bra.uni 	$L__BB6_9;
$L__BB6_8:
	add.s64 	%rd146, %rd6, %rd7;
	add.s64 	%rd147, %rd146, %rd8;
	setp.lt.s32 	%p46, %r1, %r2;
	sub.s32 	%r301, %r1, %r2;
	cvt.s64.s32 	%rd148, %r301;
	cvt.u64.u32 	%rd149, %r1;
	selp.b64 	%rd150, %rd5, %rd147, %p46;
	selp.b64 	%rd151, %rd149, %rd148, %p46;
	add.s64 	%rd152, %rd151, %rd150;
	mad.lo.s64 	%rd153, %rd152, 24, %rd1;
	ld.global.u64 	%rd175, [%rd153];
	ld.global.u32 	%r438, [%rd153+8];
	ld.global.u8 	%rs201, [%rd153+12];
	ld.global.u32 	%r439, [%rd153+16];
	ld.global.u32 	%r302, [%rd153+20];
	bfe.u32 	%r303, %r302, 0, 8;
	cvt.u16.u32 	%rs202, %r303;
	bfe.u32 	%r304, %r302, 8, 8;
	cvt.u16.u32 	%rs203, %r304;
	bfe.u32 	%r305, %r302, 16, 8;
	cvt.u16.u32 	%rs204, %r305;
	bfe.u32 	%r306, %r302, 24, 8;
	cvt.u16.u32 	%rs205, %r306;
	add.s32 	%r307, %r1, 256;
	setp.lt.s32 	%p47, %r307, %r2;
	sub.s32 	%r308, %r307, %r2;
	cvt.s64.s32 	%rd154, %r308;
	cvt.u64.u32 	%rd155, %r307;
	selp.b64 	%rd156, %rd5, %rd147, %p47;
	selp.b64 	%rd157, %rd155, %rd154, %p47;
	add.s64 	%rd158, %rd157, %rd156;
	mad.lo.s64 	%rd159, %rd158, 24, %rd1;
	ld.global.u64 	%rd174, [%rd159];
	ld.global.u32 	%r436, [%rd159+8];
	ld.global.u8 	%rs196, [%rd159+12];
	ld.global.u32 	%r437, [%rd159+16];
	ld.global.u32 	%r309, [%rd159+20];
	bfe.u32 	%r310, %r309, 0, 8;
	cvt.u16.u32 	%rs197, %r310;
	bfe.u32 	%r311, %r309, 8, 8;
	cvt.u16.u32 	%rs198, %r311;
	bfe.u32 	%r312, %r309, 16, 8;
	cvt.u16.u32 	%rs199, %r312;
	bfe.u32 	%r313, %r309, 24, 8;
	cvt.u16.u32 	%rs200, %r313;
$L__BB6_9:
	mov.u32 	%r314, _ZZN3cub18CUB_300001_SM_10006detail10merge_sort26DeviceMergeSortMergeKernelINS2_10policy_hubIN6thrust24THRUST_300001_SM_1000_NS6detail15normal_iteratorINS6_10device_ptrI9SortTupleEEEEE9Policy600ESC_PNS0_8NullTypeESC_SG_mN4cuda3std3__44lessISA_EESA_SF_EEvbT2_T3_T4_PT6_PT7_T5_PSO_SO_NS1_7vsmem_tEE19static_temp_storage;
	mad.lo.s32 	%r315, %r1, 24, %r314;
	st.shared.u64 	[%r315], %rd175;
	st.shared.u32 	[%r315+8], %r438;
	st.shared.u8 	[%r315+12], %rs201;
	st.shared.u32 	[%r315+16], %r439;
	cvt.u32.u16 	%r316, %rs205;
	cvt.u32.u16 	%r317, %rs204;
	prmt.b32 	%r318, %r317, %r316, 0x3340U;
	cvt.u32.u16 	%r319, %rs203;
	cvt.u32.u16 	%r320, %rs202;
	prmt.b32 	%r321, %r320, %r319, 0x3340U;
	prmt.b32 	%r322, %r321, %r318, 0x5410U;
	st.shared.u32 	[%r315+20], %r322;
	st.shared.u64 	[%r315+6144], %rd174;
	st.shared.u32 	[%r315+6152], %r436;
	st.shared.u8 	[%r315+6156], %rs196;
	st.shared.u32 	[%r315+6160], %r437;
	cvt.u32.u16 	%r323, %rs200;
	cvt.u32.u16 	%r324, %rs199;
	prmt.b32 	%r325, %r324, %r323, 0x3340U;
	cvt.u32.u16 	%r326, %rs198;
	cvt.u32.u16 	%r327, %rs197;
	prmt.b32 	%r328, %r327, %r326, 0x3340U;
	prmt.b32 	%r329, %r328, %r325, 0x5410U;
	st.shared.u32 	[%r315+6164], %r329;
	bar.sync 	0;
	// begin inline asm
	griddepcontrol.launch_dependents;
	// end inline asm
	add.s32 	%r22, %r3, %r2;
	shl.b32 	%r23, %r1, 1;
	min.s32 	%r24, %r23, %r22;
	setp.lt.s32 	%p48, %r24, %r3;
	sub.s32 	%r330, %r24, %r3;
	selp.b32 	%r442, 0, %r330, %p48;
	min.s32 	%r440, %r24, %r2;
	setp.ge.s32 	%p49, %r442, %r440;
	@%p49 bra 	$L__BB6_12;
	add.s32 	%r27, %r24, %r2;
$L__BB6_11:
	sub.s32 	%r331, %r440, %r442;
	shr.u32 	%r332, %r331, 31;
	add.s32 	%r333, %r331, %r332;
	shr.s32 	%r334, %r333, 1;
	add.s32 	%r335, %r334, %r442;
	mad.lo.s32 	%r337, %r335, 24, %r314;
	ld.shared.u32 	%r338, [%r337+8];
	not.b32 	%r339, %r335;
	add.s32 	%r340, %r27, %r339;
	mad.lo.s32 	%r341, %r340, 24, %r314;
	ld.shared.u32 	%r342, [%r341+8];
	setp.lt.s32 	%p50, %r342, %r338;
	add.s32 	%r343, %r335, 1;
	selp.b32 	%r442, %r442, %r343, %p50;
	selp.b32 	%r440, %r335, %r440, %p50;
	setp.lt.s32 	%p51, %r442, %r440;
	@%p51 bra 	$L__BB6_11;
$L__BB6_12:
	sub.s32 	%r344, %r24, %r442;
	add.s32 	%r33, %r344, %r2;
	mad.lo.s32 	%r34, %r33, 24, %r314;
	ld.shared.u64 	%rd176, [%r34];
	ld.shared.u32 	%r443, [%r34+8];
	ld.shared.u8 	%rs206, [%r34+12];
	ld.shared.u32 	%r444, [%r34+16];
	ld.shared.u32 	%r346, [%r34+20];
	bfe.u32 	%r347, %r346, 0, 8;
	cvt.u16.u32 	%rs207, %r347;
	bfe.u32 	%r348, %r346, 8, 8;
	cvt.u16.u32 	%rs208, %r348;
	bfe.u32 	%r349, %r346, 16, 8;
	cvt.u16.u32 	%rs209, %r349;
	bfe.u32 	%r350, %r346, 24, 8;
	cvt.u16.u32 	%rs210, %r350;
	mad.lo.s32 	%r37, %r442, 24, %r314;
	ld.shared.u64 	%rd177, [%r37];
	ld.shared.u32 	%r445, [%r37+8];
	ld.shared.u8 	%rs211, [%r37+12];
	ld.shared.u32 	%r446, [%r37+16];
	ld.shared.u32 	%r351, [%r37+20];
	bfe.u32 	%r352, %r351, 0, 8;
	cvt.u16.u32 	%rs212, %r352;
	bfe.u32 	%r353, %r351, 8, 8;
	cvt.u16.u32 	%rs213, %r353;
	bfe.u32 	%r354, %r351, 16, 8;
	cvt.u16.u32 	%rs214, %r354;
	bfe.u32 	%r355, %r351, 24, 8;
	cvt.u16.u32 	%rs215, %r355;
	setp.ge.s32 	%p53, %r33, %r22;
	mov.pred 	%p62, 0;
	@%p53 bra 	$L__BB6_14;
	setp.ge.s32 	%p54, %r442, %r2;
	setp.lt.s32 	%p55, %r443, %r445;
	or.pred  	%p62, %p54, %p55;
$L__BB6_14:
	selp.b64 	%rd22, %rd176, %rd177, %p62;
	selp.b32 	%r40, %r443, %r445, %p62;
	selp.b16 	%rs56, %rs206, %rs211, %p62;
	selp.b32 	%r41, %r444, %r446, %p62;
	selp.b16 	%rs57, %rs207, %rs212, %p62;
	selp.b16 	%rs58, %rs208, %rs213, %p62;
	selp.b16 	%rs59, %rs209, %rs214, %p62;
	selp.b16 	%rs60, %rs210, %rs215, %p62;
	selp.u32 	%r356, 1, 0, %p62;
	add.s32 	%r42, %r33, %r356;
	not.pred 	%p56, %p62;
	selp.u32 	%r357, 1, 0, %p56;
	add.s32 	%r43, %r442, %r357;
	@%p56 bra 	$L__BB6_16;
	ld.shared.u64 	%rd176, [%r34+24];
	ld.shared.u32 	%r443, [%r34+32];
	ld.shared.u8 	%rs206, [%r34+36];
	ld.shared.u32 	%r444, [%r34+40];
	ld.shared.u32 	%r363, [%r34+44];
	bfe.u32 	%r364, %r363, 0, 8;
	cvt.u16.u32 	%rs207, %r364;
	bfe.u32 	%r365, %r363, 8, 8;
	cvt.u16.u32 	%rs208, %r365;
	bfe.u32 	%r366, %r363, 16, 8;
	cvt.u16.u32 	%rs209, %r366;
	bfe.u32 	%r367, %r363, 24, 8;
	cvt.u16.u32 	%rs210, %r367;
	bra.uni 	$L__BB6_17;
$L__BB6_16:
	ld.shared.u64 	%rd177, [%r37+24];
	ld.shared.u32 	%r445, [%r37+32];
	ld.shared.u8 	%rs211, [%r37+36];
	ld.shared.u32 	%r446, [%r37+40];
	ld.shared.u32 	%r358, [%r37+44];
	bfe.u32 	%r359, %r358, 0, 8;
	cvt.u16.u32 	%rs212, %r359;
	bfe.u32 	%r360, %r358, 8, 8;
	cvt.u16.u32 	%rs213, %r360;
	bfe.u32 	%r361, %r358, 16, 8;
	cvt.u16.u32 	%rs214, %r361;
	bfe.u32 	%r362, %r358, 24, 8;
	cvt.u16.u32 	%rs215, %r362;
$L__BB6_17:
	setp.ge.s32 	%p58, %r42, %r22;
	mov.pred 	%p63, 0;
	@%p58 bra 	$L__BB6_19;
	setp.ge.s32 	%p59, %r43, %r2;
	setp.lt.s32 	%p60, %r443, %r445;
	or.pred  	%p63, %p59, %p60;
$L__BB6_19:
	ld.param.s8 	%rs190, [_ZN3cub18CUB_300001_SM_10006detail10merge_sort26DeviceMergeSortMergeKernelINS2_10policy_hubIN6thrust24THRUST_300001_SM_1000_NS6detail15normal_iteratorINS6_10device_ptrI9SortTupleEEEEE9Policy600ESC_PNS0_8NullTypeESC_SG_mN4cuda3std3__44lessISA_EESA_SF_EEvbT2_T3_T4_PT6_PT7_T5_PSO_SO_NS1_7vsmem_tE_param_0];
	mov.u32 	%r368, %ctaid.x;
	mul.wide.u32 	%rd27, %r368, 512;
	setp.eq.s16 	%p61, %rs190, 0;
	selp.b64 	%rd28, %rd176, %rd177, %p63;
	selp.b32 	%r52, %r443, %r445, %p63;
	selp.b16 	%rs81, %rs206, %rs211, %p63;
	selp.b32 	%r53, %r444, %r446, %p63;
	selp.b16 	%rs82, %rs207, %rs212, %p63;
	selp.b16 	%rs83, %rs208, %rs213, %p63;
	selp.b16 	%rs84, %rs209, %rs214, %p63;
	selp.b16 	%rs85, %rs210, %rs215, %p63;
	bar.sync 	0;
	@%p61 bra 	$L__BB6_21;
	ld.param.u64 	%rd172, [_ZN3cub18CUB_300001_SM_10006detail10merge_sort26DeviceMergeSortMergeKernelINS2_10policy_hubIN6thrust24THRUST_300001_SM_1000_NS6detail15normal_iteratorINS6_10device_ptrI9SortTupleEEEEE9Policy600ESC_PNS0_8NullTypeESC_SG_mN4cuda3std3__44lessISA_EESA_SF_EEvbT2_T3_T4_PT6_PT7_T5_PSO_SO_NS1_7vsmem_tE_param_4];
	// begin inline asm
	mov.u32 %r369, %laneid;
	// end inline asm
	and.b32  	%r370, %r23, 1984;
	shl.b32 	%r371, %r369, 1;
	add.s32 	%r372, %r371, %r370;
	mov.u32 	%r373, _ZZN3cub18CUB_300001_SM_10006detail10merge_sort26DeviceMergeSortMergeKernelINS2_10policy_hubIN6thrust24THRUST_300001_SM_1000_NS6detail15normal_iteratorINS6_10device_ptrI9SortTupleEEEEE9Policy600ESC_PNS0_8NullTypeESC_SG_mN4cuda3std3__44lessISA_EESA_SF_EEvbT2_T3_T4_PT6_PT7_T5_PSO_SO_NS1_7vsmem_tEE19static_temp_storage;
	mad.lo.s32 	%r374, %r372, 24, %r373;
	st.shared.u64 	[%r374], %rd22;
	st.shared.u32 	[%r374+8], %r40;
	st.shared.u8 	[%r374+12], %rs56;
	st.shared.u32 	[%r374+16], %r41;
	cvt.u32.u16 	%r375, %rs60;
	cvt.u32.u16 	%r376, %rs59;
	prmt.b32 	%r377, %r376, %r375, 0x3340U;
	cvt.u32.u16 	%r378, %rs58;
	cvt.u32.u16 	%r379, %rs57;
	prmt.b32 	%r380, %r379, %r378, 0x3340U;
	prmt.b32 	%r381, %r380, %r377, 0x5410U;
	st.shared.u32 	[%r374+20], %r381;
	st.shared.u64 	[%r374+24], %rd28;
	st.shared.u32 	[%r374+32], %r52;
	st.shared.u8 	[%r374+36], %rs81;
	st.shared.u32 	[%r374+40], %r53;
	cvt.u32.u16 	%r382, %rs85;
	cvt.u32.u16 	%r383, %rs84;
	prmt.b32 	%r384, %r383, %r382, 0x3340U;
	cvt.u32.u16 	%r385, %rs83;
	cvt.u32.u16 	%r386, %rs82;
	prmt.b32 	%r387, %r386, %r385, 0x3340U;
	prmt.b32 	%r388, %r387, %r384, 0x5410U;
	st.shared.u32 	[%r374+44], %r388;
	bar.warp.sync 	-1;
	sub.s32 	%r389, %r372, %r369;
	mad.lo.s32 	%r390, %r389, 24, %r373;
	ld.shared.u64 	%rd160, [%r390];
	ld.shared.u32 	%r391, [%r390+8];
	ld.shared.u8 	%rs185, [%r390+12];
	ld.shared.u32 	%r392, [%r390+16];
	ld.shared.u32 	%r393, [%r390+20];
	ld.shared.u64 	%rd161, [%r390+768];
	ld.shared.u32 	%r394, [%r390+776];
	ld.shared.u8 	%rs186, [%r390+780];
	ld.shared.u32 	%r395, [%r390+784];
	ld.shared.u32 	%r396, [%r390+788];
	and.b32  	%r397, %r1, 31;
	or.b32  	%r398, %r370, %r397;
	cvt.u64.u32 	%rd162, %r398;
	add.s64 	%rd163, %rd27, %rd162;
	cvta.to.global.u64 	%rd164, %rd172;
	mad.lo.s64 	%rd165, %rd163, 24, %rd164;
	st.global.u64 	[%rd165], %rd160;
	st.global.u32 	[%rd165+8], %r391;
	st.global.u8 	[%rd165+12], %rs185;
	st.global.u32 	[%rd165+16], %r392;
	st.global.u32 	[%rd165+20], %r393;
	st.global.u64 	[%rd165+768], %rd161;
	st.global.u32 	[%rd165+776], %r394;
	st.global.u8 	[%rd165+780], %rs186;
	st.global.u32 	[%rd165+784], %r395;
	st.global.u32 	[%rd165+788], %r396;
	bra.uni 	$L__BB6_58;
$L__BB6_21:
	// begin inline asm
	mov.u32 %r399, %laneid;
	// end inline asm
	and.b32  	%r400, %r23, 1984;
	shl.b32 	%r401, %r399, 1;
	add.s32 	%r402, %r401, %r400;
	mov.u32 	%r403, _ZZN3cub18CUB_300001_SM_10006detail10merge_sort26DeviceMergeSortMergeKernelINS2_10policy_hubIN6thrust24THRUST_300001_SM_1000_NS6detail15normal_iteratorINS6_10device_ptrI9SortTupleEEEEE9Policy600ESC_PNS0_8NullTypeESC_SG_mN4cuda3std3__44lessISA_EESA_SF_EEvbT2_T3_T4_PT6_PT7_T5_PSO_SO_NS1_7vsmem_tEE19static_temp_storage;
	mad.lo.s32 	%r404, %r402, 24, %r403;
	st.shared.u64 	[%r404], %rd22;
	st.shared.u32 	[%r404+8], %r40;
	st.shared.u8 	[%r404+12], %rs56;
	st.shared.u32 	[%r404+16], %r41;
	cvt.u32.u16 	%r405, %rs60;
	cvt.u32.u16 	%r406, %rs59;
	prmt.b32 	%r407, %r406, %r405, 0x3340U;
	cvt.u32.u16 	%r408, %rs58;
	cvt.u32.u16 	%r409, %rs57;
	prmt.b32 	%r410, %r409, %r408, 0x3340U;
	prmt.b32 	%r411, %r410, %r407, 0x5410U;
	st.shared.u32 	[%r404+20], %r411;
	st.shared.u64 	[%r404+24], %rd28;
	st.shared.u32 	[%r404+32], %r52;
	st.shared.u8 	[%r404+36], %rs81;
	st.shared.u32 	[%r404+40], %r53;
	cvt.u32.u16 	%r412, %rs85;
	cvt.u32.u16 	%r413, %rs84;
	prmt.b32 	%r414, %r413, %r412, 0x3340U;
	cvt.u32.u16 	%r415, %rs83;
	cvt.u32.u16 	%r416, %rs82;
	prmt.b32 	%r417, %r416, %r415, 0x3340U;
	prmt.b32 	%r418, %r417, %r414, 0x5410U;
	st.shared.u32 	[%r404+44], %r418;
	bar.warp.sync 	-1;
	sub.s32 	%r419, %r402, %r399;
	mad.lo.s32 	%r420, %r419, 24, %r403;
	and.b32  	%r421, %r1, 31;
	cvt.u64.u32 	%rd166, %r400;
	cvt.u64.u32 	%rd167, %r421;
	add.s64 	%rd168, %rd27, %rd167;
	add.s64 	%rd169, %rd168, %rd166;
	mad.lo.s64 	%rd170, %rd169, 24, %rd3;
	ld.shared.v2.u32 	{%r422, %r423}, [%r420];
	.pragma "used_bytes_mask 31";
	ld.shared.v2.u32 	{%r424, %r425}, [%r420+8];
	ld.shared.v2.u32 	{%r426, %r427}, [%r420+16];
	st.global.v2.u32 	[%rd170], {%r422, %r423};
	st.global.v2.u32 	[%rd170+8], {%r424, %r425};
	st.global.v2.u32 	[%rd170+16], {%r426, %r427};
	ld.shared.v2.u32 	{%r428, %r429}, [%r420+768];
	.pragma "used_bytes_mask 31";
	ld.shared.v2.u32 	{%r430, %r431}, [%r420+776];
	ld.shared.v2.u32 	{%r432, %r433}, [%r420+784];
	st.global.v2.u32 	[%rd170+768], {%r428, %r429};
	st.global.v2.u32 	[%rd170+776], {%r430, %r431};
	st.global.v2.u32 	[%rd170+784], {%r432, %r433};
	bra.uni 	$L__BB6_58;
$L__BB6_22:
	ld.param.s8 	%rs187, [_ZN3cub18CUB_300001_SM_10006detail10merge_sort26DeviceMergeSortMergeKernelINS2_10policy_hubIN6thrust24THRUST_300001_SM_1000_NS6detail15normal_iteratorINS6_10device_ptrI9SortTupleEEEEE9Policy600ESC_PNS0_8NullTypeESC_SG_mN4cuda3std3__44lessISA_EESA_SF_EEvbT2_T3_T4_PT6_PT7_T5_PSO_SO_NS1_7vsmem_tE_param_0];
	shl.b64 	%rd66, %rd4, 3;
	add.s64 	%rd67, %rd2, %rd66;
	ld.global.u64 	%rd29, [%rd67];
	ld.global.u64 	%rd68, [%rd67+8];
	neg.s64 	%rd69, %rd63;
	and.b64  	%rd70, %rd69, %rd4;
	shl.b64 	%rd30, %rd70, 9;
	shl.b64 	%rd71, %rd63, 8;
	and.b64  	%rd31, %rd71, -512;
	sub.s64 	%rd72, %rd4, %rd70;
	shl.b64 	%rd73, %rd72, 9;
	sub.s64 	%rd74, %rd29, %rd30;
	sub.s64 	%rd75, %rd68, %rd30;
	sub.s64 	%rd76, %rd61, %rd30;
	max.u64 	%rd77, %rd76, %rd31;
	sub.s64 	%rd78, %rd77, %rd31;
	sub.s64 	%rd79, %rd73, %rd74;
	min.u64 	%rd32, %rd79, %rd78;
	setp.eq.s64 	%p10, %rd72, -1;
	selp.b64 	%rd80, 511, 512, %p10;
	add.s64 	%rd81, %rd80, %rd73;
	sub.s64 	%rd82, %rd81, %rd75;
	or.b64  	%rd83, %rd69, %rd4;
	setp.eq.s64 	%p11, %rd83, -1;
	min.u64 	%rd84, %rd31, %rd76;
	selp.b64 	%rd85, %rd84, %rd75, %p11;
	selp.b64 	%rd86, %rd31, %rd82, %p11;
	min.u64 	%rd87, %rd86, %rd78;
	cvt.u32.u64 	%r133, %rd74;
	cvt.u32.u64 	%r134, %rd85;
	sub.s32 	%r54, %r134, %r133;
	cvt.u32.u64 	%r135, %rd87;
	cvt.u32.u64 	%r136, %rd32;
	sub.s32 	%r55, %r135, %r136;
	// begin inline asm
	griddepcontrol.wait;
	// end inline asm
	setp.eq.s16 	%p12, %rs187, 0;
	@%p12 bra 	$L__BB6_31;
	add.s64 	%rd89, %rd30, %rd31;
	add.s64 	%rd90, %rd89, %rd32;
	add.s32 	%r56, %r55, %r54;
	setp.ge.s32 	%p13, %r1, %r56;
	cvt.u64.u32 	%rd91, %r1;
	add.s64 	%rd92, %rd29, %rd91;
	mad.lo.s64 	%rd33, %rd92, 24, %rd3;
	sub.s32 	%r138, %r1, %r54;
	cvt.s64.s32 	%rd93, %r138;
	add.s64 	%rd94, %rd90, %rd93;
	mad.lo.s64 	%rd34, %rd94, 24, %rd3;
	@%p13 bra 	$L__BB6_27;
	setp.ge.s32 	%p14, %r1, %r54;
	@%p14 bra 	$L__BB6_26;
	ld.global.u64 	%rd181, [%rd33];
	ld.global.u32 	%r454, [%rd33+8];
	ld.global.u8 	%rs233, [%rd33+12];
	ld.global.u32 	%r453, [%rd33+16];
	ld.global.u32 	%r144, [%rd33+20];
	bfe.u32 	%r145, %r144, 0, 8;
	cvt.u16.u32 	%rs231, %r145;
	bfe.u32 	%r146, %r144, 8, 8;
	cvt.u16.u32 	%rs230, %r146;
	bfe.u32 	%r147, %r144, 16, 8;
	cvt.u16.u32 	%rs229, %r147;
	bfe.u32 	%r148, %r144, 24, 8;
	cvt.u16.u32 	%rs228, %r148;
	bra.uni 	$L__BB6_27;
$L__BB6_26:
	ld.global.u64 	%rd181, [%rd34];
	ld.global.u32 	%r454, [%rd34+8];
	ld.global.u8 	%rs233, [%rd34+12];
	ld.global.u32 	%r453, [%rd34+16];
	ld.global.u32 	%r139, [%rd34+20];
	bfe.u32 	%r140, %r139, 0, 8;
	cvt.u16.u32 	%rs231, %r140;
	bfe.u32 	%r141, %r139, 8, 8;
	cvt.u16.u32 	%rs230, %r141;
	bfe.u32 	%r142, %r139, 16, 8;
	cvt.u16.u32 	%rs229, %r142;
	bfe.u32 	%r143, %r139, 24, 8;
	cvt.u16.u32 	%rs228, %r143;
$L__BB6_27:
	add.s32 	%r63, %r1, 256;
	setp.ge.s32 	%p15, %r63, %r56;
	@%p15 bra 	$L__BB6_35;
	setp.lt.s32 	%p16, %r63, %r54;
	@%p16 bra 	$L__BB6_30;
	ld.global.u64 	%rd180, [%rd34+6144];
	ld.global.u32 	%r452, [%rd34+6152];
	ld.global.u8 	%rs227, [%rd34+6156];
	ld.global.u32 	%r451, [%rd34+6160];
	ld.global.u32 	%r150, [%rd34+6164];
	bfe.u32 	%r151, %r150, 0, 8;
	cvt.u16.u32 	%rs226, %r151;
	bfe.u32 	%r152, %r150, 8, 8;
	cvt.u16.u32 	%rs232, %r152;
	bfe.u32 	%r153, %r150, 16, 8;
	cvt.u16.u32 	%rs234, %r153;
	bfe.u32 	%r154, %r150, 24, 8;
	cvt.u16.u32 	%rs235, %r154;
	bra.uni 	$L__BB6_35;
$L__BB6_30:
	ld.global.u64 	%rd180, [%rd33+6144];
	ld.global.u32 	%r452, [%rd33+6152];
	ld.global.u8 	%rs227, [%rd33+6156];
	ld.global.u32 	%r451, [%rd33+6160];
	ld.global.u32 	%r155, [%rd33+6164];
	bfe.u32 	%r156, %r155, 0, 8;
	cvt.u16.u32 	%rs226, %r156;
	bfe.u32 	%r157, %r155, 8, 8;
	cvt.u16.u32 	%rs232, %r157;
	bfe.u32 	%r158, %r155, 16, 8;
	cvt.u16.u32 	%rs234, %r158;
	bfe.u32 	%r159, %r155, 24, 8;
	cvt.u16.u32 	%rs235, %r159;
	bra.uni 	$L__BB6_35;
$L__BB6_31:
	add.s64 	%rd97, %rd30, %rd31;
	add.s64 	%rd40, %rd97, %rd32;
	add.s32 	%r68, %r55, %r54;
	setp.ge.s32 	%p17, %r1, %r68;
	@%p17 bra 	$L__BB6_33;
	setp.lt.s32 	%p18, %r1, %r54;
	sub.s32 	%r161, %r1, %r54;
	cvt.s64.s32 	%rd98, %r161;
	cvt.u64.u32 	%rd99, %r1;
	selp.b64 	%rd100, %rd29, %rd40, %p18;
	selp.b64 	%rd101, %rd99, %rd98, %p18;
	add.s64 	%rd102, %rd101, %rd100;
	mad.lo.s64 	%rd103, %rd102, 24, %rd1;
	ld.global.u64 	%rd181, [%rd103];
	ld.global.u32 	%r454, [%rd103+8];
	ld.global.u8 	%rs233, [%rd103+12];
	ld.global.u32 	%r453, [%rd103+16];
	ld.global.u32 	%r162, [%rd103+20];
	bfe.u32 	%r163, %r162, 0, 8;
	cvt.u16.u32 	%rs231, %r163;
	bfe.u32 	%r164, %r162, 8, 8;
	cvt.u16.u32 	%rs230, %r164;
	bfe.u32 	%r165, %r162, 16, 8;
	cvt.u16.u32 	%rs229, %r165;
	bfe.u32 	%r166, %r162, 24, 8;
	cvt.u16.u32 	%rs228, %r166;
$L__BB6_33:
	add.s32 	%r73, %r1, 256;
	setp.ge.s32 	%p19, %r73, %r68;
	@%p19 bra 	$L__BB6_35;
	setp.lt.s32 	%p20, %r73, %r54;
	sub.s32 	%r168, %r73, %r54;
	cvt.s64.s32 	%rd105, %r168;
	cvt.u64.u32 	%rd106, %r73;
	selp.b64 	%rd107, %rd29, %rd40, %p20;
	selp.b64 	%rd108, %rd106, %rd105, %p20;
	add.s64 	%rd109, %rd108, %rd107;
	mad.lo.s64 	%rd110, %rd109, 24, %rd1;
	ld.global.u64 	%rd180, [%rd110];
	ld.global.u32 	%r452, [%rd110+8];
	ld.global.u8 	%rs227, [%rd110+12];
	ld.global.u32 	%r451, [%rd110+16];
	ld.global.u32 	%r169, [%rd110+20];
	bfe.u32 	%r170, %r169, 0, 8;
	cvt.u16.u32 	%rs226, %r170;
	bfe.u32 	%r171, %r169, 8, 8;
	cvt.u16.u32 	%rs232, %r171;
	bfe.u32 	%r172, %r169, 16, 8;
	cvt.u16.u32 	%rs234, %r172;
	bfe.u32 	%r173, %r169, 24, 8;
	cvt.u16.u32 	%rs235, %r173;
$L__BB6_35:
	mov.u32 	%r174, _ZZN3cub18CUB_300001_SM_10006detail10merge_sort26DeviceMergeSortMergeKernelINS2_10policy_hubIN6thrust24THRUST_300001_SM_1000_NS6detail15normal_iteratorINS6_10device_ptrI9SortTupleEEEEE9Policy600ESC_PNS0_8NullTypeESC_SG_mN4cuda3std3__44lessISA_EESA_SF_EEvbT2_T3_T4_PT6_PT7_T5_PSO_SO_NS1_7vsmem_tEE19static_temp_storage;
	mad.lo.s32 	%r175, %r1, 24, %r174;
	st.shared.u64 	[%r175], %rd181;
	st.shared.u32 	[%r175+8], %r454;
	st.shared.u8 	[%r175+12], %rs233;
	st.shared.u32 	[%r175+16], %r453;
	cvt.u32.u16 	%r176, %rs228;
	cvt.u32.u16 	%r177, %rs229;
	prmt.b32 	%r178, %r177, %r176, 0x3340U;
	cvt.u32.u16 	%r179, %rs230;
	cvt.u32.u16 	%r180, %rs231;
	prmt.b32 	%r181, %r180, %r179, 0x3340U;
	prmt.b32 	%r182, %r181, %r178, 0x5410U;
	st.shared.u32 	[%r175+20], %r182;
	st.shared.u64 	[%r175+6144], %rd180;
	st.shared.u32 	[%r175+6152], %r452;
	st.shared.u8 	[%r175+6156], %rs227;
	st.shared.u32 	[%r175+6160], %r451;
	cvt.u32.u16 	%r183, %rs235;
	cvt.u32.u16 	%r184, %rs234;
	prmt.b32 	%r185, %r184, %r183, 0x3340U;
	cvt.u32.u16 	%r186, %rs232;
	cvt.u32.u16 	%r187, %rs226;
	prmt.b32 	%r188, %r187, %r186, 0x3340U;
	prmt.b32 	%r189, %r188, %r185, 0x5410U;
	st.shared.u32 	[%r175+6164], %r189;
	bar.sync 	0;
	// begin inline asm
	griddepcontrol.launch_dependents;
	// end inline asm
	add.s32 	%r80, %r55, %r54;
	shl.b32 	%r81, %r1, 1;
	min.s32 	%r82, %r81, %r80;
	setp.lt.s32 	%p21, %r82, %r55;
	sub.s32 	%r190, %r82, %r55;
	selp.b32 	%r457, 0, %r190, %p21;
	min.s32 	%r455, %r82, %r54;
	setp.ge.s32 	%p22, %r457, %r455;
	@%p22 bra 	$L__BB6_38;
	add.s32 	%r85, %r82, %r54;
$L__BB6_37:
	sub.s32 	%r191, %r455, %r457;
	shr.u32 	%r192, %r191, 31;
	add.s32 	%r193, %r191, %r192;
	shr.s32 	%r194, %r193, 1;
	add.s32 	%r195, %r194, %r457;
	mad.lo.s32 	%r197, %r195, 24, %r174;
	ld.shared.u32 	%r198, [%r197+8];
	not.b32 	%r199, %r195;
	add.s32 	%r200, %r85, %r199;
	mad.lo.s32 	%r201, %r200, 24, %r174;
	ld.shared.u32 	%r202, [%r201+8];
	setp.lt.s32 	%p23, %r202, %r198;
	add.s32 	%r203, %r195, 1;
	selp.b32 	%r457, %r457, %r203, %p23;
	selp.b32 	%r455, %r195, %r455, %p23;
	setp.lt.s32 	%p24, %r457, %r455;
	@%p24 bra 	$L__BB6_37;
$L__BB6_38:
	sub.s32 	%r204, %r82, %r457;
	add.s32 	%r91, %r204, %r54;
	mad.lo.s32 	%r92, %r91, 24, %r174;
	ld.shared.u64 	%rd182, [%r92];
	ld.shared.u32 	%r458, [%r92+8];
	ld.shared.u8 	%rs236, [%r92+12];
	ld.shared.u32 	%r459, [%r92+16];
	ld.shared.u32 	%r206, [%r92+20];
	bfe.u32 	%r207, %r206, 0, 8;
	cvt.u16.u32 	%rs237, %r207;
	bfe.u32 	%r208, %r206, 8, 8;
	cvt.u16.u32 	%rs238, %r208;
	bfe.u32 	%r209, %r206, 16, 8;
	cvt.u16.u32 	%rs239, %r209;
	bfe.u32 	%r210, %r206, 24, 8;
	cvt.u16.u32 	%rs240, %r210;
	mad.lo.s32 	%r95, %r457, 24, %r174;
	ld.shared.u64 	%rd183, [%r95];
	ld.shared.u32 	%r460, [%r95+8];
	ld.shared.u8 	%rs241, [%r95+12];
	ld.shared.u32 	%r461, [%r95+16];
	ld.shared.u32 	%r211, [%r95+20];
	bfe.u32 	%r212, %r211, 0, 8;
	cvt.u16.u32 	%rs242, %r212;
	bfe.u32 	%r213, %r211, 8, 8;
	cvt.u16.u32 	%rs243, %r213;
	bfe.u32 	%r214, %r211, 16, 8;
	cvt.u16.u32 	%rs244, %r214;
	bfe.u32 	%r215, %r211, 24, 8;
	cvt.u16.u32 	%rs245, %r215;
	setp.ge.s32 	%p26, %r91, %r80;
	mov.pred 	%p64, 0;
	@%p26 bra 	$L__BB6_40;
	setp.ge.s32 	%p27, %r457, %r54;
	setp.lt.s32 	%p28, %r458, %r460;
	or.pred  	%p64, %p27, %p28;
$L__BB6_40:
	selp.b64 	%rd48, %rd182, %rd183, %p64;
	selp.b32 	%r98, %r458, %r460, %p64;
	selp.b16 	%rs146, %rs236, %rs241, %p64;
	selp.b32 	%r99, %r459, %r461, %p64;
	selp.b16 	%rs147, %rs237, %rs242, %p64;
	selp.b16 	%rs148, %rs238, %rs243, %p64;
	selp.b16 	%rs149, %rs239, %rs244, %p64;
	selp.b16 	%rs150, %rs240, %rs245, %p64;
	selp.u32 	%r216, 1, 0, %p64;
	add.s32 	%r100, %r91, %r216;
	not.pred 	%p29, %p64;
	selp.u32 	%r217, 1, 0, %p29;
	add.s32 	%r101, %r457, %r217;
	@%p29 bra 	$L__BB6_42;
	ld.shared.u64 	%rd182, [%r92+24];
	ld.shared.u32 	%r458, [%r92+32];
	ld.shared.u8 	%rs236, [%r92+36];
	ld.shared.u32 	%r459, [%r92+40];
	ld.shared.u32 	%r223, [%r92+44];
	bfe.u32 	%r224, %r223, 0, 8;
	cvt.u16.u32 	%rs237, %r224;
	bfe.u32 	%r225, %r223, 8, 8;
	cvt.u16.u32 	%rs238, %r225;
	bfe.u32 	%r226, %r223, 16, 8;
	cvt.u16.u32 	%rs239, %r226;
	bfe.u32 	%r227, %r223, 24, 8;
	cvt.u16.u32 	%rs240, %r227;
	bra.uni 	$L__BB6_43;
$L__BB6_42:
	ld.shared.u64 	%rd183, [%r95+24];
	ld.shared.u32 	%r460, [%r95+32];
	ld.shared.u8 	%rs241, [%r95+36];
	ld.shared.u32 	%r461, [%r95+40];
	ld.shared.u32 	%r218, [%r95+44];
	bfe.u32 	%r219, %r218, 0, 8;
	cvt.u16.u32 	%rs242, %r219;
	bfe.u32 	%r220, %r218, 8, 8;
	cvt.u16.u32 	%rs243, %r220;
	bfe.u32 	%r221, %r218, 16, 8;
	cvt.u16.u32 	%rs244, %r221;
	bfe.u32 	%r222, %r218, 24, 8;
	cvt.u16.u32 	%rs245, %r222;
$L__BB6_43:
	setp.ge.s32 	%p31, %r100, %r80;
	mov.pred 	%p65, 0;
	@%p31 bra 	$L__BB6_45;
	setp.ge.s32 	%p32, %r101, %r54;
	setp.lt.s32 	%p33, %r458, %r460;
	or.pred  	%p65, %p32, %p33;
$L__BB6_45:
	ld.param.s8 	%rs188, [_ZN3cub18CUB_300001_SM_10006detail10merge_sort26DeviceMergeSortMergeKernelINS2_10policy_hubIN6thrust24THRUST_300001_SM_1000_NS6detail15normal_iteratorINS6_10device_ptrI9SortTupleEEEEE9Policy600ESC_PNS0_8NullTypeESC_SG_mN4cuda3std3__44lessISA_EESA_SF_EEvbT2_T3_T4_PT6_PT7_T5_PSO_SO_NS1_7vsmem_tE_param_0];
	mov.u32 	%r228, %ctaid.x;
	mul.wide.u32 	%rd53, %r228, 512;
	setp.eq.s16 	%p34, %rs188, 0;
	selp.b64 	%rd54, %rd182, %rd183, %p65;
	selp.b32 	%r110, %r458, %r460, %p65;
	selp.b16 	%rs171, %rs236, %rs241, %p65;
	selp.b32 	%r111, %r459, %r461, %p65;
	selp.b16 	%rs172, %rs237, %rs242, %p65;
	selp.b16 	%rs173, %rs238, %rs243, %p65;
	selp.b16 	%rs174, %rs239, %rs244, %p65;
	selp.b16 	%rs175, %rs240, %rs245, %p65;
	bar.sync 	0;
	@%p34 bra 	$L__BB6_52;
	// begin inline asm
	mov.u32 %r229, %laneid;
	// end inline asm
	and.b32  	%r112, %r81, 1984;
	shl.b32 	%r230, %r229, 1;
	add.s32 	%r231, %r230, %r112;
	mov.u32 	%r232, _ZZN3cub18CUB_300001_SM_10006detail10merge_sort26DeviceMergeSortMergeKernelINS2_10policy_hubIN6thrust24THRUST_300001_SM_1000_NS6detail15normal_iteratorINS6_10device_ptrI9SortTupleEEEEE9Policy600ESC_PNS0_8NullTypeESC_SG_mN4cuda3std3__44lessISA_EESA_SF_EEvbT2_T3_T4_PT6_PT7_T5_PSO_SO_NS1_7vsmem_tEE19static_temp_storage;
	mad.lo.s32 	%r233, %r231, 24, %r232;
	st.shared.u64 	[%r233], %rd48;
	st.shared.u32 	[%r233+8], %r98;
	st.shared.u8 	[%r233+12], %rs146;
	st.shared.u32 	[%r233+16], %r99;
	cvt.u32.u16 	%r234, %rs150;
	cvt.u32.u16 	%r235, %rs149;
	prmt.b32 	%r236, %r235, %r234, 0x3340U;
	cvt.u32.u16 	%r237, %rs148;
	cvt.u32.u16 	%r238, %rs147;
	prmt.b32 	%r239, %r238, %r237, 0x3340U;
	prmt.b32 	%r240, %r239, %r236, 0x5410U;
	st.shared.u32 	[%r233+20], %r240;
	st.shared.u64 	[%r233+24], %rd54;
	st.shared.u32 	[%r233+32], %r110;
	st.shared.u8 	[%r233+36], %rs171;
	st.shared.u32 	[%r233+40], %r111;
	cvt.u32.u16 	%r241, %rs175;
	cvt.u32.u16 	%r242, %rs174;
	prmt.b32 	%r243, %r242, %r241, 0x3340U;
	cvt.u32.u16 	%r244, %rs173;
	cvt.u32.u16 	%r245, %rs172;
	prmt.b32 	%r246, %r245, %r244, 0x3340U;
	prmt.b32 	%r247, %r246, %r243, 0x5410U;
	st.shared.u32 	[%r233+44], %r247;
	bar.warp.sync 	-1;
	sub.s32 	%r248, %r231, %r229;
	mad.lo.s32 	%r249, %r248, 24, %r232;
	ld.shared.u64 	%rd55, [%r249];
	ld.shared.u32 	%r113, [%r249+8];
	ld.shared.u8 	%rs176, [%r249+12];
	ld.shared.u32 	%r114, [%r249+16];
	ld.shared.u32 	%r115, [%r249+20];
	ld.shared.u64 	%rd56, [%r249+768];
	ld.shared.u32 	%r116, [%r249+776];
	ld.shared.u8 	%rs177, [%r249+780];
	ld.shared.u32 	%r117, [%r249+784];
	ld.shared.u32 	%r118, [%r249+788];
	setp.ne.s32 	%p35, %r1, 0;
	@%p35 bra 	$L__BB6_48;
	st.volatile.shared.u32 	[_ZZN3cub18CUB_300001_SM_10006detail10merge_sort26DeviceMergeSortMergeKernelINS2_10policy_hubIN6thrust24THRUST_300001_SM_1000_NS6detail15normal_iteratorINS6_10device_ptrI9SortTupleEEEEE9Policy600ESC_PNS0_8NullTypeESC_SG_mN4cuda3std3__44lessISA_EESA_SF_EEvbT2_T3_T4_PT6_PT7_T5_PSO_SO_NS1_7vsmem_tEE19static_temp_storage+12288], %r80;
$L__BB6_48:
	ld.param.u64 	%rd171, [_ZN3cub18CUB_300001_SM_10006detail10merge_sort26DeviceMergeSortMergeKernelINS2_10policy_hubIN6thrust24THRUST_300001_SM_1000_NS6detail15normal_iteratorINS6_10device_ptrI9SortTupleEEEEE9Policy600ESC_PNS0_8NullTypeESC_SG_mN4cuda3std3__44lessISA_EESA_SF_EEvbT2_T3_T4_PT6_PT7_T5_PSO_SO_NS1_7vsmem_tE_param_4];
	bar.sync 	0;
	ld.volatile.shared.u32 	%r119, [_ZZN3cub18CUB_300001_SM_10006detail10merge_sort26DeviceMergeSortMergeKernelINS2_10policy_hubIN6thrust24THRUST_300001_SM_1000_NS6detail15normal_iteratorINS6_10device_ptrI9SortTupleEEEEE9Policy600ESC_PNS0_8NullTypeESC_SG_mN4cuda3std3__44lessISA_EESA_SF_EEvbT2_T3_T4_PT6_PT7_T5_PSO_SO_NS1_7vsmem_tEE19static_temp_storage+12288];
	and.b32  	%r250, %r1, 31;
	add.s32 	%r120, %r112, %r250;
	setp.ge.s32 	%p36, %r120, %r119;
	cvt.u64.u32 	%rd111, %r120;
	add.s64 	%rd112, %rd53, %rd111;
	cvta.to.global.u64 	%rd113, %rd171;
	mad.lo.s64 	%rd57, %rd112, 24, %rd113;
	@%p36 bra 	$L__BB6_50;
	st.global.u64 	[%rd57], %rd55;
	st.global.u32 	[%rd57+8], %r113;
	st.global.u8 	[%rd57+12], %rs176;
	st.global.u32 	[%rd57+16], %r114;
	st.global.u32 	[%rd57+20], %r115;
$L__BB6_50:
	add.s32 	%r251, %r120, 32;
	setp.ge.s32 	%p37, %r251, %r119;
	@%p37 bra 	$L__BB6_58;
	st.global.u64 	[%rd57+768], %rd56;
	st.global.u32 	[%rd57+776], %r116;
	st.global.u8 	[%rd57+780], %rs177;
	st.global.u32 	[%rd57+784], %r117;
	st.global.u32 	[%rd57+788], %r118;
	bra.uni 	$L__BB6_58;
$L__BB6_52:
	// begin inline asm
	mov.u32 %r252, %laneid;
	// end inline asm
	and.b32  	%r121, %r81, 1984;
	shl.b32 	%r253, %r252, 1;
	add.s32 	%r254, %r253, %r121;
	mov.u32 	%r255, _ZZN3cub18CUB_300001_SM_10006detail10merge_sort26DeviceMergeSortMergeKernelINS2_10policy_hubIN6thrust24THRUST_300001_SM_1000_NS6detail15normal_iteratorINS6_10device_ptrI9SortTupleEEEEE9Policy600ESC_PNS0_8NullTypeESC_SG_mN4cuda3std3__44lessISA_EESA_SF_EEvbT2_T3_T4_PT6_PT7_T5_PSO_SO_NS1_7vsmem_tEE19static_temp_storage;
	mad.lo.s32 	%r256, %r254, 24, %r255;
	st.shared.u64 	[%r256], %rd48;
	st.shared.u32 	[%r256+8], %r98;
	st.shared.u8 	[%r256+12], %rs146;
	st.shared.u32 	[%r256+16], %r99;
	cvt.u32.u16 	%r257, %rs150;
	cvt.u32.u16 	%r258, %rs149;
	prmt.b32 	%r259, %r258, %r257, 0x3340U;
	cvt.u32.u16 	%r260, %rs148;
	cvt.u32.u16 	%r261, %rs147;
	prmt.b32 	%r262, %r261, %r260, 0x3340U;
	prmt.b32 	%r263, %r262, %r259, 0x5410U;
	st.shared.u32 	[%r256+20], %r263;
	st.shared.u64 	[%r256+24], %rd54;
	st.shared.u32 	[%r256+32], %r110;
	st.shared.u8 	[%r256+36], %rs171;
	st.shared.u32 	[%r256+40], %r111;
	cvt.u32.u16 	%r264, %rs175;
	cvt.u32.u16 	%r265, %rs174;
	prmt.b32 	%r266, %r265, %r264, 0x3340U;
	cvt.u32.u16 	%r267, %rs173;
	cvt.u32.u16 	%r268, %rs172;
	prmt.b32 	%r269, %r268, %r267, 0x3340U;
	prmt.b32 	%r270, %r269, %r266, 0x5410U;
	st.shared.u32 	[%r256+44], %r270;
	bar.warp.sync 	-1;
	sub.s32 	%r271, %r254, %r252;
	mad.lo.s32 	%r272, %r271, 24, %r255;
	ld.shared.u64 	%rd58, [%r272];
	ld.shared.u32 	%r122, [%r272+8];
	ld.shared.u8 	%rs178, [%r272+12];
	ld.shared.u32 	%r123, [%r272+16];
	ld.shared.u32 	%r124, [%r272+20];
	ld.shared.u64 	%rd59, [%r272+768];
	ld.shared.u32 	%r125, [%r272+776];
	ld.shared.u8 	%rs179, [%r272+780];
	ld.shared.u32 	%r126, [%r272+784];
	ld.shared.u32 	%r127, [%r272+788];
	setp.ne.s32 	%p38, %r1, 0;
	@%p38 bra 	$L__BB6_54;
	st.volatile.shared.u32 	[_ZZN3cub18CUB_300001_SM_10006detail10merge_sort26DeviceMergeSortMergeKernelINS2_10policy_hubIN6thrust24THRUST_300001_SM_1000_NS6detail15normal_iteratorINS6_10device_ptrI9SortTupleEEEEE9Policy600ESC_PNS0_8NullTypeESC_SG_mN4cuda3std3__44lessISA_EESA_SF_EEvbT2_T3_T4_PT6_PT7_T5_PSO_SO_NS1_7vsmem_tEE19static_temp_storage+12288], %r80;
$L__BB6_54:
	bar.sync 	0;
	ld.volatile.shared.u32 	%r128, [_ZZN3cub18CUB_300001_SM_10006detail10merge_sort26DeviceMergeSortMergeKernelINS2_10policy_hubIN6thrust24THRUST_300001_SM_1000_NS6detail15normal_iteratorINS6_10device_ptrI9SortTupleEEEEE9Policy600ESC_PNS0_8NullTypeESC_SG_mN4cuda3std3__44lessISA_EESA_SF_EEvbT2_T3_T4_PT6_PT7_T5_PSO_SO_NS1_7vsmem_tEE19static_temp_storage+12288];
	and.b32  	%r273, %r1, 31;
	cvt.u64.u32 	%rd114, %r121;
	cvt.u64.u32 	%rd115, %r273;
	add.s32 	%r129, %r121, %r273;
	add.s64 	%rd116, %rd53, %rd115;
	add.s64 	%rd117, %rd116, %rd114;
	setp.ge.s32 	%p39, %r129, %r128;
	mad.lo.s64 	%rd60, %rd117, 24, %rd3;
	@%p39 bra 	$L__BB6_56;
	st.global.u64 	[%rd60], %rd58;
	st.global.u32 	[%rd60+8], %r122;
	st.global.u8 	[%rd60+12], %rs178;
	st.global.u32 	[%rd60+16], %r123;
	st.global.u32 	[%rd60+20], %r124;
$L__BB6_56:
	add.s32 	%r274, %r129, 32;
	setp.ge.s32 	%p40, %r274, %r128;
	@%p40 bra 	$L__BB6_58;
	st.global.u64 	[%rd60+768], %rd59;
	st.global.u32 	[%rd60+776], %r125;
	st.global.u8 	[%rd60+780], %rs179;
	st.global.u32 	[%rd60+784], %r126;
	st.global.u32 	[%rd60+788], %r127;
$L__BB6_58:
	ret;

}
	// .globl	_ZN3cub18CUB_300001_SM_10006detail10radix_sort31DeviceRadixSortSingleTileKernelINS1_5radix10policy_hubIi9SortTupleyE10Policy1000ELNS0_9SortOrderE0EiS6_yNS1_21identity_decomposer_tEEEvPKT1_PSB_PKT2_PSF_T3_iiT4_
.visible .entry _ZN3cub18CUB_300001_SM_10006detail10radix_sort31DeviceRadixSortSingleTileKernelINS1_5radix10policy_hubIi9SortTupleyE10Policy1000ELNS0_9SortOrderE0EiS6_yNS1_21identity_decomposer_tEEEvPKT1_PSB_PKT2_PSF_T3_iiT4_(
	.param .u64 .ptr .align 1 _ZN3cub18CUB_300001_SM_10006detail10radix_sort31DeviceRadixSortSingleTileKernelINS1_5radix10policy_hubIi9SortTupleyE10Policy1000ELNS0_9SortOrderE0EiS6_yNS1_21identity_decomposer_tEEEvPKT1_PSB_PKT2_PSF_T3_iiT4__param_0,
	.param .u64 .ptr .align 1 _ZN3cub18CUB_300001_SM_10006detail10radix_sort31DeviceRadixSortSingleTileKernelINS1_5radix10policy_hubIi9SortTupleyE10Policy1000ELNS0_9SortOrderE0EiS6_yNS1_21identity_decomposer_tEEEvPKT1_PSB_PKT2_PSF_T3_iiT4__param_1,
	.param .u64 .ptr .align 1 _ZN3cub18CUB_300001_SM_10006detail10radix_sort31DeviceRadixSortSingleTileKernelINS1_5radix10policy_hubIi9SortTupleyE10Policy1000ELNS0_9SortOrderE0EiS6_yNS1_21identity_decomposer_tEEEvPKT1_PSB_PKT2_PSF_T3_iiT4__param_2,
	.param .u64 .ptr .align 1 _ZN3cub18CUB_300001_SM_10006detail10radix_sort31DeviceRadixSortSingleTileKernelINS1_5radix10policy_hubIi9SortTupleyE10Policy1000ELNS0_9SortOrderE0EiS6_yNS1_21identity_decomposer_tEEEvPKT1_PSB_PKT2_PSF_T3_iiT4__param_3,
	.param .u64 _ZN3cub18CUB_300001_SM_10006detail10radix_sort31DeviceRadixSortSingleTileKernelINS1_5radix10policy_hubIi9SortTupleyE10Policy1000ELNS0_9SortOrderE0EiS6_yNS1_21identity_decomposer_tEEEvPKT1_PSB_PKT2_PSF_T3_iiT4__param_4,
	.param .u32 _ZN3cub18CUB_300001_SM_10006detail10radix_sort31DeviceRadixSortSingleTileKernelINS1_5radix10policy_hubIi9SortTupleyE10Policy1000ELNS0_9SortOrderE0EiS6_yNS1_21identity_decomposer_tEEEvPKT1_PSB_PKT2_PSF_T3_iiT4__param_5,
	.param .u32 _ZN3cub18CUB_300001_SM_10006detail10radix_sort31DeviceRadixSortSingleTileKernelINS1_5radix10policy_hubIi9SortTupleyE10Policy1000ELNS0_9SortOrderE0EiS6_yNS1_21identity_decomposer_tEEEvPKT1_PSB_PKT2_PSF_T3_iiT4__param_6,
	.param .align 1 .b8 _ZN3cub18CUB_300001_SM_10006detail10radix_sort31DeviceRadixSortSingleTileKernelINS1_5radix10policy_hubIi9SortTupleyE10Policy1000ELNS0_9SortOrderE0EiS6_yNS1_21identity_decomposer_tEEEvPKT1_PSB_PKT2_PSF_T3_iiT4__param_7[1]
)
.maxntid 256
.minnctapersm 1
{
	.reg .pred 	%p<25>;
	.reg .b16 	%rs<103>;
	.reg .b32 	%r<412>;
	.reg .b64 	%rd<46>;
	// demoted variable
	.shared .align 16 .b8 _ZZN3cub18CUB_300001_SM_10006detail10radix_sort31DeviceRadixSortSingleTileKernelINS1_5radix10policy_hubIi9SortTupleyE10Policy1000ELNS0_9SortOrderE0EiS6_yNS1_21identity_decomposer_tEEEvPKT1_PSB_PKT2_PSF_T3_iiT4_E12temp_storage[33856];
	ld.param.u64 	%rd24, [_ZN3cub18CUB_300001_SM_10006detail10radix_sort31DeviceRadixSortSingleTileKernelINS1_5radix10policy_hubIi9SortTupleyE10Policy1000ELNS0_9SortOrderE0EiS6_yNS1_21identity_decomposer_tEEEvPKT1_PSB_PKT2_PSF_T3_iiT4__param_0];
	ld.param.u64 	%rd20, [_ZN3cub18CUB_300001_SM_10006detail10radix_sort31DeviceRadixSortSingleTileKernelINS1_5radix10policy_hubIi9SortTupleyE10Policy1000ELNS0_9SortOrderE0EiS6_yNS1_21identity_decomposer_tEEEvPKT1_PSB_PKT2_PSF_T3_iiT4__param_1];
	ld.param.u64 	%rd21, [_ZN3cub18CUB_300001_SM_10006detail10radix_sort31DeviceRadixSortSingleTileKernelINS1_5radix10policy_hubIi9SortTupleyE10Policy1000ELNS0_9SortOrderE0EiS6_yNS1_21identity_decomposer_tEEEvPKT1_PSB_PKT2_PSF_T3_iiT4__param_2];
	ld.param.u64 	%rd22, [_ZN3cub18CUB_300001_SM_10006detail10radix_sort31DeviceRadixSortSingleTileKernelINS1_5radix10policy_hubIi9SortTupleyE10Policy1000ELNS0_9SortOrderE0EiS6_yNS1_21identity_decomposer_tEEEvPKT1_PSB_PKT2_PSF_T3_iiT4__param_3];
	ld.param.u64 	%rd23, [_ZN3cub18CUB_300001_SM_10006detail10radix_sort31DeviceRadixSortSingleTileKernelINS1_5radix10policy_hubIi9SortTupleyE10Policy1000ELNS0_9SortOrderE0EiS6_yNS1_21identity_decomposer_tEEEvPKT1_PSB_PKT2_PSF_T3_iiT4__param_4];
	ld.param.u32 	%r112, [_ZN3cub18CUB_300001_SM_10006detail10radix_sort31DeviceRadixSortSingleTileKernelINS1_5radix10policy_hubIi9SortTupleyE10Policy1000ELNS0_9SortOrderE0EiS6_yNS1_21identity_decomposer_tEEEvPKT1_PSB_PKT2_PSF_T3_iiT4__param_5];
	ld.param.u32 	%r113, [_ZN3cub18CUB_300001_SM_10006detail10radix_sort31DeviceRadixSortSingleTileKernelINS1_5radix10policy_hubIi9SortTupleyE10Policy1000ELNS0_9SortOrderE0EiS6_yNS1_21identity_decomposer_tEEEvPKT1_PSB_PKT2_PSF_T3_iiT4__param_6];
	cvta.to.global.u64 	%rd25, %rd24;
	cvt.u32.u64 	%r1, %rd23;
	mov.u32 	%r2, %tid.x;
	mul.lo.s32 	%r3, %r2, 3;
	setp.ge.s32 	%p1, %r3, %r1;
	mul.wide.u32 	%rd26, %r3, 4;
	add.s64 	%rd1, %rd25, %rd26;
	mov.b32 	%r403, -1;
	@%p1 bra 	$L__BB7_2;
	ld.global.u32 	%r115, [%rd1];
	xor.b32  	%r403, %r115, -2147483648;
$L__BB7_2:
	add.s32 	%r6, %r3, 1;
	setp.ge.s32 	%p2, %r6, %r1;
	mov.b32 	%r402, -1;
	@%p2 bra 	$L__BB7_4;
	ld.global.u32 	%r117, [%rd1+4];
	xor.b32  	%r402, %r117, -2147483648;
$L__BB7_4:
	add.s32 	%r9, %r3, 2;
	setp.ge.s32 	%p3, %r9, %r1;
	mov.b32 	%r401, -1;
	@%p3 bra 	$L__BB7_6;
	ld.global.u32 	%r119, [%rd1+8];
	xor.b32  	%r401, %r119, -2147483648;
$L__BB7_6:
	bar.sync 	0;
	mov.b64 	{%r121, %r122}, %rd23;
	shfl.sync.idx.b32	%r12|%p4, %r121, 0, 31, -1;
	shfl.sync.idx.b32	%r123|%p5, %r122, 0, 31, -1;
	mov.b64 	%rd2, {%r12, %r123};
	setp.ge.s32 	%p6, %r3, %r12;
	cvta.to.global.u64 	%rd28, %rd21;
	mul.wide.u32 	%rd29, %r3, 24;
	add.s64 	%rd3, %rd28, %rd29;
	@%p6 bra 	$L__BB7_8;
	ld.global.u64 	%rd45, [%rd3];
	ld.global.u32 	%r409, [%rd3+8];
	ld.global.u8 	%rs102, [%rd3+12];
	ld.global.u32 	%r408, [%rd3+16];
	ld.global.u32 	%r124, [%rd3+20];
	bfe.u32 	%r125, %r124, 0, 8;
	cvt.u16.u32 	%rs101, %r125;
	bfe.u32 	%r126, %r124, 8, 8;
	cvt.u16.u32 	%rs100, %r126;
	bfe.u32 	%r127, %r124, 16, 8;
	cvt.u16.u32 	%rs99, %r127;
	bfe.u32 	%r128, %r124, 24, 8;
	cvt.u16.u32 	%rs98, %r128;
$L__BB7_8:
	setp.ge.s32 	%p7, %r6, %r12;
	@%p7 bra 	$L__BB7_10;
	ld.global.u64 	%rd44, [%rd3+24];
	ld.global.u32 	%r407, [%rd3+32];
	ld.global.u8 	%rs97, [%rd3+36];
	ld.global.u32 	%r406, [%rd3+40];
	ld.global.u32 	%r130, [%rd3+44];
	bfe.u32 	%r131, %r130, 0, 8;
	cvt.u16.u32 	%rs96, %r131;
	bfe.u32 	%r132, %r130, 8, 8;
	cvt.u16.u32 	%rs95, %r132;
	bfe.u32 	%r133, %r130, 16, 8;
	cvt.u16.u32 	%rs94, %r133;
	bfe.u32 	%r134, %r130, 24, 8;
	cvt.u16.u32 	%rs93, %r134;
$L__BB7_10:
	setp.ge.s32 	%p8, %r9, %r12;
	@%p8 bra 	$L__BB7_12;
	ld.global.u64 	%rd43, [%rd3+48];
	ld.global.u32 	%r405, [%rd3+56];
	ld.global.u8 	%rs92, [%rd3+60];
	ld.global.u32 	%r404, [%rd3+64];
	ld.global.u32 	%r136, [%rd3+68];
	bfe.u32 	%r137, %r136, 0, 8;
	cvt.u16.u32 	%rs91, %r137;
	bfe.u32 	%r138, %r136, 8, 8;
	cvt.u16.u32 	%rs90, %r138;
	bfe.u32 	%r139, %r136, 16, 8;
	cvt.u16.u32 	%rs89, %r139;
	bfe.u32 	%r140, %r136, 24, 8;
	cvt.u16.u32 	%rs88, %r140;
$L__BB7_12:
	bar.sync 	0;
	shr.u32 	%r25, %r2, 5;
	shl.b32 	%r142, %r2, 2;
	mov.u32 	%r143, _ZZN3cub18CUB_300001_SM_10006detail10radix_sort31DeviceRadixSortSingleTileKernelINS1_5radix10policy_hubIi9SortTupleyE10Policy1000ELNS0_9SortOrderE0EiS6_yNS1_21identity_decomposer_tEEEvPKT1_PSB_PKT2_PSF_T3_iiT4_E12temp_storage;
	add.s32 	%r26, %r143, %r142;
	shl.b32 	%r144, %r2, 7;
	add.s32 	%r27, %r26, %r144;
	shl.b32 	%r145, %r25, 2;
	add.s32 	%r146, %r143, %r145;
	add.s32 	%r28, %r146, 33792;
	mad.lo.s32 	%r29, %r2, -120, %r27;
	mad.lo.s32 	%r30, %r2, 60, %r29;
	add.s32 	%r400, %r112, 6;
	sub.s32 	%r399, %r113, %r112;
$L__BB7_13:
	add.s32 	%r158, %r400, -6;
	min.s32 	%r149, %r399, 6;
	mov.b32 	%r187, 0;
	st.shared.u32 	[%r26], %r187;
	st.shared.u32 	[%r26+1024], %r187;
	st.shared.u32 	[%r26+2048], %r187;
	st.shared.u32 	[%r26+3072], %r187;
	st.shared.u32 	[%r26+4096], %r187;
	st.shared.u32 	[%r26+5120], %r187;
	st.shared.u32 	[%r26+6144], %r187;
	st.shared.u32 	[%r26+7168], %r187;
	st.shared.u32 	[%r26+8192], %r187;
	st.shared.u32 	[%r26+9216], %r187;
	st.shared.u32 	[%r26+10240], %r187;
	st.shared.u32 	[%r26+11264], %r187;
	st.shared.u32 	[%r26+12288], %r187;
	st.shared.u32 	[%r26+13312], %r187;
	st.shared.u32 	[%r26+14336], %r187;
	st.shared.u32 	[%r26+15360], %r187;
	st.shared.u32 	[%r26+16384], %r187;
	st.shared.u32 	[%r26+17408], %r187;
	st.shared.u32 	[%r26+18432], %r187;
	st.shared.u32 	[%r26+19456], %r187;
	st.shared.u32 	[%r26+20480], %r187;
	st.shared.u32 	[%r26+21504], %r187;
	st.shared.u32 	[%r26+22528], %r187;
	st.shared.u32 	[%r26+23552], %r187;
	st.shared.u32 	[%r26+24576], %r187;
	st.shared.u32 	[%r26+25600], %r187;
	st.shared.u32 	[%r26+26624], %r187;
	st.shared.u32 	[%r26+27648], %r187;
	st.shared.u32 	[%r26+28672], %r187;
	st.shared.u32 	[%r26+29696], %r187;
	st.shared.u32 	[%r26+30720], %r187;
	st.shared.u32 	[%r26+31744], %r187;
	st.shared.u32 	[%r26+32768], %r187;
	// begin inline asm
	bmsk.clamp.b32 %r147, %r187, %r149;
	// end inline asm
	// begin inline asm
	shr.b32 %r150, %r403, %r158;
	// end inline asm
	and.b32  	%r190, %r147, %r150;
	shl.b32 	%r191, %r190, 10;
	and.b32  	%r192, %r191, 31744;
	add.s32 	%r193, %r26, %r192;
	shr.u32 	%r194, %r190, 4;
	and.b32  	%r195, %r194, 268435454;
	add.s32 	%r45, %r193, %r195;
	ld.shared.u16 	%rs46, [%r45];
	add.s16 	%rs69, %rs46, 1;
	st.shared.u16 	[%r45], %rs69;
	// begin inline asm
	shr.b32 %r153, %r402, %r158;
	// end inline asm
	and.b32  	%r196, %r147, %r153;
	shl.b32 	%r197, %r196, 10;
	and.b32  	%r198, %r197, 31744;
	add.s32 	%r199, %r26, %r198;
	shr.u32 	%r200, %r196, 4;
	and.b32  	%r201, %r200, 268435454;
	add.s32 	%r46, %r199, %r201;
	ld.shared.u16 	%rs47, [%r46];
	add.s16 	%rs70, %rs47, 1;
	st.shared.u16 	[%r46], %rs70;
	// begin inline asm
	shr.b32 %r156, %r401, %r158;
	// end inline asm
	and.b32  	%r202, %r147, %r156;
	shl.b32 	%r203, %r202, 10;
	and.b32  	%r204, %r203, 31744;
	add.s32 	%r205, %r26, %r204;
	shr.u32 	%r206, %r202, 4;
	and.b32  	%r207, %r206, 268435454;
	add.s32 	%r47, %r205, %r207;
	ld.shared.u16 	%rs48, [%r47];
	add.s16 	%rs71, %rs48, 1;
	st.shared.u16 	[%r47], %rs71;
	bar.sync 	0;
	ld.shared.u32 	%r48, [%r27];
	ld.shared.u32 	%r208, [%r27+4];
	ld.shared.u32 	%r209, [%r27+8];
	ld.shared.u32 	%r210, [%r27+12];
	ld.shared.u32 	%r211, [%r27+16];
	ld.shared.u32 	%r212, [%r27+20];
	ld.shared.u32 	%r213, [%r27+24];
	ld.shared.u32 	%r214, [%r27+28];
	ld.shared.u32 	%r215, [%r27+32];
	ld.shared.u32 	%r216, [%r27+36];
	ld.shared.u32 	%r217, [%r27+40];
	ld.shared.u32 	%r218, [%r27+44];
	ld.shared.u32 	%r219, [%r27+48];
	ld.shared.u32 	%r220, [%r27+52];
	ld.shared.u32 	%r221, [%r27+56];
	ld.shared.u32 	%r222, [%r27+60];
	ld.shared.u32 	%r223, [%r27+64];
	ld.shared.u32 	%r224, [%r27+68];
	ld.shared.u32 	%r225, [%r27+72];
	ld.shared.u32 	%r226, [%r27+76];
	ld.shared.u32 	%r227, [%r27+80];
	ld.shared.u32 	%r228, [%r27+84];
	ld.shared.u32 	%r229, [%r27+88];
	ld.shared.u32 	%r230, [%r27+92];
	ld.shared.u32 	%r231, [%r27+96];
	ld.shared.u32 	%r232, [%r27+100];
	ld.shared.u32 	%r233, [%r27+104];
	ld.shared.u32 	%r234, [%r27+108];
	ld.shared.u32 	%r235, [%r27+112];
	ld.shared.u32 	%r236, [%r27+116];
	ld.shared.u32 	%r237, [%r27+120];
	ld.shared.u32 	%r238, [%r27+124];
	ld.shared.u32 	%r239, [%r27+128];
	add.s32 	%r49, %r208, %r48;
	add.s32 	%r50, %r209, %r49;
	add.s32 	%r51, %r210, %r50;
	add.s32 	%r52, %r211, %r51;
	add.s32 	%r53, %r212, %r52;
	add.s32 	%r54, %r213, %r53;
	add.s32 	%r55, %r214, %r54;
	add.s32 	%r56, %r215, %r55;
	add.s32 	%r57, %r216, %r56;
	add.s32 	%r58, %r217, %r57;
	add.s32 	%r59, %r218, %r58;
	add.s32 	%r60, %r219, %r59;
	add.s32 	%r61, %r220, %r60;
	add.s32 	%r62, %r221, %r61;
	add.s32 	%r63, %r222, %r62;
	add.s32 	%r64, %r223, %r63;
	add.s32 	%r65, %r224, %r64;
	add.s32 	%r66, %r225, %r65;
	add.s32 	%r67, %r226, %r66;
	add.s32 	%r68, %r227, %r67;
	add.s32 	%r69, %r228, %r68;
	add.s32 	%r70, %r229, %r69;
	add.s32 	%r71, %r230, %r70;
	add.s32 	%r72, %r231, %r71;
	add.s32 	%r73, %r232, %r72;
	add.s32 	%r74, %r233, %r73;
	add.s32 	%r75, %r234, %r74;
	add.s32 	%r76, %r235, %r75;
	add.s32 	%r77, %r236, %r76;
	add.s32 	%r78, %r237, %r77;
	add.s32 	%r79, %r238, %r78;
	add.s32 	%r164, %r239, %r79;
	// begin inline asm
	mov.u32 %r159, %laneid;
	// end inline asm
	mov.b32 	%r162, 1;
	mov.b32 	%r189, -1;
	// begin inline asm
	{  .reg .u32 r0;  .reg .pred p;  shfl.sync.up.b32 r0|p, %r164, %r162, %r187, %r189;  @p add.u32 r0, r0, %r164;  mov.u32 %r160, r0;}
	// end inline asm
	mov.b32 	%r168, 2;
	// begin inline asm
	{  .reg .u32 r0;  .reg .pred p;  shfl.sync.up.b32 r0|p, %r160, %r168, %r187, %r189;  @p add.u32 r0, r0, %r160;  mov.u32 %r166, r0;}
	// end inline asm
	mov.b32 	%r174, 4;
	// begin inline asm
	{  .reg .u32 r0;  .reg .pred p;  shfl.sync.up.b32 r0|p, %r166, %r174, %r187, %r189;  @p add.u32 r0, r0, %r166;  mov.u32 %r172, r0;}
	// end inline asm
	mov.b32 	%r180, 8;
	// begin inline asm
	{  .reg .u32 r0;  .reg .pred p;  shfl.sync.up.b32 r0|p, %r172, %r180, %r187, %r189;  @p add.u32 r0, r0, %r172;  mov.u32 %r178, r0;}
	// end inline asm
	mov.b32 	%r186, 16;
	// begin inline asm
	{  .reg .u32 r0;  .reg .pred p;  shfl.sync.up.b32 r0|p, %r178, %r186, %r187, %r189;  @p add.u32 r0, r0, %r178;  mov.u32 %r184, r0;}
	// end inline asm
	setp.ne.s32 	%p9, %r159, 31;
	@%p9 bra 	$L__BB7_15;
	st.shared.u32 	[%r28], %r184;
$L__BB7_15:
	sub.s32 	%r240, %r184, %r164;
	setp.gt.u32 	%p10, %r2, 31;
	setp.eq.s32 	%p11, %r25, 7;
	setp.eq.s32 	%p12, %r25, 6;
	setp.eq.s32 	%p13, %r25, 5;
	setp.eq.s32 	%p14, %r25, 4;
	setp.eq.s32 	%p15, %r25, 3;
	setp.eq.s32 	%p16, %r25, 2;
	setp.eq.s32 	%p17, %r25, 1;
	bar.sync 	0;
	ld.shared.v4.u32 	{%r241, %r242, %r243, %r244}, [_ZZN3cub18CUB_300001_SM_10006detail10radix_sort31DeviceRadixSortSingleTileKernelINS1_5radix10policy_hubIi9SortTupleyE10Policy1000ELNS0_9SortOrderE0EiS6_yNS1_21identity_decomposer_tEEEvPKT1_PSB_PKT2_PSF_T3_iiT4_E12temp_storage+33792];
	selp.b32 	%r245, %r241, %r410, %p17;
	add.s32 	%r246, %r242, %r241;
	selp.b32 	%r247, %r246, %r245, %p16;
	add.s32 	%r248, %r246, %r243;
	selp.b32 	%r249, %r248, %r247, %p15;
	add.s32 	%r250, %r248, %r244;
	selp.b32 	%r251, %r250, %r249, %p14;
	ld.shared.v4.u32 	{%r252, %r253, %r254, %r255}, [_ZZN3cub18CUB_300001_SM_10006detail10radix_sort31DeviceRadixSortSingleTileKernelINS1_5radix10policy_hubIi9SortTupleyE10Policy1000ELNS0_9SortOrderE0EiS6_yNS1_21identity_decomposer_tEEEvPKT1_PSB_PKT2_PSF_T3_iiT4_E12temp_storage+33808];
	add.s32 	%r256, %r250, %r252;
	selp.b32 	%r257, %r256, %r251, %p13;
	add.s32 	%r258, %r256, %r253;
	selp.b32 	%r259, %r258, %r257, %p12;
	add.s32 	%r260, %r258, %r254;
	selp.b32 	%r410, %r260, %r259, %p11;
	add.s32 	%r84, %r260, %r255;
	setp.ne.s32 	%p18, %r159, 0;
	selp.b32 	%r261, %r240, 0, %p18;
	add.s32 	%r262, %r410, %r261;
	or.pred  	%p19, %p10, %p18;
	selp.b32 	%r411, %r262, %r240, %p10;
	@%p19 bra 	$L__BB7_17;
	shl.b32 	%r411, %r84, 16;
	st.shared.u32 	[_ZZN3cub18CUB_300001_SM_10006detail10radix_sort31DeviceRadixSortSingleTileKernelINS1_5radix10policy_hubIi9SortTupleyE10Policy1000ELNS0_9SortOrderE0EiS6_yNS1_21identity_decomposer_tEEEvPKT1_PSB_PKT2_PSF_T3_iiT4_E12temp_storage+33832], %r411;
$L__BB7_17:
	setp.eq.s32 	%p20, %r2, 0;
	bar.sync 	0;
	ld.shared.u32 	%r263, [_ZZN3cub18CUB_300001_SM_10006detail10radix_sort31DeviceRadixSortSingleTileKernelINS1_5radix10policy_hubIi9SortTupleyE10Policy1000ELNS0_9SortOrderE0EiS6_yNS1_21identity_decomposer_tEEEvPKT1_PSB_PKT2_PSF_T3_iiT4_E12temp_storage+33832];
	selp.b32 	%r264, 0, %r263, %p20;
	add.s32 	%r265, %r411, %r264;
	add.s32 	%r266, %r48, %r265;
	add.s32 	%r267, %r49, %r265;
	add.s32 	%r268, %r50, %r265;
	add.s32 	%r269, %r51, %r265;
	add.s32 	%r270, %r52, %r265;
	add.s32 	%r271, %r53, %r265;
	add.s32 	%r272, %r54, %r265;
	add.s32 	%r273, %r55, %r265;
	add.s32 	%r274, %r56, %r265;
	add.s32 	%r275, %r57, %r265;
	add.s32 	%r276, %r58, %r265;
	add.s32 	%r277, %r59, %r265;
	add.s32 	%r278, %r60, %r265;
	add.s32 	%r279, %r61, %r265;
	add.s32 	%r280, %r62, %r265;
	add.s32 	%r281, %r63, %r265;
	add.s32 	%r282, %r64, %r265;
	add.s32 	%r283, %r65, %r265;
	add.s32 	%r284, %r66, %r265;
	add.s32 	%r285, %r67, %r265;
	add.s32 	%r286, %r68, %r265;
	add.s32 	%r287, %r69, %r265;
	add.s32 	%r288, %r70, %r265;
	add.s32 	%r289, %r71, %r265;
	add.s32 	%r290, %r72, %r265;
	add.s32 	%r291, %r73, %r265;
	add.s32 	%r292, %r74, %r265;
	add.s32 	%r293, %r75, %r265;
	add.s32 	%r294, %r76, %r265;
	add.s32 	%r295, %r77, %r265;
	add.s32 	%r296, %r78, %r265;
	add.s32 	%r297, %r79, %r265;
	st.shared.u32 	[%r27], %r265;
	st.shared.u32 	[%r27+4], %r266;
	st.shared.u32 	[%r27+8], %r267;
	st.shared.u32 	[%r27+12], %r268;
	st.shared.u32 	[%r27+16], %r269;
	st.shared.u32 	[%r27+20], %r270;
	st.shared.u32 	[%r27+24], %r271;
	st.shared.u32 	[%r27+28], %r272;
	st.shared.u32 	[%r27+32], %r273;
	st.shared.u32 	[%r27+36], %r274;
	st.shared.u32 	[%r27+40], %r275;
	st.shared.u32 	[%r27+44], %r276;
	st.shared.u32 	[%r27+48], %r277;
	st.shared.u32 	[%r27+52], %r278;
	st.shared.u32 	[%r27+56], %r279;
	st.shared.u32 	[%r27+60], %r280;
	st.shared.u32 	[%r27+64], %r281;
	st.shared.u32 	[%r27+68], %r282;
	st.shared.u32 	[%r27+72], %r283;
	st.shared.u32 	[%r27+76], %r284;
	st.shared.u32 	[%r27+80], %r285;
	st.shared.u32 	[%r27+84], %r286;
	st.shared.u32 	[%r27+88], %r287;
	st.shared.u32 	[%r27+92], %r288;
	st.shared.u32 	[%r27+96], %r289;
	st.shared.u32 	[%r27+100], %r290;
	st.shared.u32 	[%r27+104], %r291;
	st.shared.u32 	[%r27+108], %r292;
	st.shared.u32 	[%r27+112], %r293;
	st.shared.u32 	[%r27+116], %r294;
	st.shared.u32 	[%r27+120], %r295;
	st.shared.u32 	[%r27+124], %r296;
	st.shared.u32 	[%r27+128], %r297;
	bar.sync 	0;
	cvt.u32.u16 	%r298, %rs46;
	ld.shared.u16 	%r299, [%r45];
	add.s32 	%r88, %r299, %r298;
	cvt.u32.u16 	%r300, %rs47;
	ld.shared.u16 	%r301, [%r46];
	add.s32 	%r89, %r301, %r300;
	cvt.u32.u16 	%r302, %rs48;
	ld.shared.u16 	%r303, [%r47];
	add.s32 	%r90, %r303, %r302;
	bar.sync 	0;
	setp.lt.s32 	%p21, %r400, %r113;
	@%p21 bra 	$L__BB7_25;
	cvt.u64.u32 	%rd32, %r2;
	shl.b32 	%r304, %r88, 2;
	mov.u32 	%r305, _ZZN3cub18CUB_300001_SM_10006detail10radix_sort31DeviceRadixSortSingleTileKernelINS1_5radix10policy_hubIi9SortTupleyE10Policy1000ELNS0_9SortOrderE0EiS6_yNS1_21identity_decomposer_tEEEvPKT1_PSB_PKT2_PSF_T3_iiT4_E12temp_storage;
	add.s32 	%r306, %r305, %r304;
	st.shared.u32 	[%r306], %r403;
	shl.b32 	%r307, %r89, 2;
	add.s32 	%r308, %r305, %r307;
	st.shared.u32 	[%r308], %r402;
	shl.b32 	%r309, %r90, 2;
	add.s32 	%r310, %r305, %r309;
	st.shared.u32 	[%r310], %r401;
	bar.sync 	0;
	mad.lo.s32 	%r311, %r2, -68, %r30;
	ld.shared.u32 	%r91, [%r311];
	ld.shared.u32 	%r92, [%r311+1024];
	ld.shared.u32 	%r93, [%r311+2048];
	bar.sync 	0;
	mad.lo.s32 	%r312, %r88, 20, %r306;
	st.shared.u64 	[%r312], %rd45;
	st.shared.u32 	[%r312+8], %r409;
	st.shared.u8 	[%r312+12], %rs102;
	st.shared.u32 	[%r312+16], %r408;
	cvt.u32.u16 	%r313, %rs98;
	cvt.u32.u16 	%r314, %rs99;
	prmt.b32 	%r315, %r314, %r313, 0x3340U;
	cvt.u32.u16 	%r316, %rs100;
	cvt.u32.u16 	%r317, %rs101;
	prmt.b32 	%r318, %r317, %r316, 0x3340U;
	prmt.b32 	%r319, %r318, %r315, 0x5410U;
	st.shared.u32 	[%r312+20], %r319;
	mad.lo.s32 	%r320, %r89, 20, %r308;
	st.shared.u64 	[%r320], %rd44;
	st.shared.u32 	[%r320+8], %r407;
	st.shared.u8 	[%r320+12], %rs97;
	st.shared.u32 	[%r320+16], %r406;
	cvt.u32.u16 	%r321, %rs93;
	cvt.u32.u16 	%r322, %rs94;
	prmt.b32 	%r323, %r322, %r321, 0x3340U;
	cvt.u32.u16 	%r324, %rs95;
	cvt.u32.u16 	%r325, %rs96;
	prmt.b32 	%r326, %r325, %r324, 0x3340U;
	prmt.b32 	%r327, %r326, %r323, 0x5410U;
	st.shared.u32 	[%r320+20], %r327;
	mad.lo.s32 	%r328, %r90, 20, %r310;
	st.shared.u64 	[%r328], %rd43;
	st.shared.u32 	[%r328+8], %r405;
	st.shared.u8 	[%r328+12], %rs92;
	st.shared.u32 	[%r328+16], %r404;
	cvt.u32.u16 	%r329, %rs88;
	cvt.u32.u16 	%r330, %rs89;
	prmt.b32 	%r331, %r330, %r329, 0x3340U;
	cvt.u32.u16 	%r332, %rs90;
	cvt.u32.u16 	%r333, %rs91;
	prmt.b32 	%r334, %r333, %r332, 0x3340U;
	prmt.b32 	%r335, %r334, %r331, 0x5410U;
	st.shared.u32 	[%r328+20], %r335;
	bar.sync 	0;
	mad.lo.s32 	%r94, %r2, 20, %r311;
	ld.shared.u64 	%rd13, [%r94+6144];
	ld.shared.u32 	%r95, [%r94+6152];
	ld.shared.u8 	%rs49, [%r94+6156];
	ld.shared.u32 	%r96, [%r94+6160];
	ld.shared.u32 	%r97, [%r94+6164];
	ld.shared.u64 	%rd14, [%r94+12288];
	ld.shared.u32 	%r98, [%r94+12296];
	ld.shared.u8 	%rs50, [%r94+12300];
	ld.shared.u32 	%r99, [%r94+12304];
	ld.shared.u32 	%r100, [%r94+12308];
	setp.gt.u64 	%p22, %rd2, %rd32;
	cvta.to.global.u64 	%rd33, %rd20;
	mul.wide.u32 	%rd34, %r2, 4;
	add.s64 	%rd15, %rd33, %rd34;
	cvta.to.global.u64 	%rd35, %rd22;
	mul.wide.u32 	%rd36, %r2, 24;
	add.s64 	%rd16, %rd35, %rd36;
	@%p22 bra 	$L__BB7_19;
	bra.uni 	$L__BB7_20;
$L__BB7_19:
	xor.b32  	%r336, %r91, -2147483648;
	ld.shared.u64 	%rd37, [%r94];
	ld.shared.u32 	%r337, [%r94+8];
	ld.shared.u8 	%rs72, [%r94+12];
	ld.shared.u32 	%r338, [%r94+16];
	ld.shared.u32 	%r339, [%r94+20];
	st.global.u32 	[%rd15], %r336;
	st.global.u64 	[%rd16], %rd37;
	st.global.u32 	[%rd16+8], %r337;
	st.global.u8 	[%rd16+12], %rs72;
	st.global.u32 	[%rd16+16], %r338;
	st.global.u32 	[%rd16+20], %r339;
$L__BB7_20:
	add.s32 	%r340, %r2, 256;
	cvt.u64.u32 	%rd38, %r340;
	setp.le.u64 	%p23, %rd2, %rd38;
	@%p23 bra 	$L__BB7_22;
	xor.b32  	%r341, %r92, -2147483648;
	st.global.u32 	[%rd15+1024], %r341;
	st.global.u64 	[%rd16+6144], %rd13;
	st.global.u32 	[%rd16+6152], %r95;
	st.global.u8 	[%rd16+6156], %rs49;
	st.global.u32 	[%rd16+6160], %r96;
	st.global.u32 	[%rd16+6164], %r97;
$L__BB7_22:
	add.s32 	%r342, %r2, 512;
	cvt.u64.u32 	%rd39, %r342;
	setp.le.u64 	%p24, %rd2, %rd39;
	@%p24 bra 	$L__BB7_24;
	xor.b32  	%r343, %r93, -2147483648;
	st.global.u32 	[%rd15+2048], %r343;
	st.global.u64 	[%rd16+12288], %rd14;
	st.global.u32 	[%rd16+12296], %r98;
	st.global.u8 	[%rd16+12300], %rs50;
	st.global.u32 	[%rd16+12304], %r99;
	st.global.u32 	[%rd16+12308], %r100;
$L__BB7_24:
	ret;
$L__BB7_25:
	shl.b32 	%r344, %r88, 2;
	mov.u32 	%r345, _ZZN3cub18CUB_300001_SM_10006detail10radix_sort31DeviceRadixSortSingleTileKernelINS1_5radix10policy_hubIi9SortTupleyE10Policy1000ELNS0_9SortOrderE0EiS6_yNS1_21identity_decomposer_tEEEvPKT1_PSB_PKT2_PSF_T3_iiT4_E12temp_storage;
	add.s32 	%r346, %r345, %r344;
	st.shared.u32 	[%r346], %r403;
	shl.b32 	%r347, %r89, 2;
	add.s32 	%r348, %r345, %r347;
	st.shared.u32 	[%r348], %r402;
	shl.b32 	%r349, %r90, 2;
	add.s32 	%r350, %r345, %r349;
	st.shared.u32 	[%r350], %r401;
	bar.sync 	0;
	ld.shared.u32 	%r403, [%r29];
	ld.shared.u32 	%r402, [%r29+4];
	ld.shared.u32 	%r401, [%r29+8];
	bar.sync 	0;
	mad.lo.s32 	%r351, %r88, 20, %r346;
	st.shared.u64 	[%r351], %rd45;
	st.shared.u32 	[%r351+8], %r409;
	st.shared.u8 	[%r351+12], %rs102;
	st.shared.u32 	[%r351+16], %r408;
	cvt.u32.u16 	%r352, %rs98;
	cvt.u32.u16 	%r353, %rs99;
	prmt.b32 	%r354, %r353, %r352, 0x3340U;
	cvt.u32.u16 	%r355, %rs100;
	cvt.u32.u16 	%r356, %rs101;
	prmt.b32 	%r357, %r356, %r355, 0x3340U;
	prmt.b32 	%r358, %r357, %r354, 0x5410U;
	st.shared.u32 	[%r351+20], %r358;
	mad.lo.s32 	%r359, %r89, 20, %r348;
	st.shared.u64 	[%r359], %rd44;
	st.shared.u32 	[%r359+8], %r407;
	st.shared.u8 	[%r359+12], %rs97;
	st.shared.u32 	[%r359+16], %r406;
	cvt.u32.u16 	%r360, %rs93;
	cvt.u32.u16 	%r361, %rs94;
	prmt.b32 	%r362, %r361, %r360, 0x3340U;
	cvt.u32.u16 	%r363, %rs95;
	cvt.u32.u16 	%r364, %rs96;
	prmt.b32 	%r365, %r364, %r363, 0x3340U;
	prmt.b32 	%r366, %r365, %r362, 0x5410U;
	st.shared.u32 	[%r359+20], %r366;
	mad.lo.s32 	%r367, %r90, 20, %r350;
	st.shared.u64 	[%r367], %rd43;
	st.shared.u32 	[%r367+8], %r405;
	st.shared.u8 	[%r367+12], %rs92;
	st.shared.u32 	[%r367+16], %r404;
	cvt.u32.u16 	%r368, %rs88;
	cvt.u32.u16 	%r369, %rs89;
	prmt.b32 	%r370, %r369, %r368, 0x3340U;
	cvt.u32.u16 	%r371, %rs90;
	cvt.u32.u16 	%r372, %rs91;
	prmt.b32 	%r373, %r372, %r371, 0x3340U;
	prmt.b32 	%r374, %r373, %r370, 0x5410U;
	st.shared.u32 	[%r367+20], %r374;
	bar.sync 	0;
	ld.shared.u64 	%rd45, [%r30];
	ld.shared.u32 	%r409, [%r30+8];
	ld.shared.u8 	%rs102, [%r30+12];
	ld.shared.u32 	%r408, [%r30+16];
	ld.shared.u32 	%r375, [%r30+20];
	bfe.u32 	%r376, %r375, 0, 8;
	cvt.u16.u32 	%rs101, %r376;
	bfe.u32 	%r377, %r375, 8, 8;
	cvt.u16.u32 	%rs100, %r377;
	bfe.u32 	%r378, %r375, 16, 8;
	cvt.u16.u32 	%rs99, %r378;
	bfe.u32 	%r379, %r375, 24, 8;
	cvt.u16.u32 	%rs98, %r379;
	ld.shared.u64 	%rd44, [%r30+24];
	ld.shared.u32 	%r407, [%r30+32];
	ld.shared.u8 	%rs97, [%r30+36];
	ld.shared.u32 	%r406, [%r30+40];
	ld.shared.u32 	%r380, [%r30+44];
	bfe.u32 	%r381, %r380, 0, 8;
	cvt.u16.u32 	%rs96, %r381;
	bfe.u32 	%r382, %r380, 8, 8;
	cvt.u16.u32 	%rs95, %r382;
	bfe.u32 	%r383, %r380, 16, 8;
	cvt.u16.u32 	%rs94, %r383;
	bfe.u32 	%r384, %r380, 24, 8;
	cvt.u16.u32 	%rs93, %r384;
	ld.shared.u64 	%rd43, [%r30+48];
	ld.shared.u32 	%r405, [%r30+56];
	ld.shared.u8 	%rs92, [%r30+60];
	ld.shared.u32 	%r404, [%r30+64];
	ld.shared.u32 	%r385, [%r30+68];
	bfe.u32 	%r386, %r385, 0, 8;
	cvt.u16.u32 	%rs91, %r386;
	bfe.u32 	%r387, %r385, 8, 8;
	cvt.u16.u32 	%rs90, %r387;
	bfe.u32 	%r388, %r385, 16, 8;
	cvt.u16.u32 	%rs89, %r388;
	bfe.u32 	%r389, %r385, 24, 8;
	cvt.u16.u32 	%rs88, %r389;
	bar.sync 	0;
	add.s32 	%r400, %r400, 6;
	add.s32 	%r399, %r399, -6;
	bra.uni 	$L__BB7_13;

}
	// .globl	_ZN3cub18CUB_300001_SM_10006detail10radix_sort30DeviceRadixSortHistogramKernelINS1_5radix10policy_hubIi9SortTupleyE10Policy1000ELNS0_9SortOrderE0EiyNS1_21identity_decomposer_tEEEvPT2_PKT1_SB_iiT3_
.visible .entry _ZN3cub18CUB_300001_SM_10006detail10radix_sort30DeviceRadixSortHistogramKernelINS1_5radix10policy_hubIi9SortTupleyE10Policy1000ELNS0_9SortOrderE0EiyNS1_21identity_decomposer_tEEEvPT2_PKT1_SB_iiT3_(
	.param .u64 .ptr .align 1 _ZN3cub18CUB_300001_SM_10006detail10radix_sort30DeviceRadixSortHistogramKernelINS1_5radix10policy_hubIi9SortTupleyE10Policy1000ELNS0_9SortOrderE0EiyNS1_21identity_decomposer_tEEEvPT2_PKT1_SB_iiT3__param_0,
	.param .u64 .ptr .align 1 _ZN3cub18CUB_300001_SM_10006detail10radix_sort30DeviceRadixSortHistogramKernelINS1_5radix10policy_hubIi9SortTupleyE10Policy1000ELNS0_9SortOrderE0EiyNS1_21identity_decomposer_tEEEvPT2_PKT1_SB_iiT3__param_1,
	.param .u64 _ZN3cub18CUB_300001_SM_10006detail10radix_sort30DeviceRadixSortHistogramKernelINS1_5radix10policy_hubIi9SortTupleyE10Policy1000ELNS0_9SortOrderE0EiyNS1_21identity_decomposer_tEEEvPT2_PKT1_SB_iiT3__param_2,
	.param .u32 _ZN3cub18CUB_300001_SM_10006detail10radix_sort30DeviceRadixSortHistogramKernelINS1_5radix10policy_hubIi9SortTupleyE10Policy1000ELNS0_9SortOrderE0EiyNS1_21identity_decomposer_tEEEvPT2_PKT1_SB_iiT3__param_3,
	.param .u32 _ZN3cub18CUB_300001_SM_10006detail10radix_sort30DeviceRadixSortHistogramKernelINS1_5radix10policy_hubIi9SortTupleyE10Policy1000ELNS0_9SortOrderE0EiyNS1_21identity_decomposer_tEEEvPT2_PKT1_SB_iiT3__param_4,
	.param .align 1 .b8 _ZN3cub18CUB_300001_SM_10006detail10radix_sort30DeviceRadixSortHistogramKernelINS1_5radix10policy_hubIi9SortTupleyE10Policy1000ELNS0_9SortOrderE0EiyNS1_21identity_decomposer_tEEEvPT2_PKT1_SB_iiT3__param_5[1]
)
.maxntid 128
{
	.reg .pred 	%p<91>;
	.reg .b32 	%r<486>;
	.reg .b64 	%rd<137>;
	// demoted variable
	.shared .align 4 .b8 _ZZN3cub18CUB_300001_SM_10006detail10radix_sort30DeviceRadixSortHistogramKernelINS1_5radix10policy_hubIi9SortTupleyE10Policy1000ELNS0_9SortOrderE0EiyNS1_21identity_decomposer_tEEEvPT2_PKT1_SB_iiT3_E12temp_storage[4096];
	ld.param.u64 	%rd18, [_ZN3cub18CUB_300001_SM_10006detail10radix_sort30DeviceRadixSortHistogramKernelINS1_5radix10policy_hubIi9SortTupleyE10Policy1000ELNS0_9SortOrderE0EiyNS1_21identity_decomposer_tEEEvPT2_PKT1_SB_iiT3__param_0];
	ld.param.u64 	%rd19, [_ZN3cub18CUB_300001_SM_10006detail10radix_sort30DeviceRadixSortHistogramKernelINS1_5radix10policy_hubIi9SortTupleyE10Policy1000ELNS0_9SortOrderE0EiyNS1_21identity_decomposer_tEEEvPT2_PKT1_SB_iiT3__param_1];
	ld.param.u64 	%rd17, [_ZN3cub18CUB_300001_SM_10006detail10radix_sort30DeviceRadixSortHistogramKernelINS1_5radix10policy_hubIi9SortTupleyE10Policy1000ELNS0_9SortOrderE0EiyNS1_21identity_decomposer_tEEEvPT2_PKT1_SB_iiT3__param_2];
	ld.param.u32 	%r174, [_ZN3cub18CUB_300001_SM_10006detail10radix_sort30DeviceRadixSortHistogramKernelINS1_5radix10policy_hubIi9SortTupleyE10Policy1000ELNS0_9SortOrderE0EiyNS1_21identity_decomposer_tEEEvPT2_PKT1_SB_iiT3__param_3];
	ld.param.u32 	%r175, [_ZN3cub18CUB_300001_SM_10006detail10radix_sort30DeviceRadixSortHistogramKernelINS1_5radix10policy_hubIi9SortTupleyE10Policy1000ELNS0_9SortOrderE0EiyNS1_21identity_decomposer_tEEEvPT2_PKT1_SB_iiT3__param_4];
	cvta.to.global.u64 	%rd1, %rd19;
	cvta.to.global.u64 	%rd2, %rd18;
	setp.eq.s64 	%p2, %rd17, 0;
	@%p2 bra 	$L__BB8_153;
	sub.s32 	%r176, %r175, %r174;
	add.s32 	%r177, %r176, 7;
	shr.s32 	%r178, %r177, 31;
	shr.u32 	%r179, %r178, 29;
	add.s32 	%r180, %r177, %r179;
	shr.s32 	%r181, %r180, 3;
	mov.u32 	%r182, %tid.x;
	setp.gt.u32 	%p3, %r182, 255;
	setp.lt.s32 	%p4, %r177, 8;
	mov.u32 	%r183, %ctaid.x;
	shl.b32 	%r184, %r183, 11;
	cvt.u64.u32 	%rd3, %r184;
	mov.u32 	%r185, %nctaid.x;
	shl.b32 	%r186, %r185, 11;
	cvt.u64.u32 	%rd4, %r186;
	add.s32 	%r1, %r181, -1;
	and.b32  	%r2, %r181, 15;
	and.b32  	%r3, %r181, 7;
	add.s32 	%r4, %r3, -1;
	and.b32  	%r5, %r181, 3;
	or.pred  	%p1, %p3, %p4;
	shl.b32 	%r187, %r182, 2;
	mov.u32 	%r188, _ZZN3cub18CUB_300001_SM_10006detail10radix_sort30DeviceRadixSortHistogramKernelINS1_5radix10policy_hubIi9SortTupleyE10Policy1000ELNS0_9SortOrderE0EiyNS1_21identity_decomposer_tEEEvPT2_PKT1_SB_iiT3_E12temp_storage;
	add.s32 	%r6, %r188, %r187;
	and.b32  	%r7, %r181, 268435440;
	cvt.u64.u32 	%rd5, %r182;
	add.s32 	%r8, %r182, 128;
	add.s32 	%r9, %r182, 256;
	add.s32 	%r10, %r182, 384;
	add.s32 	%r11, %r182, 512;
	add.s32 	%r12, %r182, 640;
	add.s32 	%r13, %r182, 768;
	or.b32  	%r14, %r182, 1024;
	add.s32 	%r15, %r182, 1920;
	and.b32  	%r16, %r181, 268435448;
	and.b32  	%r17, %r181, 1;
	neg.s32 	%r18, %r7;
	add.s32 	%r19, %r6, 8192;
	add.s64 	%rd21, %rd17, -1;
	shr.u64 	%rd22, %rd21, 30;
	add.s64 	%rd23, %rd22, 1;
	min.u64 	%rd6, %rd23, %rd17;
	mov.b64 	%rd135, 0;
$L__BB8_2:
	@%p1 bra 	$L__BB8_30;
	setp.lt.u32 	%p5, %r1, 15;
	mov.b32 	%r439, 0;
	@%p5 bra 	$L__BB8_6;
	mov.u32 	%r436, %r19;
	mov.u32 	%r437, %r18;
$L__BB8_5:
	.pragma "nounroll";
	mov.b32 	%r190, 0;
	st.shared.u32 	[%r436+-8192], %r190;
	st.shared.u32 	[%r436+-7168], %r190;
	st.shared.u32 	[%r436+-6144], %r190;
	st.shared.u32 	[%r436+-5120], %r190;
	st.shared.u32 	[%r436+-4096], %r190;
	st.shared.u32 	[%r436+-3072], %r190;
	st.shared.u32 	[%r436+-2048], %r190;
	st.shared.u32 	[%r436+-1024], %r190;
	st.shared.u32 	[%r436], %r190;
	st.shared.u32 	[%r436+1024], %r190;
	st.shared.u32 	[%r436+2048], %r190;
	st.shared.u32 	[%r436+3072], %r190;
	st.shared.u32 	[%r436+4096], %r190;
	st.shared.u32 	[%r436+5120], %r190;
	st.shared.u32 	[%r436+6144], %r190;
	st.shared.u32 	[%r436+7168], %r190;
	add.s32 	%r437, %r437, 16;
	add.s32 	%r436, %r436, 16384;
	setp.ne.s32 	%p6, %r437, 0;
	mov.u32 	%r439, %r7;
	@%p6 bra 	$L__BB8_5;
$L__BB8_6:
	add.s32 	%r25, %r2, -1;
	setp.eq.s32 	%p7, %r2, 0;
	@%p7 bra 	$L__BB8_16;
	setp.lt.u32 	%p8, %r25, 7;
	@%p8 bra 	$L__BB8_9;
	shl.b32 	%r191, %r439, 10;
	add.s32 	%r192, %r6, %r191;
	mov.b32 	%r193, 0;
	st.shared.u32 	[%r192], %r193;
	st.shared.u32 	[%r192+1024], %r193;
	st.shared.u32 	[%r192+2048], %r193;
	st.shared.u32 	[%r192+3072], %r193;
	st.shared.u32 	[%r192+4096], %r193;
	st.shared.u32 	[%r192+5120], %r193;
	st.shared.u32 	[%r192+6144], %r193;
	st.shared.u32 	[%r192+7168], %r193;
	add.s32 	%r439, %r439, 8;
$L__BB8_9:
	setp.eq.s32 	%p9, %r3, 0;
	@%p9 bra 	$L__BB8_16;
	setp.lt.u32 	%p10, %r4, 3;
	@%p10 bra 	$L__BB8_12;
	shl.b32 	%r194, %r439, 10;
	add.s32 	%r195, %r6, %r194;
	mov.b32 	%r196, 0;
	st.shared.u32 	[%r195], %r196;
	st.shared.u32 	[%r195+1024], %r196;
	st.shared.u32 	[%r195+2048], %r196;
	st.shared.u32 	[%r195+3072], %r196;
	add.s32 	%r439, %r439, 4;
$L__BB8_12:
	setp.eq.s32 	%p11, %r5, 0;
	@%p11 bra 	$L__BB8_16;
	setp.eq.s32 	%p12, %r5, 1;
	shl.b32 	%r197, %r439, 10;
	add.s32 	%r30, %r6, %r197;
	mov.b32 	%r198, 0;
	st.shared.u32 	[%r30], %r198;
	@%p12 bra 	$L__BB8_16;
	setp.eq.s32 	%p13, %r5, 2;
	mov.b32 	%r199, 0;
	st.shared.u32 	[%r30+1024], %r199;
	@%p13 bra 	$L__BB8_16;
	mov.b32 	%r200, 0;
	st.shared.u32 	[%r30+2048], %r200;
$L__BB8_16:
	cvt.u32.u64 	%r201, %rd5;
	setp.gt.u32 	%p14, %r201, 127;
	@%p14 bra 	$L__BB8_30;
	setp.lt.u32 	%p15, %r1, 15;
	mov.b32 	%r443, 0;
	@%p15 bra 	$L__BB8_20;
	mov.b32 	%r441, 0;
$L__BB8_19:
	.pragma "nounroll";
	shl.b32 	%r204, %r441, 10;
	add.s32 	%r205, %r6, %r204;
	mov.b32 	%r206, 0;
	st.shared.u32 	[%r205+512], %r206;
	st.shared.u32 	[%r205+1536], %r206;
	st.shared.u32 	[%r205+2560], %r206;
	st.shared.u32 	[%r205+3584], %r206;
	st.shared.u32 	[%r205+4608], %r206;
	st.shared.u32 	[%r205+5632], %r206;
	st.shared.u32 	[%r205+6656], %r206;
	st.shared.u32 	[%r205+7680], %r206;
	st.shared.u32 	[%r205+8704], %r206;
	st.shared.u32 	[%r205+9728], %r206;
	st.shared.u32 	[%r205+10752], %r206;
	st.shared.u32 	[%r205+11776], %r206;
	st.shared.u32 	[%r205+12800], %r206;
	st.shared.u32 	[%r205+13824], %r206;
	st.shared.u32 	[%r205+14848], %r206;
	st.shared.u32 	[%r205+15872], %r206;
	add.s32 	%r441, %r441, 16;
	setp.ne.s32 	%p16, %r441, %r7;
	mov.u32 	%r443, %r7;
	@%p16 bra 	$L__BB8_19;
$L__BB8_20:
	setp.eq.s32 	%p17, %r2, 0;
	@%p17 bra 	$L__BB8_30;
	setp.lt.u32 	%p18, %r25, 7;
	@%p18 bra 	$L__BB8_23;
	shl.b32 	%r207, %r443, 10;
	add.s32 	%r208, %r6, %r207;
	mov.b32 	%r209, 0;
	st.shared.u32 	[%r208+512], %r209;
	st.shared.u32 	[%r208+1536], %r209;
	st.shared.u32 	[%r208+2560], %r209;
	st.shared.u32 	[%r208+3584], %r209;
	st.shared.u32 	[%r208+4608], %r209;
	st.shared.u32 	[%r208+5632], %r209;
	st.shared.u32 	[%r208+6656], %r209;
	st.shared.u32 	[%r208+7680], %r209;
	add.s32 	%r443, %r443, 8;
$L__BB8_23:
	setp.eq.s32 	%p19, %r3, 0;
	@%p19 bra 	$L__BB8_30;
	setp.lt.u32 	%p20, %r4, 3;
	@%p20 bra 	$L__BB8_26;
	shl.b32 	%r210, %r443, 10;
	add.s32 	%r211, %r6, %r210;
	mov.b32 	%r212, 0;
	st.shared.u32 	[%r211+512], %r212;
	st.shared.u32 	[%r211+1536], %r212;
	st.shared.u32 	[%r211+2560], %r212;
	st.shared.u32 	[%r211+3584], %r212;
	add.s32 	%r443, %r443, 4;
$L__BB8_26:
	setp.eq.s32 	%p21, %r5, 0;
	@%p21 bra 	$L__BB8_30;
	setp.eq.s32 	%p22, %r5, 1;
	shl.b32 	%r213, %r443, 10;
	add.s32 	%r38, %r6, %r213;
	mov.b32 	%r214, 0;
	st.shared.u32 	[%r38+512], %r214;
	@%p22 bra 	$L__BB8_30;
	setp.eq.s32 	%p23, %r5, 2;
	mov.b32 	%r215, 0;
	st.shared.u32 	[%r38+1536], %r215;
	@%p23 bra 	$L__BB8_30;
	mov.b32 	%r216, 0;
	st.shared.u32 	[%r38+2560], %r216;
$L__BB8_30:
	bar.sync 	0;
	bar.sync 	0;
	shl.b64 	%rd8, %rd135, 30;
	sub.s64 	%rd24, %rd17, %rd8;
	min.u64 	%rd9, %rd24, 1073741824;
	setp.le.u64 	%p24, %rd9, %rd3;
	@%p24 bra 	$L__BB8_70;
	mov.u64 	%rd136, %rd3;
$L__BB8_32:
	add.s64 	%rd11, %rd136, %rd8;
	sub.s64 	%rd12, %rd17, %rd11;
	setp.lt.u64 	%p25, %rd12, 2048;
	@%p25 bra 	$L__BB8_34;
	add.s64 	%rd27, %rd11, %rd5;
	shl.b64 	%rd28, %rd27, 2;
	add.s64 	%rd29, %rd1, %rd28;
	ld.global.u32 	%r475, [%rd29];
	ld.global.u32 	%r474, [%rd29+512];
	ld.global.u32 	%r473, [%rd29+1024];
	ld.global.u32 	%r472, [%rd29+1536];
	ld.global.u32 	%r471, [%rd29+2048];
	ld.global.u32 	%r470, [%rd29+2560];
	ld.global.u32 	%r469, [%rd29+3072];
	ld.global.u32 	%r468, [%rd29+3584];
	ld.global.u32 	%r467, [%rd29+4096];
	ld.global.u32 	%r466, [%rd29+4608];
	ld.global.u32 	%r465, [%rd29+5120];
	ld.global.u32 	%r464, [%rd29+5632];
	ld.global.u32 	%r463, [%rd29+6144];
	ld.global.u32 	%r462, [%rd29+6656];
	ld.global.u32 	%r461, [%rd29+7168];
	ld.global.u32 	%r460, [%rd29+7680];
	bra.uni 	$L__BB8_66;
$L__BB8_34:
	cvt.u32.u64 	%r218, %rd5;
	cvt.u32.u64 	%r55, %rd12;
	setp.ge.s32 	%p26, %r218, %r55;
	add.s64 	%rd25, %rd11, %rd5;
	shl.b64 	%rd26, %rd25, 2;
	add.s64 	%rd13, %rd1, %rd26;
	mov.b32 	%r475, 2147483647;
	@%p26 bra 	$L__BB8_36;
	ld.global.u32 	%r475, [%rd13];
$L__BB8_36:
	setp.ge.s32 	%p27, %r8, %r55;
	mov.b32 	%r474, 2147483647;
	@%p27 bra 	$L__BB8_38;
	ld.global.u32 	%r474, [%rd13+512];
$L__BB8_38:
	setp.ge.s32 	%p28, %r9, %r55;
	mov.b32 	%r473, 2147483647;
	@%p28 bra 	$L__BB8_40;
	ld.global.u32 	%r473, [%rd13+1024];
$L__BB8_40:
	setp.ge.s32 	%p29, %r10, %r55;
	mov.b32 	%r472, 2147483647;
	@%p29 bra 	$L__BB8_42;
	ld.global.u32 	%r472, [%rd13+1536];
$L__BB8_42:
	setp.ge.s32 	%p30, %r11, %r55;
	mov.b32 	%r471, 2147483647;
	@%p30 bra 	$L__BB8_44;
	ld.global.u32 	%r471, [%rd13+2048];
$L__BB8_44:
	setp.ge.s32 	%p31, %r12, %r55;
	mov.b32 	%r470, 2147483647;
	@%p31 bra 	$L__BB8_46;
	ld.global.u32 	%r470, [%rd13+2560];
$L__BB8_46:
	setp.ge.s32 	%p32, %r13, %r55;
	mov.b32 	%r469, 2147483647;
	@%p32 bra 	$L__BB8_48;
	ld.global.u32 	%r469, [%rd13+3072];
$L__BB8_48:
	mov.u32 	%r226, %tid.x;
	add.s32 	%r227, %r226, 896;
	setp.ge.s32 	%p33, %r227, %r55;
	mov.b32 	%r468, 2147483647;
	@%p33 bra 	$L__BB8_50;
	ld.global.u32 	%r468, [%rd13+3584];
$L__BB8_50:
	setp.ge.s32 	%p34, %r14, %r55;
	mov.b32 	%r467, 2147483647;
	@%p34 bra 	$L__BB8_52;
	ld.global.u32 	%r467, [%rd13+4096];
$L__BB8_52:
	add.s32 	%r231, %r226, 1152;
	setp.ge.s32 	%p35, %r231, %r55;
	mov.b32 	%r466, 2147483647;
	@%p35 bra 	$L__BB8_54;
	ld.global.u32 	%r466, [%rd13+4608];
$L__BB8_54:
	add.s32 	%r234, %r226, 1280;
	setp.ge.s32 	%p36, %r234, %r55;
	mov.b32 	%r465, 2147483647;
	@%p36 bra 	$L__BB8_56;
	ld.global.u32 	%r465, [%rd13+5120];
$L__BB8_56:
	add.s32 	%r237, %r226, 1408;
	setp.ge.s32 	%p37, %r237, %r55;
	mov.b32 	%r464, 2147483647;
	@%p37 bra 	$L__BB8_58;
	ld.global.u32 	%r464, [%rd13+5632];
$L__BB8_58:
	add.s32 	%r240, %r226, 1536;
	setp.ge.s32 	%p38, %r240, %r55;
	mov.b32 	%r463, 2147483647;
	@%p38 bra 	$L__BB8_60;
	ld.global.u32 	%r463, [%rd13+6144];
$L__BB8_60:
	add.s32 	%r243, %r226, 1664;
	setp.ge.s32 	%p39, %r243, %r55;
	mov.b32 	%r462, 2147483647;
	@%p39 bra 	$L__BB8_62;
	ld.global.u32 	%r462, [%rd13+6656];
$L__BB8_62:
	add.s32 	%r246, %r226, 1792;
	setp.ge.s32 	%p40, %r246, %r55;
	mov.b32 	%r461, 2147483647;
	@%p40 bra 	$L__BB8_64;
	ld.global.u32 	%r461, [%rd13+7168];
$L__BB8_64:
	setp.ge.s32 	%p41, %r15, %r55;
	mov.b32 	%r460, 2147483647;
	@%p41 bra 	$L__BB8_66;
	ld.global.u32 	%r460, [%rd13+7680];
$L__BB8_66:
	setp.le.s32 	%p42, %r175, %r174;
	@%p42 bra 	$L__BB8_69;
	xor.b32  	%r103, %r460, -2147483648;
	xor.b32  	%r104, %r461, -2147483648;
	xor.b32  	%r105, %r462, -2147483648;
	xor.b32  	%r106, %r463, -2147483648;
	xor.b32  	%r107, %r464, -2147483648;
	xor.b32  	%r108, %r465, -2147483648;
	xor.b32  	%r109, %r466, -2147483648;
	xor.b32  	%r110, %r467, -2147483648;
	xor.b32  	%r111, %r468, -2147483648;
	xor.b32  	%r112, %r469, -2147483648;
	xor.b32  	%r113, %r470, -2147483648;
	xor.b32  	%r114, %r471, -2147483648;
	xor.b32  	%r115, %r472, -2147483648;
	xor.b32  	%r116, %r473, -2147483648;
	xor.b32  	%r117, %r474, -2147483648;
	xor.b32  	%r118, %r475, -2147483648;
	mov.b32 	%r476, 0;
	mov.u32 	%r477, %r174;
$L__BB8_68:
	sub.s32 	%r249, %r175, %r477;
	shl.b32 	%r250, %r476, 10;
	mov.u32 	%r251, _ZZN3cub18CUB_300001_SM_10006detail10radix_sort30DeviceRadixSortHistogramKernelINS1_5radix10policy_hubIi9SortTupleyE10Policy1000ELNS0_9SortOrderE0EiyNS1_21identity_decomposer_tEEEvPT2_PKT1_SB_iiT3_E12temp_storage;
	add.s32 	%r252, %r251, %r250;
	min.s32 	%r253, %r249, 8;
	mov.b32 	%r254, -1;
	shl.b32 	%r255, %r254, %r253;
	not.b32 	%r256, %r255;
	shr.u32 	%r257, %r118, %r477;
	and.b32  	%r258, %r257, %r256;
	shl.b32 	%r259, %r258, 2;
	add.s32 	%r260, %r252, %r259;
	atom.shared.add.u32 	%r261, [%r260], 1;
	shr.u32 	%r262, %r117, %r477;
	and.b32  	%r263, %r262, %r256;
	shl.b32 	%r264, %r263, 2;
	add.s32 	%r265, %r252, %r264;
	atom.shared.add.u32 	%r266, [%r265], 1;
	shr.u32 	%r267, %r116, %r477;
	and.b32  	%r268, %r267, %r256;
	shl.b32 	%r269, %r268, 2;
	add.s32 	%r270, %r252, %r269;
	atom.shared.add.u32 	%r271, [%r270], 1;
	shr.u32 	%r272, %r115, %r477;
	and.b32  	%r273, %r272, %r256;
	shl.b32 	%r274, %r273, 2;
	add.s32 	%r275, %r252, %r274;
	atom.shared.add.u32 	%r276, [%r275], 1;
	shr.u32 	%r277, %r114, %r477;
	and.b32  	%r278, %r277, %r256;
	shl.b32 	%r279, %r278, 2;
	add.s32 	%r280, %r252, %r279;
	atom.shared.add.u32 	%r281, [%r280], 1;
	shr.u32 	%r282, %r113, %r477;
	and.b32  	%r283, %r282, %r256;
	shl.b32 	%r284, %r283, 2;
	add.s32 	%r285, %r252, %r284;
	atom.shared.add.u32 	%r286, [%r285], 1;
	shr.u32 	%r287, %r112, %r477;
	and.b32  	%r288, %r287, %r256;
	shl.b32 	%r289, %r288, 2;
	add.s32 	%r290, %r252, %r289;
	atom.shared.add.u32 	%r291, [%r290], 1;
	shr.u32 	%r292, %r111, %r477;
	and.b32  	%r293, %r292, %r256;
	shl.b32 	%r294, %r293, 2;
	add.s32 	%r295, %r252, %r294;
	atom.shared.add.u32 	%r296, [%r295], 1;
	shr.u32 	%r297, %r110, %r477;
	and.b32  	%r298, %r297, %r256;
	shl.b32 	%r299, %r298, 2;
	add.s32 	%r300, %r252, %r299;
	atom.shared.add.u32 	%r301, [%r300], 1;
	shr.u32 	%r302, %r109, %r477;
	and.b32  	%r303, %r302, %r256;
	shl.b32 	%r304, %r303, 2;
	add.s32 	%r305, %r252, %r304;
	atom.shared.add.u32 	%r306, [%r305], 1;
	shr.u32 	%r307, %r108, %r477;
	and.b32  	%r308, %r307, %r256;
	shl.b32 	%r309, %r308, 2;
	add.s32 	%r310, %r252, %r309;
	atom.shared.add.u32 	%r311, [%r310], 1;
	shr.u32 	%r312, %r107, %r477;
	and.b32  	%r313, %r312, %r256;
	shl.b32 	%r314, %r313, 2;
	add.s32 	%r315, %r252, %r314;
	atom.shared.add.u32 	%r316, [%r315], 1;
	shr.u32 	%r317, %r106, %r477;
	and.b32  	%r318, %r317, %r256;
	shl.b32 	%r319, %r318, 2;
	add.s32 	%r320, %r252, %r319;
	atom.shared.add.u32 	%r321, [%r320], 1;
	shr.u32 	%r322, %r105, %r477;
	and.b32  	%r323, %r322, %r256;
	shl.b32 	%r324, %r323, 2;
	add.s32 	%r325, %r252, %r324;
	atom.shared.add.u32 	%r326, [%r325], 1;
	shr.u32 	%r327, %r104, %r477;
	and.b32  	%r328, %r327, %r256;
	shl.b32 	%r329, %r328, 2;
	add.s32 	%r330, %r252, %r329;
	atom.shared.add.u32 	%r331, [%r330], 1;
	shr.u32 	%r332, %r103, %r477;
	and.b32  	%r333, %r332, %r256;
	shl.b32 	%r334, %r333, 2;
	add.s32 	%r335, %r252, %r334;
	atom.shared.add.u32 	%r336, [%r335], 1;
	add.s32 	%r477, %r477, 8;
	add.s32 	%r476, %r476, 1;
	setp.lt.s32 	%p43, %r477, %r175;
	@%p43 bra 	$L__BB8_68;
$L__BB8_69:
	add.s64 	%rd136, %rd136, %rd4;
	setp.lt.u64 	%p44, %rd136, %rd9;
	@%p44 bra 	$L__BB8_32;
$L__BB8_70:
	bar.sync 	0;
	@%p1 bra 	$L__BB8_152;
	setp.lt.u32 	%p45, %r1, 7;
	mov.b32 	%r480, 0;
	@%p45 bra 	$L__BB8_90;
	mov.b32 	%r478, 0;
$L__BB8_73:
	.pragma "nounroll";
	shl.b32 	%r339, %r478, 10;
	add.s32 	%r124, %r6, %r339;
	ld.shared.u32 	%r125, [%r124];
	setp.eq.s32 	%p46, %r125, 0;
	@%p46 bra 	$L__BB8_75;
	cvt.u32.u64 	%r340, %rd5;
	shl.b32 	%r341, %r478, 8;
	add.s32 	%r342, %r341, %r340;
	mul.wide.u32 	%rd30, %r342, 8;
	add.s64 	%rd31, %rd2, %rd30;
	cvt.u64.u32 	%rd32, %r125;
	atom.global.add.u64 	%rd33, [%rd31], %rd32;
$L__BB8_75:
	ld.shared.u32 	%r126, [%r124+1024];
	setp.eq.s32 	%p47, %r126, 0;
	@%p47 bra 	$L__BB8_77;
	cvt.u32.u64 	%r343, %rd5;
	shl.b32 	%r344, %r478, 8;
	add.s32 	%r345, %r344, %r343;
	add.s32 	%r346, %r345, 256;
	mul.wide.u32 	%rd34, %r346, 8;
	add.s64 	%rd35, %rd2, %rd34;
	cvt.u64.u32 	%rd36, %r126;
	atom.global.add.u64 	%rd37, [%rd35], %rd36;
$L__BB8_77:
	ld.shared.u32 	%r127, [%r124+2048];
	setp.eq.s32 	%p48, %r127, 0;
	@%p48 bra 	$L__BB8_79;
	cvt.u32.u64 	%r347, %rd5;
	shl.b32 	%r348, %r478, 8;
	add.s32 	%r349, %r348, %r347;
	add.s32 	%r350, %r349, 512;
	mul.wide.u32 	%rd38, %r350, 8;
	add.s64 	%rd39, %rd2, %rd38;
	cvt.u64.u32 	%rd40, %r127;
	atom.global.add.u64 	%rd41, [%rd39], %rd40;
$L__BB8_79:
	ld.shared.u32 	%r128, [%r124+3072];
	setp.eq.s32 	%p49, %r128, 0;
	@%p49 bra 	$L__BB8_81;
	cvt.u32.u64 	%r351, %rd5;
	shl.b32 	%r352, %r478, 8;
	add.s32 	%r353, %r352, %r351;
	add.s32 	%r354, %r353, 768;
	mul.wide.u32 	%rd42, %r354, 8;
	add.s64 	%rd43, %rd2, %rd42;
	cvt.u64.u32 	%rd44, %r128;
	atom.global.add.u64 	%rd45, [%rd43], %rd44;
$L__BB8_81:
	ld.shared.u32 	%r129, [%r124+4096];
	setp.eq.s32 	%p50, %r129, 0;
	@%p50 bra 	$L__BB8_83;
	cvt.u32.u64 	%r355, %rd5;
	shl.b32 	%r356, %r478, 8;
	add.s32 	%r357, %r356, %r355;
	add.s32 	%r358, %r357, 1024;
	mul.wide.u32 	%rd46, %r358, 8;
	add.s64 	%rd47, %rd2, %rd46;
	cvt.u64.u32 	%rd48, %r129;
	atom.global.add.u64 	%rd49, [%rd47], %rd48;
$L__BB8_83:
	ld.shared.u32 	%r130, [%r124+5120];
	setp.eq.s32 	%p51, %r130, 0;
	@%p51 bra 	$L__BB8_85;
	cvt.u32.u64 	%r359, %rd5;
	shl.b32 	%r360, %r478, 8;
	add.s32 	%r361, %r360, %r359;
	add.s32 	%r362, %r361, 1280;
	mul.wide.u32 	%rd50, %r362, 8;
	add.s64 	%rd51, %rd2, %rd50;
	cvt.u64.u32 	%rd52, %r130;
	atom.global.add.u64 	%rd53, [%rd51], %rd52;
$L__BB8_85:
	ld.shared.u32 	%r131, [%r124+6144];
	setp.eq.s32 	%p52, %r131, 0;
	@%p52 bra 	$L__BB8_87;
	cvt.u32.u64 	%r363, %rd5;
	shl.b32 	%r364, %r478, 8;
	add.s32 	%r365, %r364, %r363;
	add.s32 	%r366, %r365, 1536;
	mul.wide.u32 	%rd54, %r366, 8;
	add.s64 	%rd55, %rd2, %rd54;
	cvt.u64.u32 	%rd56, %r131;
	atom.global.add.u64 	%rd57, [%rd55], %rd56;
$L__BB8_87:
	ld.shared.u32 	%r132, [%r124+7168];
	setp.eq.s32 	%p53, %r132, 0;
	@%p53 bra 	$L__BB8_89;
	cvt.u32.u64 	%r367, %rd5;
	shl.b32 	%r368, %r478, 8;
	add.s32 	%r369, %r368, %r367;
	add.s32 	%r370, %r369, 1792;
	mul.wide.u32 	%rd58, %r370, 8;
	add.s64 	%rd59, %rd2, %rd58;
	cvt.u64.u32 	%rd60, %r132;
	atom.global.add.u64 	%rd61, [%rd59], %rd60;
$L__BB8_89:
	add.s32 	%r478, %r478, 8;
	setp.ne.s32 	%p54, %r478, %r16;
	mov.u32 	%r480, %r16;
	@%p54 bra 	$L__BB8_73;
$L__BB8_90:
	add.s32 	%r135, %r5, -1;
	setp.eq.s32 	%p55, %r3, 0;
	@%p55 bra 	$L__BB8_111;
	setp.lt.u32 	%p56, %r4, 3;
	@%p56 bra 	$L__BB8_101;
	shl.b32 	%r371, %r480, 10;
	add.s32 	%r136, %r6, %r371;
	ld.shared.u32 	%r137, [%r136];
	setp.eq.s32 	%p57, %r137, 0;
	@%p57 bra 	$L__BB8_94;
	cvt.u32.u64 	%r372, %rd5;
	shl.b32 	%r373, %r480, 8;
	add.s32 	%r374, %r373, %r372;
	mul.wide.u32 	%rd62, %r374, 8;
	add.s64 	%rd63, %rd2, %rd62;
	cvt.u64.u32 	%rd64, %r137;
	atom.global.add.u64 	%rd65, [%rd63], %rd64;
$L__BB8_94:
	ld.shared.u32 	%r138, [%r136+1024];
	setp.eq.s32 	%p58, %r138, 0;
	@%p58 bra 	$L__BB8_96;
	cvt.u32.u64 	%r375, %rd5;
	shl.b32 	%r376, %r480, 8;
	add.s32 	%r377, %r376, %r375;
	add.s32 	%r378, %r377, 256;
	mul.wide.u32 	%rd66, %r378, 8;
	add.s64 	%rd67, %rd2, %rd66;
	cvt.u64.u32 	%rd68, %r138;
	atom.global.add.u64 	%rd69, [%rd67], %rd68;
$L__BB8_96:
	ld.shared.u32 	%r139, [%r136+2048];
	setp.eq.s32 	%p59, %r139, 0;
	@%p59 bra 	$L__BB8_98;
	cvt.u32.u64 	%r379, %rd5;
	shl.b32 	%r380, %r480, 8;
	add.s32 	%r381, %r380, %r379;
	add.s32 	%r382, %r381, 512;
	mul.wide.u32 	%rd70, %r382, 8;
	add.s64 	%rd71, %rd2, %rd70;
	cvt.u64.u32 	%rd72, %r139;
	atom.global.add.u64 	%rd73, [%rd71], %rd72;
$L__BB8_98:
	ld.shared.u32 	%r140, [%r136+3072];
	setp.eq.s32 	%p60, %r140, 0;
	@%p60 bra 	$L__BB8_100;
	cvt.u32.u64 	%r383, %rd5;
	shl.b32 	%r384, %r480, 8;
	add.s32 	%r385, %r384, %r383;
	add.s32 	%r386, %r385, 768;
	mul.wide.u32 	%rd74, %r386, 8;
	add.s64 	%rd75, %rd2, %rd74;
	cvt.u64.u32 	%rd76, %r140;
	atom.global.add.u64 	%rd77, [%rd75], %rd76;
$L__BB8_100:
	add.s32 	%r480, %r480, 4;
$L__BB8_101:
	setp.eq.s32 	%p61, %r5, 0;
	@%p61 bra 	$L__BB8_111;
	setp.eq.s32 	%p62, %r135, 0;
	@%p62 bra 	$L__BB8_108;
	shl.b32 	%r387, %r480, 10;
	add.s32 	%r143, %r6, %r387;
	ld.shared.u32 	%r144, [%r143];
	setp.eq.s32 	%p63, %r144, 0;
	@%p63 bra 	$L__BB8_105;
	cvt.u32.u64 	%r388, %rd5;
	shl.b32 	%r389, %r480, 8;
	add.s32 	%r390, %r389, %r388;
	mul.wide.u32 	%rd78, %r390, 8;
	add.s64 	%rd79, %rd2, %rd78;
	cvt.u64.u32 	%rd80, %r144;
	atom.global.add.u64 	%rd81, [%rd79], %rd80;
$L__BB8_105:
	ld.shared.u32 	%r145, [%r143+1024];
	setp.eq.s32 	%p64, %r145, 0;
	@%p64 bra 	$L__BB8_107;
	cvt.u32.u64 	%r391, %rd5;
	shl.b32 	%r392, %r480, 8;
	add.s32 	%r393, %r392, %r391;
	add.s32 	%r394, %r393, 256;
	mul.wide.u32 	%rd82, %r394, 8;
	add.s64 	%rd83, %rd2, %rd82;
	cvt.u64.u32 	%rd84, %r145;
	atom.global.add.u64 	%rd85, [%rd83], %rd84;
$L__BB8_107:
	add.s32 	%r480, %r480, 2;
$L__BB8_108:
	setp.eq.s32 	%p65, %r17, 0;
	@%p65 bra 	$L__BB8_111;
	shl.b32 	%r395, %r480, 10;
	add.s32 	%r396, %r6, %r395;
	ld.shared.u32 	%r148, [%r396];
	setp.eq.s32 	%p66, %r148, 0;
	@%p66 bra 	$L__BB8_111;
	cvt.u32.u64 	%r397, %rd5;
	shl.b32 	%r398, %r480, 8;
	add.s32 	%r399, %r398, %r397;
	mul.wide.u32 	%rd86, %r399, 8;
	add.s64 	%rd87, %rd2, %rd86;
	cvt.u64.u32 	%rd88, %r148;
	atom.global.add.u64 	%rd89, [%rd87], %rd88;
$L__BB8_111:
	cvt.u32.u64 	%r400, %rd5;
	setp.gt.u32 	%p67, %r400, 127;
	@%p67 bra 	$L__BB8_152;
	setp.lt.u32 	%p68, %r1, 7;
	mov.b32 	%r484, 0;
	@%p68 bra 	$L__BB8_131;
	mov.b32 	%r482, 0;
$L__BB8_114:
	.pragma "nounroll";
	shl.b32 	%r404, %r482, 10;
	add.s32 	%r150, %r6, %r404;
	ld.shared.u32 	%r151, [%r150+512];
	setp.eq.s32 	%p69, %r151, 0;
	shl.b32 	%r405, %r482, 8;
	add.s32 	%r406, %r405, %r400;
	mul.wide.u32 	%rd90, %r406, 8;
	add.s64 	%rd15, %rd2, %rd90;
	@%p69 bra 	$L__BB8_116;
	cvt.u64.u32 	%rd91, %r151;
	atom.global.add.u64 	%rd92, [%rd15+1024], %rd91;
$L__BB8_116:
	ld.shared.u32 	%r152, [%r150+1536];
	setp.eq.s32 	%p70, %r152, 0;
	@%p70 bra 	$L__BB8_118;
	cvt.u64.u32 	%rd93, %r152;
	atom.global.add.u64 	%rd94, [%rd15+3072], %rd93;
$L__BB8_118:
	ld.shared.u32 	%r153, [%r150+2560];
	setp.eq.s32 	%p71, %r153, 0;
	@%p71 bra 	$L__BB8_120;
	cvt.u64.u32 	%rd95, %r153;
	atom.global.add.u64 	%rd96, [%rd15+5120], %rd95;
$L__BB8_120:
	ld.shared.u32 	%r154, [%r150+3584];
	setp.eq.s32 	%p72, %r154, 0;
	@%p72 bra 	$L__BB8_122;
	cvt.u64.u32 	%rd97, %r154;
	atom.global.add.u64 	%rd98, [%rd15+7168], %rd97;
$L__BB8_122:
	ld.shared.u32 	%r155, [%r150+4608];
	setp.eq.s32 	%p73, %r155, 0;
	@%p73 bra 	$L__BB8_124;
	cvt.u64.u32 	%rd99, %r155;
	atom.global.add.u64 	%rd100, [%rd15+9216], %rd99;
$L__BB8_124:
	ld.shared.u32 	%r156, [%r150+5632];
	setp.eq.s32 	%p74, %r156, 0;
	@%p74 bra 	$L__BB8_126;
	cvt.u64.u32 	%rd101, %r156;
	atom.global.add.u64 	%rd102, [%rd15+11264], %rd101;
$L__BB8_126:
	ld.shared.u32 	%r157, [%r150+6656];
	setp.eq.s32 	%p75, %r157, 0;
	@%p75 bra 	$L__BB8_128;
	cvt.u64.u32 	%rd103, %r157;
	atom.global.add.u64 	%rd104, [%rd15+13312], %rd103;
$L__BB8_128:
	ld.shared.u32 	%r158, [%r150+7680];
	setp.eq.s32 	%p76, %r158, 0;
	@%p76 bra 	$L__BB8_130;
	cvt.u64.u32 	%rd105, %r158;
	atom.global.add.u64 	%rd106, [%rd15+15360], %rd105;
$L__BB8_130:
	add.s32 	%r482, %r482, 8;
	setp.ne.s32 	%p77, %r482, %r16;
	mov.u32 	%r484, %r16;
	@%p77 bra 	$L__BB8_114;
$L__BB8_131:
	setp.eq.s32 	%p78, %r3, 0;
	@%p78 bra 	$L__BB8_152;
	setp.lt.u32 	%p79, %r4, 3;
	@%p79 bra 	$L__BB8_142;
	shl.b32 	%r407, %r484, 10;
	add.s32 	%r161, %r6, %r407;
	ld.shared.u32 	%r162, [%r161+512];
	setp.eq.s32 	%p80, %r162, 0;
	@%p80 bra 	$L__BB8_135;
	shl.b32 	%r409, %r484, 8;
	add.s32 	%r410, %r409, %r400;
	mul.wide.u32 	%rd107, %r410, 8;
	add.s64 	%rd108, %rd2, %rd107;
	cvt.u64.u32 	%rd109, %r162;
	atom.global.add.u64 	%rd110, [%rd108+1024], %rd109;
$L__BB8_135:
	ld.shared.u32 	%r163, [%r161+1536];
	setp.eq.s32 	%p81, %r163, 0;
	@%p81 bra 	$L__BB8_137;
	shl.b32 	%r412, %r484, 8;
	add.s32 	%r413, %r412, %r400;
	add.s32 	%r414, %r413, 256;
	mul.wide.u32 	%rd111, %r414, 8;
	add.s64 	%rd112, %rd2, %rd111;
	cvt.u64.u32 	%rd113, %r163;
	atom.global.add.u64 	%rd114, [%rd112+1024], %rd113;
$L__BB8_137:
	ld.shared.u32 	%r164, [%r161+2560];
	setp.eq.s32 	%p82, %r164, 0;
	@%p82 bra 	$L__BB8_139;
	shl.b32 	%r416, %r484, 8;
	add.s32 	%r417, %r416, %r400;
	add.s32 	%r418, %r417, 512;
	mul.wide.u32 	%rd115, %r418, 8;
	add.s64 	%rd116, %rd2, %rd115;
	cvt.u64.u32 	%rd117, %r164;
	atom.global.add.u64 	%rd118, [%rd116+1024], %rd117;
$L__BB8_139:
	ld.shared.u32 	%r165, [%r161+3584];
	setp.eq.s32 	%p83, %r165, 0;
	@%p83 bra 	$L__BB8_141;
	shl.b32 	%r420, %r484, 8;
	add.s32 	%r421, %r420, %r400;
	add.s32 	%r422, %r421, 768;
	mul.wide.u32 	%rd119, %r422, 8;
	add.s64 	%rd120, %rd2, %rd119;
	cvt.u64.u32 	%rd121, %r165;
	atom.global.add.u64 	%rd122, [%rd120+1024], %rd121;
$L__BB8_141:
	add.s32 	%r484, %r484, 4;
$L__BB8_142:
	setp.eq.s32 	%p84, %r5, 0;
	@%p84 bra 	$L__BB8_152;
	setp.eq.s32 	%p85, %r135, 0;
	@%p85 bra 	$L__BB8_149;
	shl.b32 	%r423, %r484, 10;
	add.s32 	%r168, %r6, %r423;
	ld.shared.u32 	%r169, [%r168+512];
	setp.eq.s32 	%p86, %r169, 0;
	@%p86 bra 	$L__BB8_146;
	shl.b32 	%r425, %r484, 8;
	add.s32 	%r426, %r425, %r400;
	mul.wide.u32 	%rd123, %r426, 8;
	add.s64 	%rd124, %rd2, %rd123;
	cvt.u64.u32 	%rd125, %r169;
	atom.global.add.u64 	%rd126, [%rd124+1024], %rd125;
$L__BB8_146:
	ld.shared.u32 	%r170, [%r168+1536];
	setp.eq.s32 	%p87, %r170, 0;
	@%p87 bra 	$L__BB8_148;
	shl.b32 	%r428, %r484, 8;
	add.s32 	%r429, %r428, %r400;
	add.s32 	%r430, %r429, 256;
	mul.wide.u32 	%rd127, %r430, 8;
	add.s64 	%rd128, %rd2, %rd127;
	cvt.u64.u32 	%rd129, %r170;
	atom.global.add.u64 	%rd130, [%rd128+1024], %rd129;
$L__BB8_148:
	add.s32 	%r484, %r484, 2;
$L__BB8_149:
	setp.eq.s32 	%p88, %r17, 0;
	@%p88 bra 	$L__BB8_152;
	shl.b32 	%r431, %r484, 10;
	add.s32 	%r432, %r6, %r431;
	ld.shared.u32 	%r173, [%r432+512];
	setp.eq.s32 	%p89, %r173, 0;
	@%p89 bra 	$L__BB8_152;
	shl.b32 	%r434, %r484, 8;
	add.s32 	%r435, %r434, %r400;
	mul.wide.u32 	%rd131, %r435, 8;
	add.s64 	%rd132, %rd2, %rd131;
	cvt.u64.u32 	%rd133, %r173;
	atom.global.add.u64 	%rd134, [%rd132+1024], %rd133;
$L__BB8_152:
	bar.sync 	0;
	add.s64 	%rd135, %rd135, 1;
	setp.ne.s64 	%p90, %rd135, %rd6;
	@%p90 bra 	$L__BB8_2;
$L__BB8_153:
	ret;

}
	// .globl	_ZN3cub18CUB_300001_SM_10006detail10radix_sort33DeviceRadixSortExclusiveSumKernelINS1_5radix10policy_hubIi9SortTupleyE10Policy1000EyEEvPT0_
.visible .entry _ZN3cub18CUB_300001_SM_10006detail10radix_sort33DeviceRadixSortExclusiveSumKernelINS1_5radix10policy_hubIi9SortTupleyE10Policy1000EyEEvPT0_(
	.param .u64 .ptr .align 1 _ZN3cub18CUB_300001_SM_10006detail10radix_sort33DeviceRadixSortExclusiveSumKernelINS1_5radix10policy_hubIi9SortTupleyE10Policy1000EyEEvPT0__param_0
)
{
	.reg .pred 	%p<4>;
	.reg .b32 	%r<28>;
	.reg .b64 	%rd<54>;
	// demoted variable
	.shared .align 16 .b8 _ZZN3cub18CUB_300001_SM_10006detail10radix_sort33DeviceRadixSortExclusiveSumKernelINS1_5radix10policy_hubIi9SortTupleyE10Policy1000EyEEvPT0_E12temp_storage[2336];
	ld.param.u64 	%rd5, [_ZN3cub18CUB_300001_SM_10006detail10radix_sort33DeviceRadixSortExclusiveSumKernelINS1_5radix10policy_hubIi9SortTupleyE10Policy1000EyEEvPT0__param_0];
	cvta.to.global.u64 	%rd6, %rd5;
	mov.u32 	%r3, %ctaid.x;
	shl.b32 	%r4, %r3, 8;
	mov.u32 	%r1, %tid.x;
	setp.gt.u32 	%p1, %r1, 255;
	add.s32 	%r5, %r4, %r1;
	mul.wide.s32 	%rd7, %r5, 8;
	add.s64 	%rd1, %rd6, %rd7;
	@%p1 bra 	$L__BB9_2;
	ld.global.u64 	%rd53, [%rd1];
$L__BB9_2:
	shr.u32 	%r6, %r1, 3;
	add.s32 	%r7, %r6, %r1;
	shl.b32 	%r8, %r7, 3;
	mov.u32 	%r9, _ZZN3cub18CUB_300001_SM_10006detail10radix_sort33DeviceRadixSortExclusiveSumKernelINS1_5radix10policy_hubIi9SortTupleyE10Policy1000EyEEvPT0_E12temp_storage;
	add.s32 	%r10, %r9, %r8;
	add.s32 	%r2, %r10, 16;
	st.shared.u64 	[%r10+16], %rd53;
	bar.sync 	0;
	setp.gt.u32 	%p2, %r1, 31;
	@%p2 bra 	$L__BB9_4;
	mad.lo.s32 	%r27, %r1, 72, %r9;
	ld.shared.u64 	%rd23, [%r27+16];
	ld.shared.u64 	%rd24, [%r27+24];
	ld.shared.u64 	%rd25, [%r27+32];
	ld.shared.u64 	%rd26, [%r27+40];
	ld.shared.u64 	%rd27, [%r27+48];
	ld.shared.u64 	%rd28, [%r27+56];
	ld.shared.u64 	%rd29, [%r27+64];
	ld.shared.u64 	%rd30, [%r27+72];
	add.s64 	%rd31, %rd24, %rd23;
	add.s64 	%rd32, %rd31, %rd25;
	add.s64 	%rd33, %rd32, %rd26;
	add.s64 	%rd34, %rd33, %rd27;
	add.s64 	%rd35, %rd34, %rd28;
	add.s64 	%rd36, %rd35, %rd29;
	add.s64 	%rd10, %rd36, %rd30;
	mov.b32 	%r11, 1;
	mov.b32 	%r24, 0;
	mov.b32 	%r25, -1;
	// begin inline asm
	{  .reg .u64 r0;  .reg .u32 lo;  .reg .u32 hi;  .reg .pred p;  mov.b64 {lo, hi}, %rd10;  shfl.sync.up.b32 lo|p, lo, %r11, %r24, %r25;  shfl.sync.up.b32 hi|p, hi, %r11, %r24, %r25;  mov.b64 r0, {lo, hi};  @p add.u64 r0, r0, %rd10;  mov.u64 %rd8, r0;}
	// end inline asm
	mov.b32 	%r14, 2;
	// begin inline asm
	{  .reg .u64 r0;  .reg .u32 lo;  .reg .u32 hi;  .reg .pred p;  mov.b64 {lo, hi}, %rd8;  shfl.sync.up.b32 lo|p, lo, %r14, %r24, %r25;  shfl.sync.up.b32 hi|p, hi, %r14, %r24, %r25;  mov.b64 r0, {lo, hi};  @p add.u64 r0, r0, %rd8;  mov.u64 %rd11, r0;}
	// end inline asm
	mov.b32 	%r17, 4;
	// begin inline asm
	{  .reg .u64 r0;  .reg .u32 lo;  .reg .u32 hi;  .reg .pred p;  mov.b64 {lo, hi}, %rd11;  shfl.sync.up.b32 lo|p, lo, %r17, %r24, %r25;  shfl.sync.up.b32 hi|p, hi, %r17, %r24, %r25;  mov.b64 r0, {lo, hi};  @p add.u64 r0, r0, %rd11;  mov.u64 %rd14, r0;}
	// end inline asm
	mov.b32 	%r20, 8;
	// begin inline asm
	{  .reg .u64 r0;  .reg .u32 lo;  .reg .u32 hi;  .reg .pred p;  mov.b64 {lo, hi}, %rd14;  shfl.sync.up.b32 lo|p, lo, %r20, %r24, %r25;  shfl.sync.up.b32 hi|p, hi, %r20, %r24, %r25;  mov.b64 r0, {lo, hi};  @p add.u64 r0, r0, %rd14;  mov.u64 %rd17, r0;}
	// end inline asm
	mov.b32 	%r23, 16;
	// begin inline asm
	{  .reg .u64 r0;  .reg .u32 lo;  .reg .u32 hi;  .reg .pred p;  mov.b64 {lo, hi}, %rd17;  shfl.sync.up.b32 lo|p, lo, %r23, %r24, %r25;  shfl.sync.up.b32 hi|p, hi, %r23, %r24, %r25;  mov.b64 r0, {lo, hi};  @p add.u64 r0, r0, %rd17;  mov.u64 %rd20, r0;}
	// end inline asm
	sub.s64 	%rd37, %rd20, %rd10;
	ld.shared.u64 	%rd38, [%r27+16];
	ld.shared.u64 	%rd39, [%r27+24];
	ld.shared.u64 	%rd40, [%r27+32];
	ld.shared.u64 	%rd41, [%r27+40];
	ld.shared.u64 	%rd42, [%r27+48];
	ld.shared.u64 	%rd43, [%r27+56];
	ld.shared.u64 	%rd44, [%r27+64];
	add.s64 	%rd45, %rd38, %rd37;
	add.s64 	%rd46, %rd39, %rd45;
	add.s64 	%rd47, %rd40, %rd46;
	add.s64 	%rd48, %rd41, %rd47;
	add.s64 	%rd49, %rd42, %rd48;
	add.s64 	%rd50, %rd43, %rd49;
	add.s64 	%rd51, %rd44, %rd50;
	st.shared.u64 	[%r27+16], %rd37;
	st.shared.u64 	[%r27+24], %rd45;
	st.shared.u64 	[%r27+32], %rd46;
	st.shared.u64 	[%r27+40], %rd47;
	st.shared.u64 	[%r27+48], %rd48;
	st.shared.u64 	[%r27+56], %rd49;
	st.shared.u64 	[%r27+64], %rd50;
	st.shared.u64 	[%r27+72], %rd51;
$L__BB9_4:
	setp.gt.u32 	%p3, %r1, 255;
	bar.sync 	0;
	@%p3 bra 	$L__BB9_6;
	ld.shared.u64 	%rd52, [%r2];
	st.global.u64 	[%rd1], %rd52;
$L__BB9_6:
	ret;

}
	// .globl	_ZN3cub18CUB_300001_SM_10006detail10radix_sort29DeviceRadixSortOnesweepKernelINS1_5radix10policy_hubIi9SortTupleyE10Policy1000ELNS0_9SortOrderE0EiS6_yiiNS1_21identity_decomposer_tEEEvPT5_SC_PT3_PKSD_PT1_PKSH_PT2_PKSL_T4_iiT6_
.visible .entry _ZN3cub18CUB_300001_SM_10006detail10radix_sort29DeviceRadixSortOnesweepKernelINS1_5radix10policy_hubIi9SortTupleyE10Policy1000ELNS0_9SortOrderE0EiS6_yiiNS1_21identity_decomposer_tEEEvPT5_SC_PT3_PKSD_PT1_PKSH_PT2_PKSL_T4_iiT6_(
	.param .u64 .ptr .align 1 _ZN3cub18CUB_300001_SM_10006detail10radix_sort29DeviceRadixSortOnesweepKernelINS1_5radix10policy_hubIi9SortTupleyE10Policy1000ELNS0_9SortOrderE0EiS6_yiiNS1_21identity_decomposer_tEEEvPT5_SC_PT3_PKSD_PT1_PKSH_PT2_PKSL_T4_iiT6__param_0,
	.param .u64 .ptr .align 1 _ZN3cub18CUB_300001_SM_10006detail10radix_sort29DeviceRadixSortOnesweepKernelINS1_5radix10policy_hubIi9SortTupleyE10Policy1000ELNS0_9SortOrderE0EiS6_yiiNS1_21identity_decomposer_tEEEvPT5_SC_PT3_PKSD_PT1_PKSH_PT2_PKSL_T4_iiT6__param_1,
	.param .u64 .ptr .align 1 _ZN3cub18CUB_300001_SM_10006detail10radix_sort29DeviceRadixSortOnesweepKernelINS1_5radix10policy_hubIi9SortTupleyE10Policy1000ELNS0_9SortOrderE0EiS6_yiiNS1_21identity_decomposer_tEEEvPT5_SC_PT3_PKSD_PT1_PKSH_PT2_PKSL_T4_iiT6__param_2,
	.param .u64 .ptr .align 1 _ZN3cub18CUB_300001_SM_10006detail10radix_sort29DeviceRadixSortOnesweepKernelINS1_5radix10policy_hubIi9SortTupleyE10Policy1000ELNS0_9SortOrderE0EiS6_yiiNS1_21identity_decomposer_tEEEvPT5_SC_PT3_PKSD_PT1_PKSH_PT2_PKSL_T4_iiT6__param_3,
	.param .u64 .ptr .align 1 _ZN3cub18CUB_300001_SM_10006detail10radix_sort29DeviceRadixSortOnesweepKernelINS1_5radix10policy_hubIi9SortTupleyE10Policy1000ELNS0_9SortOrderE0EiS6_yiiNS1_21identity_decomposer_tEEEvPT5_SC_PT3_PKSD_PT1_PKSH_PT2_PKSL_T4_iiT6__param_4,
	.param .u64 .ptr .align 1 _ZN3cub18CUB_300001_SM_10006detail10radix_sort29DeviceRadixSortOnesweepKernelINS1_5radix10policy_hubIi9SortTupleyE10Policy1000ELNS0_9SortOrderE0EiS6_yiiNS1_21identity_decomposer_tEEEvPT5_SC_PT3_PKSD_PT1_PKSH_PT2_PKSL_T4_iiT6__param_5,
	.param .u64 .ptr .align 1 _ZN3cub18CUB_300001_SM_10006detail10radix_sort29DeviceRadixSortOnesweepKernelINS1_5radix10policy_hubIi9SortTupleyE10Policy1000ELNS0_9SortOrderE0EiS6_yiiNS1_21identity_decomposer_tEEEvPT5_SC_PT3_PKSD_PT1_PKSH_PT2_PKSL_T4_iiT6__param_6,
	.param .u64 .ptr .align 1 _ZN3cub18CUB_300001_SM_10006detail10radix_sort29DeviceRadixSortOnesweepKernelINS1_5radix10policy_hubIi9SortTupleyE10Policy1000ELNS0_9SortOrderE0EiS6_yiiNS1_21identity_decomposer_tEEEvPT5_SC_PT3_PKSD_PT1_PKSH_PT2_PKSL_T4_iiT6__param_7,
	.param .u32 _ZN3cub18CUB_300001_SM_10006detail10radix_sort29DeviceRadixSortOnesweepKernelINS1_5radix10policy_hubIi9SortTupleyE10Policy1000ELNS0_9SortOrderE0EiS6_yiiNS1_21identity_decomposer_tEEEvPT5_SC_PT3_PKSD_PT1_PKSH_PT2_PKSL_T4_iiT6__param_8,
	.param .u32 _ZN3cub18CUB_300001_SM_10006detail10radix_sort29DeviceRadixSortOnesweepKernelINS1_5radix10policy_hubIi9SortTupleyE10Policy1000ELNS0_9SortOrderE0EiS6_yiiNS1_21identity_decomposer_tEEEvPT5_SC_PT3_PKSD_PT1_PKSH_PT2_PKSL_T4_iiT6__param_9,
	.param .u32 _ZN3cub18CUB_300001_SM_10006detail10radix_sort29DeviceRadixSortOnesweepKernelINS1_5radix10policy_hubIi9SortTupleyE10Policy1000ELNS0_9SortOrderE0EiS6_yiiNS1_21identity_decomposer_tEEEvPT5_SC_PT3_PKSD_PT1_PKSH_PT2_PKSL_T4_iiT6__param_10,
	.param .align 1 .b8 _ZN3cub18CUB_300001_SM_10006detail10radix_sort29DeviceRadixSortOnesweepKernelINS1_5radix10policy_hubIi9SortTupleyE10Policy1000ELNS0_9SortOrderE0EiS6_yiiNS1_21identity_decomposer_tEEEvPT5_SC_PT3_PKSD_PT1_PKSH_PT2_PKSL_T4_iiT6__param_11[1]
)
.maxntid 384
{
	.reg .pred 	%p<87>;
	.reg .b16 	%rs<229>;
	.reg .b32 	%r<960>;
	.reg .b64 	%rd<195>;
	// demoted variable
	.shared .align 16 .b8 _ZZN3cub18CUB_300001_SM_10006detail10radix_sort29DeviceRadixSortOnesweepKernelINS1_5radix10policy_hubIi9SortTupleyE10Policy1000ELNS0_9SortOrderE0EiS6_yiiNS1_21identity_decomposer_tEEEvPT5_SC_PT3_PKSD_PT1_PKSH_PT2_PKSL_T4_iiT6_E1s[38912];
	ld.param.u64 	%rd63, [_ZN3cub18CUB_300001_SM_10006detail10radix_sort29DeviceRadixSortOnesweepKernelINS1_5radix10policy_hubIi9SortTupleyE10Policy1000ELNS0_9SortOrderE0EiS6_yiiNS1_21identity_decomposer_tEEEvPT5_SC_PT3_PKSD_PT1_PKSH_PT2_PKSL_T4_iiT6__param_0];
	ld.param.u64 	%rd59, [_ZN3cub18CUB_300001_SM_10006detail10radix_sort29DeviceRadixSortOnesweepKernelINS1_5radix10policy_hubIi9SortTupleyE10Policy1000ELNS0_9SortOrderE0EiS6_yiiNS1_21identity_decomposer_tEEEvPT5_SC_PT3_PKSD_PT1_PKSH_PT2_PKSL_T4_iiT6__param_1];
	ld.param.u64 	%rd61, [_ZN3cub18CUB_300001_SM_10006detail10radix_sort29DeviceRadixSortOnesweepKernelINS1_5radix10policy_hubIi9SortTupleyE10Policy1000ELNS0_9SortOrderE0EiS6_yiiNS1_21identity_decomposer_tEEEvPT5_SC_PT3_PKSD_PT1_PKSH_PT2_PKSL_T4_iiT6__param_3];
	ld.param.u64 	%rd64, [_ZN3cub18CUB_300001_SM_10006detail10radix_sort29DeviceRadixSortOnesweepKernelINS1_5radix10policy_hubIi9SortTupleyE10Policy1000ELNS0_9SortOrderE0EiS6_yiiNS1_21identity_decomposer_tEEEvPT5_SC_PT3_PKSD_PT1_PKSH_PT2_PKSL_T4_iiT6__param_4];
	ld.param.u64 	%rd65, [_ZN3cub18CUB_300001_SM_10006detail10radix_sort29DeviceRadixSortOnesweepKernelINS1_5radix10policy_hubIi9SortTupleyE10Policy1000ELNS0_9SortOrderE0EiS6_yiiNS1_21identity_decomposer_tEEEvPT5_SC_PT3_PKSD_PT1_PKSH_PT2_PKSL_T4_iiT6__param_5];
	ld.param.u64 	%rd66, [_ZN3cub18CUB_300001_SM_10006detail10radix_sort29DeviceRadixSortOnesweepKernelINS1_5radix10policy_hubIi9SortTupleyE10Policy1000ELNS0_9SortOrderE0EiS6_yiiNS1_21identity_decomposer_tEEEvPT5_SC_PT3_PKSD_PT1_PKSH_PT2_PKSL_T4_iiT6__param_6];
	ld.param.u64 	%rd62, [_ZN3cub18CUB_300001_SM_10006detail10radix_sort29DeviceRadixSortOnesweepKernelINS1_5radix10policy_hubIi9SortTupleyE10Policy1000ELNS0_9SortOrderE0EiS6_yiiNS1_21identity_decomposer_tEEEvPT5_SC_PT3_PKSD_PT1_PKSH_PT2_PKSL_T4_iiT6__param_7];
	ld.param.u32 	%r183, [_ZN3cub18CUB_300001_SM_10006detail10radix_sort29DeviceRadixSortOnesweepKernelINS1_5radix10policy_hubIi9SortTupleyE10Policy1000ELNS0_9SortOrderE0EiS6_yiiNS1_21identity_decomposer_tEEEvPT5_SC_PT3_PKSD_PT1_PKSH_PT2_PKSL_T4_iiT6__param_8];
	ld.param.u32 	%r184, [_ZN3cub18CUB_300001_SM_10006detail10radix_sort29DeviceRadixSortOnesweepKernelINS1_5radix10policy_hubIi9SortTupleyE10Policy1000ELNS0_9SortOrderE0EiS6_yiiNS1_21identity_decomposer_tEEEvPT5_SC_PT3_PKSD_PT1_PKSH_PT2_PKSL_T4_iiT6__param_9];
	ld.param.u32 	%r185, [_ZN3cub18CUB_300001_SM_10006detail10radix_sort29DeviceRadixSortOnesweepKernelINS1_5radix10policy_hubIi9SortTupleyE10Policy1000ELNS0_9SortOrderE0EiS6_yiiNS1_21identity_decomposer_tEEEvPT5_SC_PT3_PKSD_PT1_PKSH_PT2_PKSL_T4_iiT6__param_10];
	cvta.to.global.u64 	%rd1, %rd66;
	cvta.to.global.u64 	%rd2, %rd64;
	cvta.to.global.u64 	%rd3, %rd63;
	cvta.to.global.u64 	%rd4, %rd65;
	mov.u32 	%r1, %tid.x;
	shr.u32 	%r2, %r1, 5;
	// begin inline asm
	mov.u32 %r186, %laneid;
	// end inline asm
	setp.ne.s32 	%p1, %r1, 0;
	@%p1 bra 	$L__BB10_2;
	cvta.to.global.u64 	%rd67, %rd59;
	atom.global.add.u32 	%r187, [%rd67], 1;
	st.shared.u32 	[_ZZN3cub18CUB_300001_SM_10006detail10radix_sort29DeviceRadixSortOnesweepKernelINS1_5radix10policy_hubIi9SortTupleyE10Policy1000ELNS0_9SortOrderE0EiS6_yiiNS1_21identity_decomposer_tEEEvPT5_SC_PT3_PKSD_PT1_PKSH_PT2_PKSL_T4_iiT6_E1s+36864], %r187;
$L__BB10_2:
	bar.sync 	0;
	ld.shared.u32 	%r4, [_ZZN3cub18CUB_300001_SM_10006detail10radix_sort29DeviceRadixSortOnesweepKernelINS1_5radix10policy_hubIi9SortTupleyE10Policy1000ELNS0_9SortOrderE0EiS6_yiiNS1_21identity_decomposer_tEEEvPT5_SC_PT3_PKSD_PT1_PKSH_PT2_PKSL_T4_iiT6_E1s+36864];
	mul.lo.s32 	%r188, %r4, 1536;
	add.s32 	%r5, %r188, 1536;
	setp.gt.s32 	%p2, %r5, %r183;
	cvt.s64.s32 	%rd5, %r188;
	@%p2 bra 	$L__BB10_4;
	and.b32  	%r189, %r1, 31;
	shl.b32 	%r190, %r1, 2;
	and.b32  	%r191, %r190, 3968;
	or.b32  	%r192, %r191, %r189;
	cvt.u64.u32 	%rd68, %r192;
	add.s64 	%rd69, %rd68, %rd5;
	shl.b64 	%rd70, %rd69, 2;
	add.s64 	%rd71, %rd4, %rd70;
	ld.global.u32 	%r906, [%rd71];
	ld.global.u32 	%r905, [%rd71+128];
	ld.global.u32 	%r904, [%rd71+256];
	ld.global.u32 	%r903, [%rd71+384];
	bra.uni 	$L__BB10_12;
$L__BB10_4:
	cvt.u32.u64 	%r194, %rd5;
	sub.s32 	%r10, %r183, %r194;
	and.b32  	%r195, %r1, 31;
	shl.b32 	%r196, %r1, 2;
	and.b32  	%r197, %r196, 3968;
	or.b32  	%r11, %r197, %r195;
	setp.ge.s32 	%p3, %r11, %r10;
	cvt.u64.u32 	%rd72, %r11;
	add.s64 	%rd73, %rd72, %rd5;
	shl.b64 	%rd74, %rd73, 2;
	add.s64 	%rd6, %rd4, %rd74;
	mov.b32 	%r906, 2147483647;
	@%p3 bra 	$L__BB10_6;
	ld.global.u32 	%r906, [%rd6];
$L__BB10_6:
	add.s32 	%r199, %r11, 32;
	setp.ge.s32 	%p4, %r199, %r10;
	mov.b32 	%r905, 2147483647;
	@%p4 bra 	$L__BB10_8;
	ld.global.u32 	%r905, [%rd6+128];
$L__BB10_8:
	add.s32 	%r201, %r11, 64;
	setp.ge.s32 	%p5, %r201, %r10;
	mov.b32 	%r904, 2147483647;
	@%p5 bra 	$L__BB10_10;
	ld.global.u32 	%r904, [%rd6+256];
$L__BB10_10:
	add.s32 	%r203, %r11, 96;
	setp.ge.s32 	%p6, %r203, %r10;
	mov.b32 	%r903, 2147483647;
	@%p6 bra 	$L__BB10_12;
	ld.global.u32 	%r903, [%rd6+384];
$L__BB10_12:
	xor.b32  	%r937, %r906, -2147483648;
	xor.b32  	%r936, %r905, -2147483648;
	xor.b32  	%r935, %r904, -2147483648;
	xor.b32  	%r934, %r903, -2147483648;
	mov.b32 	%r204, -1;
	shl.b32 	%r205, %r204, %r185;
	not.b32 	%r27, %r205;
	shl.b32 	%r206, %r2, 10;
	mov.u32 	%r207, _ZZN3cub18CUB_300001_SM_10006detail10radix_sort29DeviceRadixSortOnesweepKernelINS1_5radix10policy_hubIi9SortTupleyE10Policy1000ELNS0_9SortOrderE0EiS6_yiiNS1_21identity_decomposer_tEEEvPT5_SC_PT3_PKSD_PT1_PKSH_PT2_PKSL_T4_iiT6_E1s;
	add.s32 	%r28, %r207, %r206;
	setp.gt.s32 	%p7, %r186, 255;
	@%p7 bra 	$L__BB10_25;
	max.s32 	%r208, %r186, 224;
	sub.s32 	%r209, %r208, %r186;
	add.s32 	%r210, %r209, 31;
	shr.u32 	%r211, %r210, 5;
	add.s32 	%r29, %r211, 1;
	and.b32  	%r30, %r29, 15;
	setp.lt.u32 	%p8, %r210, 480;
	mov.u32 	%r910, %r186;
	@%p8 bra 	$L__BB10_16;
	and.b32  	%r212, %r29, 268435440;
	neg.s32 	%r908, %r212;
	shl.b32 	%r214, %r186, 2;
	add.s32 	%r215, %r206, %r214;
	add.s32 	%r217, %r215, %r207;
	add.s32 	%r907, %r217, 1024;
	mov.u32 	%r910, %r186;
$L__BB10_15:
	.pragma "nounroll";
	mov.b32 	%r218, 0;
	st.shared.u32 	[%r907+-1024], %r218;
	st.shared.u32 	[%r907+-896], %r218;
	st.shared.u32 	[%r907+-768], %r218;
	st.shared.u32 	[%r907+-640], %r218;
	st.shared.u32 	[%r907+-512], %r218;
	st.shared.u32 	[%r907+-384], %r218;
	st.shared.u32 	[%r907+-256], %r218;
	st.shared.u32 	[%r907+-128], %r218;
	st.shared.u32 	[%r907], %r218;
	st.shared.u32 	[%r907+128], %r218;
	st.shared.u32 	[%r907+256], %r218;
	st.shared.u32 	[%r907+384], %r218;
	st.shared.u32 	[%r907+512], %r218;
	st.shared.u32 	[%r907+640], %r218;
	st.shared.u32 	[%r907+768], %r218;
	st.shared.u32 	[%r907+896], %r218;
	add.s32 	%r910, %r910, 512;
	add.s32 	%r908, %r908, 16;
	add.s32 	%r907, %r907, 2048;
	setp.ne.s32 	%p9, %r908, 0;
	@%p9 bra 	$L__BB10_15;
$L__BB10_16:
	setp.eq.s32 	%p10, %r30, 0;
	@%p10 bra 	$L__BB10_25;
	and.b32  	%r40, %r29, 7;
	setp.lt.u32 	%p11, %r30, 8;
	@%p11 bra 	$L__BB10_19;
	shl.b32 	%r219, %r910, 2;
	add.s32 	%r220, %r28, %r219;
	mov.b32 	%r221, 0;
	st.shared.u32 	[%r220], %r221;
	st.shared.u32 	[%r220+128], %r221;
	st.shared.u32 	[%r220+256], %r221;
	st.shared.u32 	[%r220+384], %r221;
	st.shared.u32 	[%r220+512], %r221;
	st.shared.u32 	[%r220+640], %r221;
	st.shared.u32 	[%r220+768], %r221;
	st.shared.u32 	[%r220+896], %r221;
	add.s32 	%r910, %r910, 256;
$L__BB10_19:
	setp.eq.s32 	%p12, %r40, 0;
	@%p12 bra 	$L__BB10_25;
	and.b32  	%r43, %r29, 3;
	setp.lt.u32 	%p13, %r40, 4;
	@%p13 bra 	$L__BB10_22;
	shl.b32 	%r222, %r910, 2;
	add.s32 	%r223, %r28, %r222;
	mov.b32 	%r224, 0;
	st.shared.u32 	[%r223], %r224;
	st.shared.u32 	[%r223+128], %r224;
	st.shared.u32 	[%r223+256], %r224;
	st.shared.u32 	[%r223+384], %r224;
	add.s32 	%r910, %r910, 128;
$L__BB10_22:
	setp.eq.s32 	%p14, %r43, 0;
	@%p14 bra 	$L__BB10_25;
	shl.b32 	%r226, %r910, 2;
	add.s32 	%r227, %r206, %r226;
	add.s32 	%r914, %r207, %r227;
	neg.s32 	%r913, %r43;
$L__BB10_24:
	.pragma "nounroll";
	mov.b32 	%r229, 0;
	st.shared.u32 	[%r914], %r229;
	add.s32 	%r914, %r914, 128;
	add.s32 	%r913, %r913, 1;
	setp.ne.s32 	%p15, %r913, 0;
	@%p15 bra 	$L__BB10_24;
$L__BB10_25:
	bar.warp.sync 	-1;
	shr.u32 	%r231, %r937, %r184;
	and.b32  	%r52, %r231, %r27;
	shl.b32 	%r232, %r52, 2;
	add.s32 	%r233, %r28, %r232;
	atom.shared.add.u32 	%r234, [%r233], 1;
	shr.u32 	%r235, %r936, %r184;
	and.b32  	%r236, %r235, %r27;
	shl.b32 	%r237, %r236, 2;
	add.s32 	%r238, %r28, %r237;
	atom.shared.add.u32 	%r239, [%r238], 1;
	shr.u32 	%r240, %r935, %r184;
	and.b32  	%r241, %r240, %r27;
	shl.b32 	%r242, %r241, 2;
	add.s32 	%r243, %r28, %r242;
	atom.shared.add.u32 	%r244, [%r243], 1;
	shr.u32 	%r245, %r934, %r184;
	and.b32  	%r246, %r245, %r27;
	shl.b32 	%r247, %r246, 2;
	add.s32 	%r248, %r28, %r247;
	atom.shared.add.u32 	%r249, [%r248], 1;
	bar.sync 	0;
	setp.gt.u32 	%p16, %r1, 255;
	shl.b32 	%r250, %r1, 2;
	add.s32 	%r53, %r207, %r250;
	mov.b32 	%r915, 0;
	@%p16 bra 	$L__BB10_27;
	ld.shared.u32 	%r252, [%r53];
	mov.b32 	%r253, 0;
	st.shared.u32 	[%r53], %r253;
	ld.shared.u32 	%r254, [%r53+1024];
	st.shared.u32 	[%r53+1024], %r252;
	add.s32 	%r255, %r254, %r252;
	ld.shared.u32 	%r256, [%r53+2048];
	st.shared.u32 	[%r53+2048], %r255;
	add.s32 	%r257, %r256, %r255;
	ld.shared.u32 	%r258, [%r53+3072];
	st.shared.u32 	[%r53+3072], %r257;
	add.s32 	%r259, %r258, %r257;
	ld.shared.u32 	%r260, [%r53+4096];
	st.shared.u32 	[%r53+4096], %r259;
	add.s32 	%r261, %r260, %r259;
	ld.shared.u32 	%r262, [%r53+5120];
	st.shared.u32 	[%r53+5120], %r261;
	add.s32 	%r263, %r262, %r261;
	ld.shared.u32 	%r264, [%r53+6144];
	st.shared.u32 	[%r53+6144], %r263;
	add.s32 	%r265, %r264, %r263;
	ld.shared.u32 	%r266, [%r53+7168];
	st.shared.u32 	[%r53+7168], %r265;
	add.s32 	%r267, %r266, %r265;
	ld.shared.u32 	%r268, [%r53+8192];
	st.shared.u32 	[%r53+8192], %r267;
	add.s32 	%r269, %r268, %r267;
	ld.shared.u32 	%r270, [%r53+9216];
	st.shared.u32 	[%r53+9216], %r269;
	add.s32 	%r271, %r270, %r269;
	ld.shared.u32 	%r272, [%r53+10240];
	st.shared.u32 	[%r53+10240], %r271;
	add.s32 	%r273, %r272, %r271;
	ld.shared.u32 	%r274, [%r53+11264];
	st.shared.u32 	[%r53+11264], %r273;
	add.s32 	%r915, %r274, %r273;
$L__BB10_27:
	setp.gt.u32 	%p17, %r1, 255;
	shl.b32 	%r275, %r4, 8;
	add.s32 	%r276, %r275, %r1;
	mul.wide.s32 	%rd75, %r276, 4;
	add.s64 	%rd7, %rd3, %rd75;
	@%p17 bra 	$L__BB10_29;
	or.b32  	%r277, %r915, 1073741824;
	st.volatile.global.u32 	[%rd7], %r277;
$L__BB10_29:
	ld.param.u64 	%rd175, [_ZN3cub18CUB_300001_SM_10006detail10radix_sort29DeviceRadixSortOnesweepKernelINS1_5radix10policy_hubIi9SortTupleyE10Policy1000ELNS0_9SortOrderE0EiS6_yiiNS1_21identity_decomposer_tEEEvPT5_SC_PT3_PKSD_PT1_PKSH_PT2_PKSL_T4_iiT6__param_2];
	setp.lt.u32 	%p18, %r1, 256;
	setp.eq.s32 	%p19, %r915, 1536;
	and.pred  	%p20, %p18, %p19;
	selp.u32 	%r278, 1, 0, %p20;
	{ 
	.reg .pred 	%p1; 
	.reg .pred 	%p2; 
	setp.ne.u32 	%p1, %r278, 0; 
	bar.red.or.pred 	%p2, 0, %p1; 
	selp.u32 	%r279, 1, 0, %p2; 
	}
	setp.eq.s32 	%p21, %r279, 0;
	and.b32  	%r56, %r1, 31;
	and.b32  	%r281, %r250, 3968;
	or.b32  	%r57, %r281, %r56;
	cvt.u64.u32 	%rd76, %r57;
	add.s64 	%rd77, %rd76, %rd5;
	cvta.to.global.u64 	%rd78, %rd62;
	mad.lo.s64 	%rd8, %rd77, 24, %rd78;
	cvt.u64.u32 	%rd9, %r1;
	cvta.to.global.u64 	%rd79, %rd175;
	mul.wide.u32 	%rd80, %r1, 8;
	add.s64 	%rd10, %rd79, %rd80;
	cvta.to.global.u64 	%rd81, %rd61;
	add.s64 	%rd11, %rd81, %rd80;
	@%p21 bra 	$L__BB10_71;
	setp.gt.u32 	%p22, %r1, 255;
	setp.gt.u32 	%p23, %r1, %r52;
	selp.b32 	%r58, 1536, 0, %p23;
	shl.b32 	%r282, %r1, 3;
	add.s32 	%r284, %r207, %r282;
	add.s32 	%r59, %r284, 36864;
	@%p22 bra 	$L__BB10_38;
	ld.global.u64 	%rd82, [%rd11];
	cvt.u64.u32 	%rd83, %r58;
	sub.s64 	%rd179, %rd82, %rd83;
	st.shared.u64 	[%r59], %rd179;
	setp.lt.s32 	%p24, %r4, 1;
	mov.u32 	%r919, %r915;
	@%p24 bra 	$L__BB10_37;
	mov.b32 	%r917, -1;
	mov.u32 	%r916, %r4;
	mov.u32 	%r919, %r915;
$L__BB10_33:
	add.s32 	%r63, %r916, -1;
	shl.b32 	%r286, %r63, 8;
	add.s32 	%r287, %r286, %r1;
	mul.wide.s32 	%rd84, %r287, 4;
	add.s64 	%rd13, %rd3, %rd84;
$L__BB10_34:
	membar.cta;
	ld.volatile.global.u32 	%r64, [%rd13];
	setp.eq.s32 	%p25, %r64, 0;
	@%p25 bra 	$L__BB10_34;
	and.b32  	%r288, %r64, 1073741823;
	add.s32 	%r919, %r288, %r919;
	setp.gt.s32 	%p26, %r64, -1;
	vote.sync.ballot.b32 	%r917, %p26, %r917;
	setp.gt.u32 	%p28, %r916, 1;
	and.pred  	%p29, %p26, %p28;
	mov.u32 	%r916, %r63;
	@%p29 bra 	$L__BB10_33;
	ld.shared.u64 	%rd179, [%r59];
$L__BB10_37:
	or.b32  	%r289, %r919, -2147483648;
	st.volatile.global.u32 	[%rd7], %r289;
	sub.s32 	%r290, %r919, %r915;
	cvt.s64.s32 	%rd85, %r290;
	add.s64 	%rd86, %rd179, %rd85;
	st.shared.u64 	[%r59], %rd86;
$L__BB10_38:
	ld.param.u64 	%rd176, [_ZN3cub18CUB_300001_SM_10006detail10radix_sort29DeviceRadixSortOnesweepKernelINS1_5radix10policy_hubIi9SortTupleyE10Policy1000ELNS0_9SortOrderE0EiS6_yiiNS1_21identity_decomposer_tEEEvPT5_SC_PT3_PKSD_PT1_PKSH_PT2_PKSL_T4_iiT6__param_2];
	setp.gt.u32 	%p30, %r1, 255;
	setp.lt.s32 	%p31, %r5, %r183;
	setp.eq.s64 	%p32, %rd176, 0;
	or.pred  	%p33, %p32, %p31;
	or.pred  	%p34, %p30, %p33;
	@%p34 bra 	$L__BB10_40;
	ld.shared.u64 	%rd87, [%r59];
	cvt.u64.u32 	%rd88, %r58;
	cvt.s64.s32 	%rd89, %r915;
	add.s64 	%rd90, %rd88, %rd89;
	add.s64 	%rd91, %rd90, %rd87;
	st.global.u64 	[%rd10], %rd91;
$L__BB10_40:
	setp.gt.s32 	%p35, %r5, %r183;
	bar.sync 	0;
	shl.b32 	%r291, %r52, 3;
	add.s32 	%r293, %r207, %r291;
	ld.shared.u64 	%rd16, [%r293+36864];
	@%p35 bra 	$L__BB10_42;
	add.s64 	%rd93, %rd16, %rd76;
	shl.b64 	%rd94, %rd93, 2;
	add.s64 	%rd95, %rd2, %rd94;
	st.global.u32 	[%rd95], %r906;
	st.global.u32 	[%rd95+128], %r905;
	st.global.u32 	[%rd95+256], %r904;
	st.global.u32 	[%rd95+384], %r903;
	bra.uni 	$L__BB10_50;
$L__BB10_42:
	mad.lo.s32 	%r68, %r4, -1536, %r183;
	setp.ge.s32 	%p36, %r57, %r68;
	add.s64 	%rd97, %rd16, %rd76;
	shl.b64 	%rd98, %rd97, 2;
	add.s64 	%rd17, %rd2, %rd98;
	@%p36 bra 	$L__BB10_44;
	st.global.u32 	[%rd17], %r906;
$L__BB10_44:
	add.s32 	%r299, %r57, 32;
	setp.ge.s32 	%p37, %r299, %r68;
	@%p37 bra 	$L__BB10_46;
	st.global.u32 	[%rd17+128], %r905;
$L__BB10_46:
	add.s32 	%r300, %r57, 64;
	setp.ge.s32 	%p38, %r300, %r68;
	@%p38 bra 	$L__BB10_48;
	st.global.u32 	[%rd17+256], %r904;
$L__BB10_48:
	add.s32 	%r301, %r57, 96;
	setp.ge.s32 	%p39, %r301, %r68;
	@%p39 bra 	$L__BB10_50;
	st.global.u32 	[%rd17+384], %r903;
$L__BB10_50:
	setp.gt.s32 	%p40, %r5, %r183;
	@%p40 bra 	$L__BB10_52;
	ld.global.u64 	%rd186, [%rd8];
	ld.global.u32 	%r933, [%rd8+8];
	ld.global.u8 	%rs193, [%rd8+12];
	ld.global.u32 	%r932, [%rd8+16];
	ld.global.u32 	%r302, [%rd8+20];
	bfe.u32 	%r303, %r302, 0, 8;
	cvt.u16.u32 	%rs192, %r303;
	bfe.u32 	%r304, %r302, 8, 8;
	cvt.u16.u32 	%rs191, %r304;
	bfe.u32 	%r305, %r302, 16, 8;
	cvt.u16.u32 	%rs190, %r305;
	bfe.u32 	%r306, %r302, 24, 8;
	cvt.u16.u32 	%rs189, %r306;
	ld.global.u64 	%rd185, [%rd8+768];
	ld.global.u32 	%r931, [%rd8+776];
	ld.global.u8 	%rs188, [%rd8+780];
	ld.global.u32 	%r930, [%rd8+784];
	ld.global.u32 	%r307, [%rd8+788];
	bfe.u32 	%r308, %r307, 0, 8;
	cvt.u16.u32 	%rs187, %r308;
	bfe.u32 	%r309, %r307, 8, 8;
	cvt.u16.u32 	%rs186, %r309;
	bfe.u32 	%r310, %r307, 16, 8;
	cvt.u16.u32 	%rs185, %r310;
	bfe.u32 	%r311, %r307, 24, 8;
	cvt.u16.u32 	%rs184, %r311;
	ld.global.u64 	%rd184, [%rd8+1536];
	ld.global.u32 	%r929, [%rd8+1544];
	ld.global.u8 	%rs183, [%rd8+1548];
	ld.global.u32 	%r928, [%rd8+1552];
	ld.global.u32 	%r312, [%rd8+1556];
	bfe.u32 	%r313, %r312, 0, 8;
	cvt.u16.u32 	%rs182, %r313;
	bfe.u32 	%r314, %r312, 8, 8;
	cvt.u16.u32 	%rs181, %r314;
	bfe.u32 	%r315, %r312, 16, 8;
	cvt.u16.u32 	%rs180, %r315;
	bfe.u32 	%r316, %r312, 24, 8;
	cvt.u16.u32 	%rs179, %r316;
	ld.global.u64 	%rd183, [%rd8+2304];
	ld.global.u32 	%r927, [%rd8+2312];
	ld.global.u8 	%rs178, [%rd8+2316];
	ld.global.u32 	%r926, [%rd8+2320];
	ld.global.u32 	%r317, [%rd8+2324];
	bfe.u32 	%r318, %r317, 0, 8;
	cvt.u16.u32 	%rs177, %r318;
	bfe.u32 	%r319, %r317, 8, 8;
	cvt.u16.u32 	%rs176, %r319;
	bfe.u32 	%r320, %r317, 16, 8;
	cvt.u16.u32 	%rs175, %r320;
	bfe.u32 	%r321, %r317, 24, 8;
	cvt.u16.u32 	%rs174, %r321;
	bra.uni 	$L__BB10_60;
$L__BB10_52:
	cvt.u32.u64 	%r323, %rd5;
	sub.s32 	%r78, %r183, %r323;
	setp.ge.s32 	%p41, %r57, %r78;
	@%p41 bra 	$L__BB10_54;
	ld.global.u64 	%rd186, [%rd8];
	ld.global.u32 	%r933, [%rd8+8];
	ld.global.u8 	%rs193, [%rd8+12];
	ld.global.u32 	%r932, [%rd8+16];
	ld.global.u32 	%r324, [%rd8+20];
	bfe.u32 	%r325, %r324, 0, 8;
	cvt.u16.u32 	%rs192, %r325;
	bfe.u32 	%r326, %r324, 8, 8;
	cvt.u16.u32 	%rs191, %r326;
	bfe.u32 	%r327, %r324, 16, 8;
	cvt.u16.u32 	%rs190, %r327;
	bfe.u32 	%r328, %r324, 24, 8;
	cvt.u16.u32 	%rs189, %r328;
$L__BB10_54:
	add.s32 	%r330, %r57, 32;
	setp.ge.s32 	%p42, %r330, %r78;
	@%p42 bra 	$L__BB10_56;
	ld.global.u64 	%rd185, [%rd8+768];
	ld.global.u32 	%r931, [%rd8+776];
	ld.global.u8 	%rs188, [%rd8+780];
	ld.global.u32 	%r930, [%rd8+784];
	ld.global.u32 	%r331, [%rd8+788];
	bfe.u32 	%r332, %r331, 0, 8;
	cvt.u16.u32 	%rs187, %r332;
	bfe.u32 	%r333, %r331, 8, 8;
	cvt.u16.u32 	%rs186, %r333;
	bfe.u32 	%r334, %r331, 16, 8;
	cvt.u16.u32 	%rs185, %r334;
	bfe.u32 	%r335, %r331, 24, 8;
	cvt.u16.u32 	%rs184, %r335;
$L__BB10_56:
	add.s32 	%r337, %r57, 64;
	setp.ge.s32 	%p43, %r337, %r78;
	@%p43 bra 	$L__BB10_58;
	ld.global.u64 	%rd184, [%rd8+1536];
	ld.global.u32 	%r929, [%rd8+1544];
	ld.global.u8 	%rs183, [%rd8+1548];
	ld.global.u32 	%r928, [%rd8+1552];
	ld.global.u32 	%r338, [%rd8+1556];
	bfe.u32 	%r339, %r338, 0, 8;
	cvt.u16.u32 	%rs182, %r339;
	bfe.u32 	%r340, %r338, 8, 8;
	cvt.u16.u32 	%rs181, %r340;
	bfe.u32 	%r341, %r338, 16, 8;
	cvt.u16.u32 	%rs180, %r341;
	bfe.u32 	%r342, %r338, 24, 8;
	cvt.u16.u32 	%rs179, %r342;
$L__BB10_58:
	add.s32 	%r344, %r57, 96;
	setp.ge.s32 	%p44, %r344, %r78;
	@%p44 bra 	$L__BB10_60;
	ld.global.u64 	%rd183, [%rd8+2304];
	ld.global.u32 	%r927, [%rd8+2312];
	ld.global.u8 	%rs178, [%rd8+2316];
	ld.global.u32 	%r926, [%rd8+2320];
	ld.global.u32 	%r345, [%rd8+2324];
	bfe.u32 	%r346, %r345, 0, 8;
	cvt.u16.u32 	%rs177, %r346;
	bfe.u32 	%r347, %r345, 8, 8;
	cvt.u16.u32 	%rs176, %r347;
	bfe.u32 	%r348, %r345, 16, 8;
	cvt.u16.u32 	%rs175, %r348;
	bfe.u32 	%r349, %r345, 24, 8;
	cvt.u16.u32 	%rs174, %r349;
$L__BB10_60:
	setp.gt.s32 	%p45, %r5, %r183;
	@%p45 bra 	$L__BB10_62;
	shl.b32 	%r350, %r1, 2;
	and.b32  	%r351, %r350, 3968;
	or.b32  	%r352, %r351, %r56;
	cvt.u64.u32 	%rd103, %r352;
	add.s64 	%rd104, %rd16, %rd103;
	mad.lo.s64 	%rd105, %rd104, 24, %rd1;
	st.global.u64 	[%rd105], %rd186;
	st.global.u32 	[%rd105+8], %r933;
	st.global.u8 	[%rd105+12], %rs193;
	st.global.u32 	[%rd105+16], %r932;
	cvt.u32.u16 	%r353, %rs189;
	cvt.u32.u16 	%r354, %rs190;
	prmt.b32 	%r355, %r354, %r353, 0x3340U;
	cvt.u32.u16 	%r356, %rs191;
	cvt.u32.u16 	%r357, %rs192;
	prmt.b32 	%r358, %r357, %r356, 0x3340U;
	prmt.b32 	%r359, %r358, %r355, 0x5410U;
	st.global.u32 	[%rd105+20], %r359;
	st.global.u64 	[%rd105+768], %rd185;
	st.global.u32 	[%rd105+776], %r931;
	st.global.u8 	[%rd105+780], %rs188;
	st.global.u32 	[%rd105+784], %r930;
	cvt.u32.u16 	%r360, %rs184;
	cvt.u32.u16 	%r361, %rs185;
	prmt.b32 	%r362, %r361, %r360, 0x3340U;
	cvt.u32.u16 	%r363, %rs186;
	cvt.u32.u16 	%r364, %rs187;
	prmt.b32 	%r365, %r364, %r363, 0x3340U;
	prmt.b32 	%r366, %r365, %r362, 0x5410U;
	st.global.u32 	[%rd105+788], %r366;
	st.global.u64 	[%rd105+1536], %rd184;
	st.global.u32 	[%rd105+1544], %r929;
	st.global.u8 	[%rd105+1548], %rs183;
	st.global.u32 	[%rd105+1552], %r928;
	cvt.u32.u16 	%r367, %rs179;
	cvt.u32.u16 	%r368, %rs180;
	prmt.b32 	%r369, %r368, %r367, 0x3340U;
	cvt.u32.u16 	%r370, %rs181;
	cvt.u32.u16 	%r371, %rs182;
	prmt.b32 	%r372, %r371, %r370, 0x3340U;
	prmt.b32 	%r373, %r372, %r369, 0x5410U;
	st.global.u32 	[%rd105+1556], %r373;
	st.global.u64 	[%rd105+2304], %rd183;
	st.global.u32 	[%rd105+2312], %r927;
	st.global.u8 	[%rd105+2316], %rs178;
	st.global.u32 	[%rd105+2320], %r926;
	cvt.u32.u16 	%r374, %rs174;
	cvt.u32.u16 	%r375, %rs175;
	prmt.b32 	%r376, %r375, %r374, 0x3340U;
	cvt.u32.u16 	%r377, %rs176;
	cvt.u32.u16 	%r378, %rs177;
	prmt.b32 	%r379, %r378, %r377, 0x3340U;
	prmt.b32 	%r380, %r379, %r376, 0x5410U;
	st.global.u32 	[%rd105+2324], %r380;
	bra.uni 	$L__BB10_70;
$L__BB10_62:
	mad.lo.s32 	%r101, %r4, -1536, %r183;
	shl.b32 	%r381, %r1, 2;
	and.b32  	%r382, %r381, 3968;
	or.b32  	%r102, %r382, %r56;
	setp.ge.s32 	%p46, %r102, %r101;
	cvt.u64.u32 	%rd106, %r102;
	add.s64 	%rd107, %rd16, %rd106;
	mad.lo.s64 	%rd33, %rd107, 24, %rd1;
	@%p46 bra 	$L__BB10_64;
	st.global.u64 	[%rd33], %rd186;
	st.global.u32 	[%rd33+8], %r933;
	st.global.u8 	[%rd33+12], %rs193;
	st.global.u32 	[%rd33+16], %r932;
	cvt.u32.u16 	%r383, %rs189;
	cvt.u32.u16 	%r384, %rs190;
	prmt.b32 	%r385, %r384, %r383, 0x3340U;
	cvt.u32.u16 	%r386, %rs191;
	cvt.u32.u16 	%r387, %rs192;
	prmt.b32 	%r388, %r387, %r386, 0x3340U;
	prmt.b32 	%r389, %r388, %r385, 0x5410U;
	st.global.u32 	[%rd33+20], %r389;
$L__BB10_64:
	add.s32 	%r390, %r102, 32;
	setp.ge.s32 	%p47, %r390, %r101;
	@%p47 bra 	$L__BB10_66;
	st.global.u64 	[%rd33+768], %rd185;
	st.global.u32 	[%rd33+776], %r931;
	st.global.u8 	[%rd33+780], %rs188;
	st.global.u32 	[%rd33+784], %r930;
	cvt.u32.u16 	%r391, %rs184;
	cvt.u32.u16 	%r392, %rs185;
	prmt.b32 	%r393, %r392, %r391, 0x3340U;
	cvt.u32.u16 	%r394, %rs186;
	cvt.u32.u16 	%r395, %rs187;
	prmt.b32 	%r396, %r395, %r394, 0x3340U;
	prmt.b32 	%r397, %r396, %r393, 0x5410U;
	st.global.u32 	[%rd33+788], %r397;
$L__BB10_66:
	add.s32 	%r398, %r102, 64;
	setp.ge.s32 	%p48, %r398, %r101;
	@%p48 bra 	$L__BB10_68;
	st.global.u64 	[%rd33+1536], %rd184;
	st.global.u32 	[%rd33+1544], %r929;
	st.global.u8 	[%rd33+1548], %rs183;
	st.global.u32 	[%rd33+1552], %r928;
	cvt.u32.u16 	%r399, %rs179;
	cvt.u32.u16 	%r400, %rs180;
	prmt.b32 	%r401, %r400, %r399, 0x3340U;
	cvt.u32.u16 	%r402, %rs181;
	cvt.u32.u16 	%r403, %rs182;
	prmt.b32 	%r404, %r403, %r402, 0x3340U;
	prmt.b32 	%r405, %r404, %r401, 0x5410U;
	st.global.u32 	[%rd33+1556], %r405;
$L__BB10_68:
	add.s32 	%r406, %r102, 96;
	setp.ge.s32 	%p49, %r406, %r101;
	@%p49 bra 	$L__BB10_70;
	st.global.u64 	[%rd33+2304], %rd183;
	st.global.u32 	[%rd33+2312], %r927;
	st.global.u8 	[%rd33+2316], %rs178;
	st.global.u32 	[%rd33+2320], %r926;
	cvt.u32.u16 	%r407, %rs174;
	cvt.u32.u16 	%r408, %rs175;
	prmt.b32 	%r409, %r408, %r407, 0x3340U;
	cvt.u32.u16 	%r410, %rs176;
	cvt.u32.u16 	%r411, %rs177;
	prmt.b32 	%r412, %r411, %r410, 0x3340U;
	prmt.b32 	%r413, %r412, %r409, 0x5410U;
	st.global.u32 	[%rd33+2324], %r413;
$L__BB10_70:
	// begin inline asm
	exit;
	// end inline asm
	mov.u32 	%r934, %r903;
	mov.u32 	%r935, %r904;
	mov.u32 	%r936, %r905;
	mov.u32 	%r937, %r906;
$L__BB10_71:
	mul.hi.u32 	%r414, %r1, 357913942;
	add.s32 	%r415, %r414, %r1;
	shl.b32 	%r416, %r415, 2;
	mov.u32 	%r417, _ZZN3cub18CUB_300001_SM_10006detail10radix_sort29DeviceRadixSortOnesweepKernelINS1_5radix10policy_hubIi9SortTupleyE10Policy1000ELNS0_9SortOrderE0EiS6_yiiNS1_21identity_decomposer_tEEEvPT5_SC_PT3_PKSD_PT1_PKSH_PT2_PKSL_T4_iiT6_E1s;
	add.s32 	%r418, %r417, %r416;
	add.s32 	%r107, %r418, 13328;
	st.shared.u32 	[%r418+13328], %r915;
	bar.sync 	0;
	setp.gt.u32 	%p50, %r1, 31;
	@%p50 bra 	$L__BB10_73;
	mad.lo.s32 	%r450, %r1, 52, %r417;
	ld.shared.u32 	%r451, [%r450+13328];
	ld.shared.u32 	%r452, [%r450+13332];
	ld.shared.u32 	%r453, [%r450+13336];
	ld.shared.u32 	%r454, [%r450+13340];
	ld.shared.u32 	%r455, [%r450+13344];
	ld.shared.u32 	%r456, [%r450+13348];
	ld.shared.u32 	%r457, [%r450+13352];
	ld.shared.u32 	%r458, [%r450+13356];
	ld.shared.u32 	%r459, [%r450+13360];
	ld.shared.u32 	%r460, [%r450+13364];
	ld.shared.u32 	%r461, [%r450+13368];
	ld.shared.u32 	%r462, [%r450+13372];
	add.s32 	%r463, %r452, %r451;
	add.s32 	%r464, %r463, %r453;
	add.s32 	%r465, %r464, %r454;
	add.s32 	%r466, %r465, %r455;
	add.s32 	%r467, %r466, %r456;
	add.s32 	%r468, %r467, %r457;
	add.s32 	%r469, %r468, %r458;
	add.s32 	%r470, %r469, %r459;
	add.s32 	%r471, %r470, %r460;
	add.s32 	%r472, %r471, %r461;
	add.s32 	%r423, %r472, %r462;
	mov.b32 	%r421, 1;
	mov.b32 	%r446, 0;
	mov.b32 	%r448, -1;
	// begin inline asm
	{  .reg .s32 r0;  .reg .pred p;  shfl.sync.up.b32 r0|p, %r423, %r421, %r446, %r448;  @p add.s32 r0, r0, %r423;  mov.s32 %r419, r0;}
	// end inline asm
	mov.b32 	%r427, 2;
	// begin inline asm
	{  .reg .s32 r0;  .reg .pred p;  shfl.sync.up.b32 r0|p, %r419, %r427, %r446, %r448;  @p add.s32 r0, r0, %r419;  mov.s32 %r425, r0;}
	// end inline asm
	mov.b32 	%r433, 4;
	// begin inline asm
	{  .reg .s32 r0;  .reg .pred p;  shfl.sync.up.b32 r0|p, %r425, %r433, %r446, %r448;  @p add.s32 r0, r0, %r425;  mov.s32 %r431, r0;}
	// end inline asm
	mov.b32 	%r439, 8;
	// begin inline asm
	{  .reg .s32 r0;  .reg .pred p;  shfl.sync.up.b32 r0|p, %r431, %r439, %r446, %r448;  @p add.s32 r0, r0, %r431;  mov.s32 %r437, r0;}
	// end inline asm
	mov.b32 	%r445, 16;
	// begin inline asm
	{  .reg .s32 r0;  .reg .pred p;  shfl.sync.up.b32 r0|p, %r437, %r445, %r446, %r448;  @p add.s32 r0, r0, %r437;  mov.s32 %r443, r0;}
	// end inline asm
	sub.s32 	%r473, %r443, %r423;
	add.s32 	%r474, %r451, %r473;
	add.s32 	%r475, %r452, %r474;
	add.s32 	%r476, %r453, %r475;
	add.s32 	%r477, %r454, %r476;
	add.s32 	%r478, %r455, %r477;
	add.s32 	%r479, %r456, %r478;
	add.s32 	%r480, %r457, %r479;
	add.s32 	%r481, %r458, %r480;
	add.s32 	%r482, %r459, %r481;
	add.s32 	%r483, %r460, %r482;
	add.s32 	%r484, %r461, %r483;
	st.shared.u32 	[%r450+13328], %r473;
	st.shared.u32 	[%r450+13332], %r474;
	st.shared.u32 	[%r450+13336], %r475;
	st.shared.u32 	[%r450+13340], %r476;
	st.shared.u32 	[%r450+13344], %r477;
	st.shared.u32 	[%r450+13348], %r478;
	st.shared.u32 	[%r450+13352], %r479;
	st.shared.u32 	[%r450+13356], %r480;
	st.shared.u32 	[%r450+13360], %r481;
	st.shared.u32 	[%r450+13364], %r482;
	st.shared.u32 	[%r450+13368], %r483;
	st.shared.u32 	[%r450+13372], %r484;
$L__BB10_73:
	setp.gt.u32 	%p51, %r1, 255;
	bar.sync 	0;
	ld.shared.s32 	%rd35, [%r107];
	@%p51 bra 	$L__BB10_75;
	cvt.u32.u64 	%r485, %rd35;
	ld.shared.u32 	%r487, [%r53];
	add.s32 	%r488, %r487, %r485;
	st.shared.u32 	[%r53], %r488;
	ld.shared.u32 	%r489, [%r53+1024];
	add.s32 	%r490, %r489, %r485;
	st.shared.u32 	[%r53+1024], %r490;
	ld.shared.u32 	%r491, [%r53+2048];
	add.s32 	%r492, %r491, %r485;
	st.shared.u32 	[%r53+2048], %r492;
	ld.shared.u32 	%r493, [%r53+3072];
	add.s32 	%r494, %r493, %r485;
	st.shared.u32 	[%r53+3072], %r494;
	ld.shared.u32 	%r495, [%r53+4096];
	add.s32 	%r496, %r495, %r485;
	st.shared.u32 	[%r53+4096], %r496;
	ld.shared.u32 	%r497, [%r53+5120];
	add.s32 	%r498, %r497, %r485;
	st.shared.u32 	[%r53+5120], %r498;
	ld.shared.u32 	%r499, [%r53+6144];
	add.s32 	%r500, %r499, %r485;
	st.shared.u32 	[%r53+6144], %r500;
	ld.shared.u32 	%r501, [%r53+7168];
	add.s32 	%r502, %r501, %r485;
	st.shared.u32 	[%r53+7168], %r502;
	ld.shared.u32 	%r503, [%r53+8192];
	add.s32 	%r504, %r503, %r485;
	st.shared.u32 	[%r53+8192], %r504;
	ld.shared.u32 	%r505, [%r53+9216];
	add.s32 	%r506, %r505, %r485;
	st.shared.u32 	[%r53+9216], %r506;
	ld.shared.u32 	%r507, [%r53+10240];
	add.s32 	%r508, %r507, %r485;
	st.shared.u32 	[%r53+10240], %r508;
	ld.shared.u32 	%r509, [%r53+11264];
	add.s32 	%r510, %r509, %r485;
	st.shared.u32 	[%r53+11264], %r510;
$L__BB10_75:
	bar.sync 	0;
	// begin inline asm
	mov.u32 %r511, %lanemask_le;
	// end inline asm
	shr.u32 	%r537, %r937, %r184;
	and.b32  	%r534, %r537, %r27;
	mov.b32 	%r514, 1;
	// begin inline asm
	{
    .reg .pred p;
    and.b32 %r512, %r534, %r514;    setp.ne.u32 p, %r512, 0;
    vote.ballot.sync.b32 %r512, p, 0xffffffff;
    @!p not.b32 %r512, %r512;
}

	// end inline asm
	mov.b32 	%r517, 2;
	// begin inline asm
	{
    .reg .pred p;
    and.b32 %r515, %r534, %r517;    setp.ne.u32 p, %r515, 0;
    vote.ballot.sync.b32 %r515, p, 0xffffffff;
    @!p not.b32 %r515, %r515;
}

	// end inline asm
	and.b32  	%r538, %r515, %r512;
	mov.b32 	%r520, 4;
	// begin inline asm
	{
    .reg .pred p;
    and.b32 %r518, %r534, %r520;    setp.ne.u32 p, %r518, 0;
    vote.ballot.sync.b32 %r518, p, 0xffffffff;
    @!p not.b32 %r518, %r518;
}

	// end inline asm
	and.b32  	%r539, %r518, %r538;
	mov.b32 	%r523, 8;
	// begin inline asm
	{
    .reg .pred p;
    and.b32 %r521, %r534, %r523;    setp.ne.u32 p, %r521, 0;
    vote.ballot.sync.b32 %r521, p, 0xffffffff;
    @!p not.b32 %r521, %r521;
}

	// end inline asm
	and.b32  	%r540, %r521, %r539;
	mov.b32 	%r526, 16;
	// begin inline asm
	{
    .reg .pred p;
    and.b32 %r524, %r534, %r526;    setp.ne.u32 p, %r524, 0;
    vote.ballot.sync.b32 %r524, p, 0xffffffff;
    @!p not.b32 %r524, %r524;
}

	// end inline asm
	and.b32  	%r541, %r524, %r540;
	mov.b32 	%r529, 32;
	// begin inline asm
	{
    .reg .pred p;
    and.b32 %r527, %r534, %r529;    setp.ne.u32 p, %r527, 0;
    vote.ballot.sync.b32 %r527, p, 0xffffffff;
    @!p not.b32 %r527, %r527;
}

	// end inline asm
	and.b32  	%r542, %r527, %r541;
	mov.b32 	%r532, 64;
	// begin inline asm
	{
    .reg .pred p;
    and.b32 %r530, %r534, %r532;    setp.ne.u32 p, %r530, 0;
    vote.ballot.sync.b32 %r530, p, 0xffffffff;
    @!p not.b32 %r530, %r530;
}

	// end inline asm
	and.b32  	%r543, %r530, %r542;
	mov.b32 	%r535, 128;
	// begin inline asm
	{
    .reg .pred p;
    and.b32 %r533, %r534, %r535;    setp.ne.u32 p, %r533, 0;
    vote.ballot.sync.b32 %r533, p, 0xffffffff;
    @!p not.b32 %r533, %r533;
}

	// end inline asm
	and.b32  	%r544, %r533, %r543;
	clz.b32 	%r545, %r544;
	sub.s32 	%r110, 31, %r545;
	and.b32  	%r546, %r511, %r544;
	popc.b32 	%r111, %r546;
	setp.ne.s32 	%p52, %r186, %r110;
	mov.b32 	%r938, 0;
	@%p52 bra 	$L__BB10_77;
	shl.b32 	%r547, %r534, 2;
	add.s32 	%r548, %r28, %r547;
	atom.shared.add.u32 	%r938, [%r548], %r111;
$L__BB10_77:
	shfl.sync.idx.b32	%r574|%p53, %r938, %r110, 31, -1;
	add.s32 	%r114, %r111, %r574;
	shr.u32 	%r575, %r936, %r184;
	and.b32  	%r571, %r575, %r27;
	mov.b32 	%r551, 1;
	// begin inline asm
	{
    .reg .pred p;
    and.b32 %r549, %r571, %r551;    setp.ne.u32 p, %r549, 0;
    vote.ballot.sync.b32 %r549, p, 0xffffffff;
    @!p not.b32 %r549, %r549;
}

	// end inline asm
	mov.b32 	%r554, 2;
	// begin inline asm
	{
    .reg .pred p;
    and.b32 %r552, %r571, %r554;    setp.ne.u32 p, %r552, 0;
    vote.ballot.sync.b32 %r552, p, 0xffffffff;
    @!p not.b32 %r552, %r552;
}

	// end inline asm
	and.b32  	%r576, %r552, %r549;
	mov.b32 	%r557, 4;
	// begin inline asm
	{
    .reg .pred p;
    and.b32 %r555, %r571, %r557;    setp.ne.u32 p, %r555, 0;
    vote.ballot.sync.b32 %r555, p, 0xffffffff;
    @!p not.b32 %r555, %r555;
}

	// end inline asm
	and.b32  	%r577, %r555, %r576;
	mov.b32 	%r560, 8;
	// begin inline asm
	{
    .reg .pred p;
    and.b32 %r558, %r571, %r560;    setp.ne.u32 p, %r558, 0;
    vote.ballot.sync.b32 %r558, p, 0xffffffff;
    @!p not.b32 %r558, %r558;
}

	// end inline asm
	and.b32  	%r578, %r558, %r577;
	mov.b32 	%r563, 16;
	// begin inline asm
	{
    .reg .pred p;
    and.b32 %r561, %r571, %r563;    setp.ne.u32 p, %r561, 0;
    vote.ballot.sync.b32 %r561, p, 0xffffffff;
    @!p not.b32 %r561, %r561;
}

	// end inline asm
	and.b32  	%r579, %r561, %r578;
	mov.b32 	%r566, 32;
	// begin inline asm
	{
    .reg .pred p;
    and.b32 %r564, %r571, %r566;    setp.ne.u32 p, %r564, 0;
    vote.ballot.sync.b32 %r564, p, 0xffffffff;
    @!p not.b32 %r564, %r564;
}

	// end inline asm
	and.b32  	%r580, %r564, %r579;
	mov.b32 	%r569, 64;
	// begin inline asm
	{
    .reg .pred p;
    and.b32 %r567, %r571, %r569;    setp.ne.u32 p, %r567, 0;
    vote.ballot.sync.b32 %r567, p, 0xffffffff;
    @!p not.b32 %r567, %r567;
}

	// end inline asm
	and.b32  	%r581, %r567, %r580;
	mov.b32 	%r572, 128;
	// begin inline asm
	{
    .reg .pred p;
    and.b32 %r570, %r571, %r572;    setp.ne.u32 p, %r570, 0;
    vote.ballot.sync.b32 %r570, p, 0xffffffff;
    @!p not.b32 %r570, %r570;
}

	// end inline asm
	and.b32  	%r582, %r570, %r581;
	clz.b32 	%r583, %r582;
	sub.s32 	%r116, 31, %r583;
	and.b32  	%r584, %r511, %r582;
	popc.b32 	%r117, %r584;
	setp.ne.s32 	%p54, %r186, %r116;
	mov.b32 	%r939, 0;
	@%p54 bra 	$L__BB10_79;
	shl.b32 	%r585, %r571, 2;
	add.s32 	%r586, %r28, %r585;
	atom.shared.add.u32 	%r939, [%r586], %r117;
$L__BB10_79:
	shfl.sync.idx.b32	%r612|%p55, %r939, %r116, 31, -1;
	add.s32 	%r120, %r117, %r612;
	shr.u32 	%r613, %r935, %r184;
	and.b32  	%r609, %r613, %r27;
	mov.b32 	%r589, 1;
	// begin inline asm
	{
    .reg .pred p;
    and.b32 %r587, %r609, %r589;    setp.ne.u32 p, %r587, 0;
    vote.ballot.sync.b32 %r587, p, 0xffffffff;
    @!p not.b32 %r587, %r587;
}

	// end inline asm
	mov.b32 	%r592, 2;
	// begin inline asm
	{
    .reg .pred p;
    and.b32 %r590, %r609, %r592;    setp.ne.u32 p, %r590, 0;
    vote.ballot.sync.b32 %r590, p, 0xffffffff;
    @!p not.b32 %r590, %r590;
}

	// end inline asm
	and.b32  	%r614, %r590, %r587;
	mov.b32 	%r595, 4;
	// begin inline asm
	{
    .reg .pred p;
    and.b32 %r593, %r609, %r595;    setp.ne.u32 p, %r593, 0;
    vote.ballot.sync.b32 %r593, p, 0xffffffff;
    @!p not.b32 %r593, %r593;
}

	// end inline asm
	and.b32  	%r615, %r593, %r614;
	mov.b32 	%r598, 8;
	// begin inline asm
	{
    .reg .pred p;
    and.b32 %r596, %r609, %r598;    setp.ne.u32 p, %r596, 0;
    vote.ballot.sync.b32 %r596, p, 0xffffffff;
    @!p not.b32 %r596, %r596;
}

	// end inline asm
	and.b32  	%r616, %r596, %r615;
	mov.b32 	%r601, 16;
	// begin inline asm
	{
    .reg .pred p;
    and.b32 %r599, %r609, %r601;    setp.ne.u32 p, %r599, 0;
    vote.ballot.sync.b32 %r599, p, 0xffffffff;
    @!p not.b32 %r599, %r599;
}

	// end inline asm
	and.b32  	%r617, %r599, %r616;
	mov.b32 	%r604, 32;
	// begin inline asm
	{
    .reg .pred p;
    and.b32 %r602, %r609, %r604;    setp.ne.u32 p, %r602, 0;
    vote.ballot.sync.b32 %r602, p, 0xffffffff;
    @!p not.b32 %r602, %r602;
}

	// end inline asm
	and.b32  	%r618, %r602, %r617;
	mov.b32 	%r607, 64;
	// begin inline asm
	{
    .reg .pred p;
    and.b32 %r605, %r609, %r607;    setp.ne.u32 p, %r605, 0;
    vote.ballot.sync.b32 %r605, p, 0xffffffff;
    @!p not.b32 %r605, %r605;
}

	// end inline asm
	and.b32  	%r619, %r605, %r618;
	mov.b32 	%r610, 128;
	// begin inline asm
	{
    .reg .pred p;
    and.b32 %r608, %r609, %r610;    setp.ne.u32 p, %r608, 0;
    vote.ballot.sync.b32 %r608, p, 0xffffffff;
    @!p not.b32 %r608, %r608;
}

	// end inline asm
	and.b32  	%r620, %r608, %r619;
	clz.b32 	%r621, %r620;
	sub.s32 	%r122, 31, %r621;
	and.b32  	%r622, %r511, %r620;
	popc.b32 	%r123, %r622;
	setp.ne.s32 	%p56, %r186, %r122;
	mov.b32 	%r940, 0;
	@%p56 bra 	$L__BB10_81;
	shl.b32 	%r623, %r609, 2;
	add.s32 	%r624, %r28, %r623;
	atom.shared.add.u32 	%r940, [%r624], %r123;
$L__BB10_81:
	shfl.sync.idx.b32	%r650|%p57, %r940, %r122, 31, -1;
	add.s32 	%r126, %r123, %r650;
	shr.u32 	%r651, %r934, %r184;
	and.b32  	%r647, %r651, %r27;
	mov.b32 	%r627, 1;
	// begin inline asm
	{
    .reg .pred p;
    and.b32 %r625, %r647, %r627;    setp.ne.u32 p, %r625, 0;
    vote.ballot.sync.b32 %r625, p, 0xffffffff;
    @!p not.b32 %r625, %r625;
}

	// end inline asm
	mov.b32 	%r630, 2;
	// begin inline asm
	{
    .reg .pred p;
    and.b32 %r628, %r647, %r630;    setp.ne.u32 p, %r628, 0;
    vote.ballot.sync.b32 %r628, p, 0xffffffff;
    @!p not.b32 %r628, %r628;
}

	// end inline asm
	and.b32  	%r652, %r628, %r625;
	mov.b32 	%r633, 4;
	// begin inline asm
	{
    .reg .pred p;
    and.b32 %r631, %r647, %r633;    setp.ne.u32 p, %r631, 0;
    vote.ballot.sync.b32 %r631, p, 0xffffffff;
    @!p not.b32 %r631, %r631;
}

	// end inline asm
	and.b32  	%r653, %r631, %r652;
	mov.b32 	%r636, 8;
	// begin inline asm
	{
    .reg .pred p;
    and.b32 %r634, %r647, %r636;    setp.ne.u32 p, %r634, 0;
    vote.ballot.sync.b32 %r634, p, 0xffffffff;
    @!p not.b32 %r634, %r634;
}

	// end inline asm
	and.b32  	%r654, %r634, %r653;
	mov.b32 	%r639, 16;
	// begin inline asm
	{
    .reg .pred p;
    and.b32 %r637, %r647, %r639;    setp.ne.u32 p, %r637, 0;
    vote.ballot.sync.b32 %r637, p, 0xffffffff;
    @!p not.b32 %r637, %r637;
}

	// end inline asm
	and.b32  	%r655, %r637, %r654;
	mov.b32 	%r642, 32;
	// begin inline asm
	{
    .reg .pred p;
    and.b32 %r640, %r647, %r642;    setp.ne.u32 p, %r640, 0;
    vote.ballot.sync.b32 %r640, p, 0xffffffff;
    @!p not.b32 %r640, %r640;
}

	// end inline asm
	and.b32  	%r656, %r640, %r655;
	mov.b32 	%r645, 64;
	// begin inline asm
	{
    .reg .pred p;
    and.b32 %r643, %r647, %r645;    setp.ne.u32 p, %r643, 0;
    vote.ballot.sync.b32 %r643, p, 0xffffffff;
    @!p not.b32 %r643, %r643;
}

	// end inline asm
	and.b32  	%r657, %r643, %r656;
	mov.b32 	%r648, 128;
	// begin inline asm
	{
    .reg .pred p;
    and.b32 %r646, %r647, %r648;    setp.ne.u32 p, %r646, 0;
    vote.ballot.sync.b32 %r646, p, 0xffffffff;
    @!p not.b32 %r646, %r646;
}

	// end inline asm
	and.b32  	%r658, %r646, %r657;
	clz.b32 	%r659, %r658;
	sub.s32 	%r128, 31, %r659;
	and.b32  	%r660, %r511, %r658;
	popc.b32 	%r129, %r660;
	setp.ne.s32 	%p58, %r186, %r128;
	mov.b32 	%r941, 0;
	@%p58 bra 	$L__BB10_83;
	shl.b32 	%r661, %r647, 2;
	add.s32 	%r662, %r28, %r661;
	atom.shared.add.u32 	%r941, [%r662], %r129;
$L__BB10_83:
	setp.gt.u32 	%p59, %r1, 255;
	shfl.sync.idx.b32	%r663|%p60, %r941, %r128, 31, -1;
	add.s32 	%r132, %r129, %r663;
	bar.sync 	0;
	shl.b32 	%r664, %r114, 2;
	add.s32 	%r133, %r417, %r664;
	st.shared.u32 	[%r133+-4], %r937;
	shl.b32 	%r666, %r120, 2;
	add.s32 	%r134, %r417, %r666;
	st.shared.u32 	[%r134+-4], %r936;
	shl.b32 	%r667, %r126, 2;
	add.s32 	%r135, %r417, %r667;
	st.shared.u32 	[%r135+-4], %r935;
	shl.b32 	%r668, %r132, 2;
	add.s32 	%r136, %r417, %r668;
	st.shared.u32 	[%r136+-4], %r934;
	shl.b32 	%r669, %r1, 3;
	add.s32 	%r670, %r417, %r669;
	add.s32 	%r137, %r670, 36864;
	@%p59 bra 	$L__BB10_91;
	ld.global.u64 	%rd108, [%rd11];
	sub.s64 	%rd187, %rd108, %rd35;
	st.shared.u64 	[%r137], %rd187;
	setp.lt.s32 	%p61, %r4, 1;
	mov.u32 	%r945, %r915;
	@%p61 bra 	$L__BB10_90;
	mov.b32 	%r943, -1;
	mov.u32 	%r942, %r4;
	mov.u32 	%r945, %r915;
$L__BB10_86:
	add.s32 	%r141, %r942, -1;
	shl.b32 	%r672, %r141, 8;
	add.s32 	%r673, %r672, %r1;
	mul.wide.s32 	%rd109, %r673, 4;
	add.s64 	%rd37, %rd3, %rd109;
$L__BB10_87:
	membar.cta;
	ld.volatile.global.u32 	%r142, [%rd37];
	setp.eq.s32 	%p62, %r142, 0;
	@%p62 bra 	$L__BB10_87;
	and.b32  	%r674, %r142, 1073741823;
	add.s32 	%r945, %r674, %r945;
	setp.gt.s32 	%p63, %r142, -1;
	vote.sync.ballot.b32 	%r943, %p63, %r943;
	setp.gt.u32 	%p65, %r942, 1;
	and.pred  	%p66, %p63, %p65;
	mov.u32 	%r942, %r141;
	@%p66 bra 	$L__BB10_86;
	ld.shared.u64 	%rd187, [%r137];
$L__BB10_90:
	or.b32  	%r675, %r945, -2147483648;
	st.volatile.global.u32 	[%rd7], %r675;
	sub.s32 	%r676, %r945, %r915;
	cvt.s64.s32 	%rd110, %r676;
	add.s64 	%rd111, %rd187, %rd110;
	st.shared.u64 	[%r137], %rd111;
$L__BB10_91:
	ld.param.u64 	%rd177, [_ZN3cub18CUB_300001_SM_10006detail10radix_sort29DeviceRadixSortOnesweepKernelINS1_5radix10policy_hubIi9SortTupleyE10Policy1000ELNS0_9SortOrderE0EiS6_yiiNS1_21identity_decomposer_tEEEvPT5_SC_PT3_PKSD_PT1_PKSH_PT2_PKSL_T4_iiT6__param_2];
	setp.gt.u32 	%p67, %r1, 255;
	setp.lt.s32 	%p68, %r5, %r183;
	setp.eq.s64 	%p69, %rd177, 0;
	or.pred  	%p70, %p69, %p68;
	or.pred  	%p71, %p67, %p70;
	@%p71 bra 	$L__BB10_93;
	ld.param.u64 	%rd178, [_ZN3cub18CUB_300001_SM_10006detail10radix_sort29DeviceRadixSortOnesweepKernelINS1_5radix10policy_hubIi9SortTupleyE10Policy1000ELNS0_9SortOrderE0EiS6_yiiNS1_21identity_decomposer_tEEEvPT5_SC_PT3_PKSD_PT1_PKSH_PT2_PKSL_T4_iiT6__param_2];
	ld.shared.u64 	%rd112, [%r137];
	cvt.s64.s32 	%rd113, %r915;
	add.s64 	%rd114, %rd35, %rd113;
	add.s64 	%rd115, %rd114, %rd112;
	cvta.to.global.u64 	%rd116, %rd178;
	shl.b64 	%rd117, %rd9, 3;
	add.s64 	%rd118, %rd116, %rd117;
	st.global.u64 	[%rd118], %rd115;
$L__BB10_93:
	setp.gt.s32 	%p72, %r5, %r183;
	bar.sync 	0;
	@%p72 bra 	$L__BB10_95;
	ld.shared.u32 	%r677, [%r53];
	shr.u32 	%r678, %r677, %r184;
	and.b32  	%r679, %r678, %r27;
	shl.b32 	%r680, %r679, 3;
	add.s32 	%r682, %r417, 36864;
	add.s32 	%r683, %r682, %r680;
	ld.shared.u64 	%rd119, [%r683];
	add.s64 	%rd120, %rd119, %rd9;
	xor.b32  	%r684, %r677, -2147483648;
	shl.b64 	%rd121, %rd120, 2;
	add.s64 	%rd122, %rd2, %rd121;
	st.global.u32 	[%rd122], %r684;
	bar.warp.sync 	-1;
	ld.shared.u32 	%r685, [%r53+1536];
	shr.u32 	%r686, %r685, %r184;
	and.b32  	%r687, %r686, %r27;
	shl.b32 	%r688, %r687, 3;
	add.s32 	%r689, %r682, %r688;
	ld.shared.u64 	%rd123, [%r689];
	add.s64 	%rd124, %rd123, %rd9;
	xor.b32  	%r690, %r685, -2147483648;
	shl.b64 	%rd125, %rd124, 2;
	add.s64 	%rd126, %rd2, %rd125;
	st.global.u32 	[%rd126+1536], %r690;
	bar.warp.sync 	-1;
	ld.shared.u32 	%r691, [%r53+3072];
	shr.u32 	%r692, %r691, %r184;
	and.b32  	%r693, %r692, %r27;
	shl.b32 	%r694, %r693, 3;
	add.s32 	%r695, %r682, %r694;
	ld.shared.u64 	%rd127, [%r695];
	add.s64 	%rd128, %rd127, %rd9;
	xor.b32  	%r696, %r691, -2147483648;
	shl.b64 	%rd129, %rd128, 2;
	add.s64 	%rd130, %rd2, %rd129;
	st.global.u32 	[%rd130+3072], %r696;
	bar.warp.sync 	-1;
	ld.shared.u32 	%r697, [%r53+4608];
	shr.u32 	%r698, %r697, %r184;
	and.b32  	%r699, %r698, %r27;
	shl.b32 	%r700, %r699, 3;
	add.s32 	%r701, %r682, %r700;
	ld.shared.u64 	%rd131, [%r701];
	add.s64 	%rd132, %rd131, %rd9;
	xor.b32  	%r702, %r697, -2147483648;
	shl.b64 	%rd133, %rd132, 2;
	add.s64 	%rd134, %rd2, %rd133;
	st.global.u32 	[%rd134+4608], %r702;
	bar.warp.sync 	-1;
	bra.uni 	$L__BB10_104;
$L__BB10_95:
	mad.lo.s32 	%r146, %r4, -1536, %r183;
	setp.ge.s32 	%p73, %r1, %r146;
	@%p73 bra 	$L__BB10_97;
	ld.shared.u32 	%r703, [%r53];
	shr.u32 	%r704, %r703, %r184;
	and.b32  	%r705, %r704, %r27;
	shl.b32 	%r706, %r705, 3;
	add.s32 	%r708, %r417, %r706;
	ld.shared.u64 	%rd135, [%r708+36864];
	xor.b32  	%r709, %r703, -2147483648;
	add.s64 	%rd136, %rd135, %rd9;
	shl.b64 	%rd137, %rd136, 2;
	add.s64 	%rd138, %rd2, %rd137;
	st.global.u32 	[%rd138], %r709;
$L__BB10_97:
	bar.warp.sync 	-1;
	add.s32 	%r710, %r1, 384;
	setp.ge.s32 	%p74, %r710, %r146;
	@%p74 bra 	$L__BB10_99;
	ld.shared.u32 	%r711, [%r53+1536];
	shr.u32 	%r712, %r711, %r184;
	and.b32  	%r713, %r712, %r27;
	shl.b32 	%r714, %r713, 3;
	add.s32 	%r716, %r417, %r714;
	ld.shared.u64 	%rd139, [%r716+36864];
	xor.b32  	%r717, %r711, -2147483648;
	add.s64 	%rd140, %rd139, %rd9;
	shl.b64 	%rd141, %rd140, 2;
	add.s64 	%rd142, %rd2, %rd141;
	st.global.u32 	[%rd142+1536], %r717;
$L__BB10_99:
	bar.warp.sync 	-1;
	add.s32 	%r718, %r1, 768;
	setp.ge.s32 	%p75, %r718, %r146;
	@%p75 bra 	$L__BB10_101;
	ld.shared.u32 	%r719, [%r53+3072];
	shr.u32 	%r720, %r719, %r184;
	and.b32  	%r721, %r720, %r27;
	shl.b32 	%r722, %r721, 3;
	add.s32 	%r724, %r417, %r722;
	ld.shared.u64 	%rd143, [%r724+36864];
	xor.b32  	%r725, %r719, -2147483648;
	add.s64 	%rd144, %rd143, %rd9;
	shl.b64 	%rd145, %rd144, 2;
	add.s64 	%rd146, %rd2, %rd145;
	st.global.u32 	[%rd146+3072], %r725;
$L__BB10_101:
	bar.warp.sync 	-1;
	add.s32 	%r726, %r1, 1152;
	setp.ge.s32 	%p76, %r726, %r146;
	@%p76 bra 	$L__BB10_103;
	ld.shared.u32 	%r727, [%r53+4608];
	shr.u32 	%r728, %r727, %r184;
	and.b32  	%r729, %r728, %r27;
	shl.b32 	%r730, %r729, 3;
	add.s32 	%r732, %r417, %r730;
	ld.shared.u64 	%rd147, [%r732+36864];
	xor.b32  	%r733, %r727, -2147483648;
	add.s64 	%rd148, %rd147, %rd9;
	shl.b64 	%rd149, %rd148, 2;
	add.s64 	%rd150, %rd2, %rd149;
	st.global.u32 	[%rd150+4608], %r733;
$L__BB10_103:
	bar.warp.sync 	-1;
$L__BB10_104:
	setp.gt.s32 	%p77, %r5, %r183;
	ld.shared.u32 	%r734, [%r53];
	shr.u32 	%r735, %r734, %r184;
	and.b32  	%r147, %r735, %r27;
	ld.shared.u32 	%r736, [%r53+1536];
	shr.u32 	%r737, %r736, %r184;
	and.b32  	%r148, %r737, %r27;
	ld.shared.u32 	%r738, [%r53+3072];
	shr.u32 	%r739, %r738, %r184;
	and.b32  	%r149, %r739, %r27;
	ld.shared.u32 	%r740, [%r53+4608];
	shr.u32 	%r741, %r740, %r184;
	and.b32  	%r150, %r741, %r27;
	@%p77 bra 	$L__BB10_106;
	ld.global.u64 	%rd192, [%rd8];
	ld.global.u32 	%r953, [%rd8+8];
	ld.global.u8 	%rs213, [%rd8+12];
	ld.global.u32 	%r952, [%rd8+16];
	ld.global.u32 	%r742, [%rd8+20];
	bfe.u32 	%r743, %r742, 0, 8;
	cvt.u16.u32 	%rs212, %r743;
	bfe.u32 	%r744, %r742, 8, 8;
	cvt.u16.u32 	%rs211, %r744;
	bfe.u32 	%r745, %r742, 16, 8;
	cvt.u16.u32 	%rs210, %r745;
	bfe.u32 	%r746, %r742, 24, 8;
	cvt.u16.u32 	%rs209, %r746;
	ld.global.u64 	%rd191, [%rd8+768];
	ld.global.u32 	%r954, [%rd8+776];
	ld.global.u8 	%rs214, [%rd8+780];
	ld.global.u32 	%r955, [%rd8+784];
	ld.global.u32 	%r747, [%rd8+788];
	bfe.u32 	%r748, %r747, 0, 8;
	cvt.u16.u32 	%rs215, %r748;
	bfe.u32 	%r749, %r747, 8, 8;
	cvt.u16.u32 	%rs216, %r749;
	bfe.u32 	%r750, %r747, 16, 8;
	cvt.u16.u32 	%rs217, %r750;
	bfe.u32 	%r751, %r747, 24, 8;
	cvt.u16.u32 	%rs218, %r751;
	ld.global.u64 	%rd193, [%rd8+1536];
	ld.global.u32 	%r956, [%rd8+1544];
	ld.global.u8 	%rs219, [%rd8+1548];
	ld.global.u32 	%r957, [%rd8+1552];
	ld.global.u32 	%r752, [%rd8+1556];
	bfe.u32 	%r753, %r752, 0, 8;
	cvt.u16.u32 	%rs220, %r753;
	bfe.u32 	%r754, %r752, 8, 8;
	cvt.u16.u32 	%rs221, %r754;
	bfe.u32 	%r755, %r752, 16, 8;
	cvt.u16.u32 	%rs222, %r755;
	bfe.u32 	%r756, %r752, 24, 8;
	cvt.u16.u32 	%rs223, %r756;
	ld.global.u64 	%rd194, [%rd8+2304];
	ld.global.u32 	%r958, [%rd8+2312];
	ld.global.u8 	%rs224, [%rd8+2316];
	ld.global.u32 	%r959, [%rd8+2320];
	ld.global.u32 	%r757, [%rd8+2324];
	bfe.u32 	%r758, %r757, 0, 8;
	cvt.u16.u32 	%rs225, %r758;
	bfe.u32 	%r759, %r757, 8, 8;
	cvt.u16.u32 	%rs226, %r759;
	bfe.u32 	%r760, %r757, 16, 8;
	cvt.u16.u32 	%rs227, %r760;
	bfe.u32 	%r761, %r757, 24, 8;
	cvt.u16.u32 	%rs228, %r761;
	bra.uni 	$L__BB10_114;
$L__BB10_106:
	mul.lo.s32 	%r763, %r4, 1536;
	sub.s32 	%r159, %r183, %r763;
	setp.ge.s32 	%p78, %r57, %r159;
	@%p78 bra 	$L__BB10_108;
	ld.global.u64 	%rd192, [%rd8];
	ld.global.u32 	%r953, [%rd8+8];
	ld.global.u8 	%rs213, [%rd8+12];
	ld.global.u32 	%r952, [%rd8+16];
	ld.global.u32 	%r764, [%rd8+20];
	bfe.u32 	%r765, %r764, 0, 8;
	cvt.u16.u32 	%rs212, %r765;
	bfe.u32 	%r766, %r764, 8, 8;
	cvt.u16.u32 	%rs211, %r766;
	bfe.u32 	%r767, %r764, 16, 8;
	cvt.u16.u32 	%rs210, %r767;
	bfe.u32 	%r768, %r764, 24, 8;
	cvt.u16.u32 	%rs209, %r768;
$L__BB10_108:
	add.s32 	%r770, %r57, 32;
	setp.ge.s32 	%p79, %r770, %r159;
	@%p79 bra 	$L__BB10_110;
	ld.global.u64 	%rd191, [%rd8+768];
	ld.global.u32 	%r954, [%rd8+776];
	ld.global.u8 	%rs214, [%rd8+780];
	ld.global.u32 	%r955, [%rd8+784];
	ld.global.u32 	%r771, [%rd8+788];
	bfe.u32 	%r772, %r771, 0, 8;
	cvt.u16.u32 	%rs215, %r772;
	bfe.u32 	%r773, %r771, 8, 8;
	cvt.u16.u32 	%rs216, %r773;
	bfe.u32 	%r774, %r771, 16, 8;
	cvt.u16.u32 	%rs217, %r774;
	bfe.u32 	%r775, %r771, 24, 8;
	cvt.u16.u32 	%rs218, %r775;
$L__BB10_110:
	add.s32 	%r777, %r57, 64;
	setp.ge.s32 	%p80, %r777, %r159;
	@%p80 bra 	$L__BB10_112;
	ld.global.u64 	%rd193, [%rd8+1536];
	ld.global.u32 	%r956, [%rd8+1544];
	ld.global.u8 	%rs219, [%rd8+1548];
	ld.global.u32 	%r957, [%rd8+1552];
	ld.global.u32 	%r778, [%rd8+1556];
	bfe.u32 	%r779, %r778, 0, 8;
	cvt.u16.u32 	%rs220, %r779;
	bfe.u32 	%r780, %r778, 8, 8;
	cvt.u16.u32 	%rs221, %r780;
	bfe.u32 	%r781, %r778, 16, 8;
	cvt.u16.u32 	%rs222, %r781;
	bfe.u32 	%r782, %r778, 24, 8;
	cvt.u16.u32 	%rs223, %r782;
$L__BB10_112:
	add.s32 	%r784, %r57, 96;
	setp.ge.s32 	%p81, %r784, %r159;
	@%p81 bra 	$L__BB10_114;
	ld.global.u64 	%rd194, [%rd8+2304];
	ld.global.u32 	%r958, [%rd8+2312];
	ld.global.u8 	%rs224, [%rd8+2316];
	ld.global.u32 	%r959, [%rd8+2320];
	ld.global.u32 	%r785, [%rd8+2324];
	bfe.u32 	%r786, %r785, 0, 8;
	cvt.u16.u32 	%rs225, %r786;
	bfe.u32 	%r787, %r785, 8, 8;
	cvt.u16.u32 	%rs226, %r787;
	bfe.u32 	%r788, %r785, 16, 8;
	cvt.u16.u32 	%rs227, %r788;
	bfe.u32 	%r789, %r785, 24, 8;
	cvt.u16.u32 	%rs228, %r789;
$L__BB10_114:
	setp.gt.s32 	%p82, %r5, %r183;
	bar.sync 	0;
	mad.lo.s32 	%r790, %r114, 20, %r133;
	st.shared.u64 	[%r790+-24], %rd192;
	st.shared.u32 	[%r790+-16], %r953;
	st.shared.u8 	[%r790+-12], %rs213;
	st.shared.u32 	[%r790+-8], %r952;
	cvt.u32.u16 	%r791, %rs209;
	cvt.u32.u16 	%r792, %rs210;
	prmt.b32 	%r793, %r792, %r791, 0x3340U;
	cvt.u32.u16 	%r794, %rs211;
	cvt.u32.u16 	%r795, %rs212;
	prmt.b32 	%r796, %r795, %r794, 0x3340U;
	prmt.b32 	%r797, %r796, %r793, 0x5410U;
	st.shared.u32 	[%r790+-4], %r797;
	mad.lo.s32 	%r798, %r120, 20, %r134;
	st.shared.u64 	[%r798+-24], %rd191;
	st.shared.u32 	[%r798+-16], %r954;
	st.shared.u8 	[%r798+-12], %rs214;
	st.shared.u32 	[%r798+-8], %r955;
	cvt.u32.u16 	%r799, %rs218;
	cvt.u32.u16 	%r800, %rs217;
	prmt.b32 	%r801, %r800, %r799, 0x3340U;
	cvt.u32.u16 	%r802, %rs216;
	cvt.u32.u16 	%r803, %rs215;
	prmt.b32 	%r804, %r803, %r802, 0x3340U;
	prmt.b32 	%r805, %r804, %r801, 0x5410U;
	st.shared.u32 	[%r798+-4], %r805;
	mad.lo.s32 	%r806, %r126, 20, %r135;
	st.shared.u64 	[%r806+-24], %rd193;
	st.shared.u32 	[%r806+-16], %r956;
	st.shared.u8 	[%r806+-12], %rs219;
	st.shared.u32 	[%r806+-8], %r957;
	cvt.u32.u16 	%r807, %rs223;
	cvt.u32.u16 	%r808, %rs222;
	prmt.b32 	%r809, %r808, %r807, 0x3340U;
	cvt.u32.u16 	%r810, %rs221;
	cvt.u32.u16 	%r811, %rs220;
	prmt.b32 	%r812, %r811, %r810, 0x3340U;
	prmt.b32 	%r813, %r812, %r809, 0x5410U;
	st.shared.u32 	[%r806+-4], %r813;
	mad.lo.s32 	%r814, %r132, 20, %r136;
	st.shared.u64 	[%r814+-24], %rd194;
	st.shared.u32 	[%r814+-16], %r958;
	st.shared.u8 	[%r814+-12], %rs224;
	st.shared.u32 	[%r814+-8], %r959;
	cvt.u32.u16 	%r815, %rs228;
	cvt.u32.u16 	%r816, %rs227;
	prmt.b32 	%r817, %r816, %r815, 0x3340U;
	cvt.u32.u16 	%r818, %rs226;
	cvt.u32.u16 	%r819, %rs225;
	prmt.b32 	%r820, %r819, %r818, 0x3340U;
	prmt.b32 	%r821, %r820, %r817, 0x5410U;
	st.shared.u32 	[%r814+-4], %r821;
	bar.sync 	0;
	@%p82 bra 	$L__BB10_116;
	mad.lo.s32 	%r822, %r1, 20, %r53;
	shl.b32 	%r823, %r147, 3;
	mov.u32 	%r824, _ZZN3cub18CUB_300001_SM_10006detail10radix_sort29DeviceRadixSortOnesweepKernelINS1_5radix10policy_hubIi9SortTupleyE10Policy1000ELNS0_9SortOrderE0EiS6_yiiNS1_21identity_decomposer_tEEEvPT5_SC_PT3_PKSD_PT1_PKSH_PT2_PKSL_T4_iiT6_E1s;
	add.s32 	%r825, %r824, 36864;
	add.s32 	%r826, %r825, %r823;
	ld.shared.u64 	%rd155, [%r826];
	add.s64 	%rd156, %rd155, %rd9;
	mad.lo.s64 	%rd157, %rd156, 24, %rd1;
	ld.shared.v2.u32 	{%r827, %r828}, [%r822];
	.pragma "used_bytes_mask 31";
	ld.shared.v2.u32 	{%r829, %r830}, [%r822+8];
	ld.shared.v2.u32 	{%r831, %r832}, [%r822+16];
	st.global.v2.u32 	[%rd157], {%r827, %r828};
	st.global.v2.u32 	[%rd157+8], {%r829, %r830};
	st.global.v2.u32 	[%rd157+16], {%r831, %r832};
	bar.warp.sync 	-1;
	shl.b32 	%r833, %r148, 3;
	add.s32 	%r834, %r825, %r833;
	ld.shared.u64 	%rd158, [%r834];
	add.s64 	%rd159, %rd158, %rd9;
	mad.lo.s64 	%rd160, %rd159, 24, %rd1;
	ld.shared.v2.u32 	{%r835, %r836}, [%r822+9216];
	.pragma "used_bytes_mask 31";
	ld.shared.v2.u32 	{%r837, %r838}, [%r822+9224];
	ld.shared.v2.u32 	{%r839, %r840}, [%r822+9232];
	st.global.v2.u32 	[%rd160+9216], {%r835, %r836};
	st.global.v2.u32 	[%rd160+9224], {%r837, %r838};
	st.global.v2.u32 	[%rd160+9232], {%r839, %r840};
	bar.warp.sync 	-1;
	shl.b32 	%r841, %r149, 3;
	add.s32 	%r842, %r825, %r841;
	ld.shared.u64 	%rd161, [%r842];
	add.s64 	%rd162, %rd161, %rd9;
	mad.lo.s64 	%rd163, %rd162, 24, %rd1;
	ld.shared.v2.u32 	{%r843, %r844}, [%r822+18432];
	.pragma "used_bytes_mask 31";
	ld.shared.v2.u32 	{%r845, %r846}, [%r822+18440];
	ld.shared.v2.u32 	{%r847, %r848}, [%r822+18448];
	st.global.v2.u32 	[%rd163+18432], {%r843, %r844};
	st.global.v2.u32 	[%rd163+18440], {%r845, %r846};
	st.global.v2.u32 	[%rd163+18448], {%r847, %r848};
	bar.warp.sync 	-1;
	shl.b32 	%r849, %r150, 3;
	add.s32 	%r850, %r825, %r849;
	ld.shared.u64 	%rd164, [%r850];
	add.s64 	%rd165, %rd164, %rd9;
	mad.lo.s64 	%rd166, %rd165, 24, %rd1;
	ld.shared.v2.u32 	{%r851, %r852}, [%r822+27648];
	.pragma "used_bytes_mask 31";
	ld.shared.v2.u32 	{%r853, %r854}, [%r822+27656];
	ld.shared.v2.u32 	{%r855, %r856}, [%r822+27664];
	st.global.v2.u32 	[%rd166+27648], {%r851, %r852};
	st.global.v2.u32 	[%rd166+27656], {%r853, %r854};
	st.global.v2.u32 	[%rd166+27664], {%r855, %r856};
	bar.warp.sync 	-1;
	bra.uni 	$L__BB10_125;
$L__BB10_116:
	mad.lo.s32 	%r182, %r4, -1536, %r183;
	shl.b32 	%r857, %r147, 3;
	mov.u32 	%r858, _ZZN3cub18CUB_300001_SM_10006detail10radix_sort29DeviceRadixSortOnesweepKernelINS1_5radix10policy_hubIi9SortTupleyE10Policy1000ELNS0_9SortOrderE0EiS6_yiiNS1_21identity_decomposer_tEEEvPT5_SC_PT3_PKSD_PT1_PKSH_PT2_PKSL_T4_iiT6_E1s;
	add.s32 	%r859, %r858, %r857;
	ld.shared.u64 	%rd55, [%r859+36864];
	setp.ge.s32 	%p83, %r1, %r182;
	@%p83 bra 	$L__BB10_118;
	mad.lo.s32 	%r860, %r1, 20, %r53;
	add.s64 	%rd167, %rd55, %rd9;
	mad.lo.s64 	%rd168, %rd167, 24, %rd1;
	ld.shared.v2.u32 	{%r861, %r862}, [%r860];
	.pragma "used_bytes_mask 31";
	ld.shared.v2.u32 	{%r863, %r864}, [%r860+8];
	ld.shared.v2.u32 	{%r865, %r866}, [%r860+16];
	st.global.v2.u32 	[%rd168], {%r861, %r862};
	st.global.v2.u32 	[%rd168+8], {%r863, %r864};
	st.global.v2.u32 	[%rd168+16], {%r865, %r866};
$L__BB10_118:
	bar.warp.sync 	-1;
	shl.b32 	%r867, %r148, 3;
	add.s32 	%r869, %r858, %r867;
	ld.shared.u64 	%rd56, [%r869+36864];
	add.s32 	%r870, %r1, 384;
	setp.ge.s32 	%p84, %r870, %r182;
	@%p84 bra 	$L__BB10_120;
	mad.lo.s32 	%r871, %r1, 20, %r53;
	add.s64 	%rd169, %rd56, %rd9;
	mad.lo.s64 	%rd170, %rd169, 24, %rd1;
	ld.shared.v2.u32 	{%r872, %r873}, [%r871+9216];
	.pragma "used_bytes_mask 31";
	ld.shared.v2.u32 	{%r874, %r875}, [%r871+9224];
	ld.shared.v2.u32 	{%r876, %r877}, [%r871+9232];
	st.global.v2.u32 	[%rd170+9216], {%r872, %r873};
	st.global.v2.u32 	[%rd170+9224], {%r874, %r875};
	st.global.v2.u32 	[%rd170+9232], {%r876, %r877};
$L__BB10_120:
	bar.warp.sync 	-1;
	shl.b32 	%r878, %r149, 3;
	add.s32 	%r880, %r858, %r878;
	ld.shared.u64 	%rd57, [%r880+36864];
	add.s32 	%r881, %r1, 768;
	setp.ge.s32 	%p85, %r881, %r182;
	@%p85 bra 	$L__BB10_122;
	mad.lo.s32 	%r882, %r1, 20, %r53;
	add.s64 	%rd171, %rd57, %rd9;
	mad.lo.s64 	%rd172, %rd171, 24, %rd1;
	ld.shared.v2.u32 	{%r883, %r884}, [%r882+18432];
	.pragma "used_bytes_mask 31";
	ld.shared.v2.u32 	{%r885, %r886}, [%r882+18440];
	ld.shared.v2.u32 	{%r887, %r888}, [%r882+18448];
	st.global.v2.u32 	[%rd172+18432], {%r883, %r884};
	st.global.v2.u32 	[%rd172+18440], {%r885, %r886};
	st.global.v2.u32 	[%rd172+18448], {%r887, %r888};
$L__BB10_122:
	bar.warp.sync 	-1;
	shl.b32 	%r889, %r150, 3;
	add.s32 	%r891, %r858, %r889;
	ld.shared.u64 	%rd173, [%r891+36864];
	add.s64 	%rd58, %rd173, %rd9;
	add.s32 	%r892, %r1, 1152;
	setp.ge.s32 	%p86, %r892, %r182;
	@%p86 bra 	$L__BB10_124;
	mad.lo.s32 	%r893, %r1, 20, %r53;
	mad.lo.s64 	%rd174, %rd58, 24, %rd1;
	ld.shared.v2.u32 	{%r894, %r895}, [%r893+27648];
	.pragma "used_bytes_mask 31";
	ld.shared.v2.u32 	{%r896, %r897}, [%r893+27656];
	ld.shared.v2.u32 	{%r898, %r899}, [%r893+27664];
	st.global.v2.u32 	[%rd174+27648], {%r894, %r895};
	st.global.v2.u32 	[%rd174+27656], {%r896, %r897};
	st.global.v2.u32 	[%rd174+27664], {%r898, %r899};
$L__BB10_124:
	bar.warp.sync 	-1;
$L__BB10_125:
	ret;

}
	// .globl	_ZN3cub18CUB_300001_SM_10006detail10radix_sort31DeviceRadixSortSingleTileKernelINS1_5radix10policy_hubIiiyE10Policy1000ELNS0_9SortOrderE0EiiyNS1_21identity_decomposer_tEEEvPKT1_PSA_PKT2_PSE_T3_iiT4_
.visible .entry _ZN3cub18CUB_300001_SM_10006detail10radix_sort31DeviceRadixSortSingleTileKernelINS1_5radix10policy_hubIiiyE10Policy1000ELNS0_9SortOrderE0EiiyNS1_21identity_decomposer_tEEEvPKT1_PSA_PKT2_PSE_T3_iiT4_(
	.param .u64 .ptr .align 1 _ZN3cub18CUB_300001_SM_10006detail10radix_sort31DeviceRadixSortSingleTileKernelINS1_5radix10policy_hubIiiyE10Policy1000ELNS0_9SortOrderE0EiiyNS1_21identity_decomposer_tEEEvPKT1_PSA_PKT2_PSE_T3_iiT4__param_0,
	.param .u64 .ptr .align 1 _ZN3cub18CUB_300001_SM_10006detail10radix_sort31DeviceRadixSortSingleTileKernelINS1_5radix10policy_hubIiiyE10Policy1000ELNS0_9SortOrderE0EiiyNS1_21identity_decomposer_tEEEvPKT1_PSA_PKT2_PSE_T3_iiT4__param_1,
	.param .u64 .ptr .align 1 _ZN3cub18CUB_300001_SM_10006detail10radix_sort31DeviceRadixSortSingleTileKernelINS1_5radix10policy_hubIiiyE10Policy1000ELNS0_9SortOrderE0EiiyNS1_21identity_decomposer_tEEEvPKT1_PSA_PKT2_PSE_T3_iiT4__param_2,
	.param .u64 .ptr .align 1 _ZN3cub18CUB_300001_SM_10006detail10radix_sort31DeviceRadixSortSingleTileKernelINS1_5radix10policy_hubIiiyE10Policy1000ELNS0_9SortOrderE0EiiyNS1_21identity_decomposer_tEEEvPKT1_PSA_PKT2_PSE_T3_iiT4__param_3,
	.param .u64 _ZN3cub18CUB_300001_SM_10006detail10radix_sort31DeviceRadixSortSingleTileKernelINS1_5radix10policy_hubIiiyE10Policy1000ELNS0_9SortOrderE0EiiyNS1_21identity_decomposer_tEEEvPKT1_PSA_PKT2_PSE_T3_iiT4__param_4,
	.param .u32 _ZN3cub18CUB_300001_SM_10006detail10radix_sort31DeviceRadixSortSingleTileKernelINS1_5radix10policy_hubIiiyE10Policy1000ELNS0_9SortOrderE0EiiyNS1_21identity_decomposer_tEEEvPKT1_PSA_PKT2_PSE_T3_iiT4__param_5,
	.param .u32 _ZN3cub18CUB_300001_SM_10006detail10radix_sort31DeviceRadixSortSingleTileKernelINS1_5radix10policy_hubIiiyE10Policy1000ELNS0_9SortOrderE0EiiyNS1_21identity_decomposer_tEEEvPKT1_PSA_PKT2_PSE_T3_iiT4__param_6,
	.param .align 1 .b8 _ZN3cub18CUB_300001_SM_10006detail10radix_sort31DeviceRadixSortSingleTileKernelINS1_5radix10policy_hubIiiyE10Policy1000ELNS0_9SortOrderE0EiiyNS1_21identity_decomposer_tEEEvPKT1_PSA_PKT2_PSE_T3_iiT4__param_7[1]
)
.maxntid 256
.minnctapersm 1
{
	.reg .pred 	%p<73>;
	.reg .b16 	%rs<39>;
	.reg .b32 	%r<900>;
	.reg .b64 	%rd<37>;
	// demoted variable
	.shared .align 16 .b8 _ZZN3cub18CUB_300001_SM_10006detail10radix_sort31DeviceRadixSortSingleTileKernelINS1_5radix10policy_hubIiiyE10Policy1000ELNS0_9SortOrderE0EiiyNS1_21identity_decomposer_tEEEvPKT1_PSA_PKT2_PSE_T3_iiT4_E12temp_storage[33856];
	ld.param.u64 	%rd10, [_ZN3cub18CUB_300001_SM_10006detail10radix_sort31DeviceRadixSortSingleTileKernelINS1_5radix10policy_hubIiiyE10Policy1000ELNS0_9SortOrderE0EiiyNS1_21identity_decomposer_tEEEvPKT1_PSA_PKT2_PSE_T3_iiT4__param_0];
	ld.param.u64 	%rd6, [_ZN3cub18CUB_300001_SM_10006detail10radix_sort31DeviceRadixSortSingleTileKernelINS1_5radix10policy_hubIiiyE10Policy1000ELNS0_9SortOrderE0EiiyNS1_21identity_decomposer_tEEEvPKT1_PSA_PKT2_PSE_T3_iiT4__param_1];
	ld.param.u64 	%rd7, [_ZN3cub18CUB_300001_SM_10006detail10radix_sort31DeviceRadixSortSingleTileKernelINS1_5radix10policy_hubIiiyE10Policy1000ELNS0_9SortOrderE0EiiyNS1_21identity_decomposer_tEEEvPKT1_PSA_PKT2_PSE_T3_iiT4__param_2];
	ld.param.u64 	%rd8, [_ZN3cub18CUB_300001_SM_10006detail10radix_sort31DeviceRadixSortSingleTileKernelINS1_5radix10policy_hubIiiyE10Policy1000ELNS0_9SortOrderE0EiiyNS1_21identity_decomposer_tEEEvPKT1_PSA_PKT2_PSE_T3_iiT4__param_3];
	ld.param.u64 	%rd9, [_ZN3cub18CUB_300001_SM_10006detail10radix_sort31DeviceRadixSortSingleTileKernelINS1_5radix10policy_hubIiiyE10Policy1000ELNS0_9SortOrderE0EiiyNS1_21identity_decomposer_tEEEvPKT1_PSA_PKT2_PSE_T3_iiT4__param_4];
	ld.param.u32 	%r303, [_ZN3cub18CUB_300001_SM_10006detail10radix_sort31DeviceRadixSortSingleTileKernelINS1_5radix10policy_hubIiiyE10Policy1000ELNS0_9SortOrderE0EiiyNS1_21identity_decomposer_tEEEvPKT1_PSA_PKT2_PSE_T3_iiT4__param_5];
	ld.param.u32 	%r304, [_ZN3cub18CUB_300001_SM_10006detail10radix_sort31DeviceRadixSortSingleTileKernelINS1_5radix10policy_hubIiiyE10Policy1000ELNS0_9SortOrderE0EiiyNS1_21identity_decomposer_tEEEvPKT1_PSA_PKT2_PSE_T3_iiT4__param_6];
	cvta.to.global.u64 	%rd11, %rd10;
	cvt.u32.u64 	%r1, %rd9;
	mov.u32 	%r2, %tid.x;
	mul.lo.s32 	%r3, %r2, 19;
	setp.ge.s32 	%p1, %r3, %r1;
	mul.wide.u32 	%rd12, %r3, 4;
	add.s64 	%rd1, %rd11, %rd12;
	mov.b32 	%r878, -1;
	@%p1 bra 	$L__BB11_2;
	ld.global.u32 	%r306, [%rd1];
	xor.b32  	%r878, %r306, -2147483648;
$L__BB11_2:
	add.s32 	%r6, %r3, 1;
	setp.ge.s32 	%p2, %r6, %r1;
	mov.b32 	%r877, -1;
	@%p2 bra 	$L__BB11_4;
	ld.global.u32 	%r308, [%rd1+4];
	xor.b32  	%r877, %r308, -2147483648;
$L__BB11_4:
	add.s32 	%r9, %r3, 2;
	setp.ge.s32 	%p3, %r9, %r1;
	mov.b32 	%r876, -1;
	@%p3 bra 	$L__BB11_6;
	ld.global.u32 	%r310, [%rd1+8];
	xor.b32  	%r876, %r310, -2147483648;
$L__BB11_6:
	add.s32 	%r12, %r3, 3;
	setp.ge.s32 	%p4, %r12, %r1;
	mov.b32 	%r875, -1;
	@%p4 bra 	$L__BB11_8;
	ld.global.u32 	%r312, [%rd1+12];
	xor.b32  	%r875, %r312, -2147483648;
$L__BB11_8:
	add.s32 	%r15, %r3, 4;
	setp.ge.s32 	%p5, %r15, %r1;
	mov.b32 	%r874, -1;
	@%p5 bra 	$L__BB11_10;
	ld.global.u32 	%r314, [%rd1+16];
	xor.b32  	%r874, %r314, -2147483648;
$L__BB11_10:
	add.s32 	%r18, %r3, 5;
	setp.ge.s32 	%p6, %r18, %r1;
	mov.b32 	%r873, -1;
	@%p6 bra 	$L__BB11_12;
	ld.global.u32 	%r316, [%rd1+20];
	xor.b32  	%r873, %r316, -2147483648;
$L__BB11_12:
	add.s32 	%r21, %r3, 6;
	setp.ge.s32 	%p7, %r21, %r1;
	mov.b32 	%r872, -1;
	@%p7 bra 	$L__BB11_14;
	ld.global.u32 	%r318, [%rd1+24];
	xor.b32  	%r872, %r318, -2147483648;
$L__BB11_14:
	add.s32 	%r24, %r3, 7;
	setp.ge.s32 	%p8, %r24, %r1;
	mov.b32 	%r871, -1;
	@%p8 bra 	$L__BB11_16;
	ld.global.u32 	%r320, [%rd1+28];
	xor.b32  	%r871, %r320, -2147483648;
$L__BB11_16:
	add.s32 	%r27, %r3, 8;
	setp.ge.s32 	%p9, %r27, %r1;
	mov.b32 	%r870, -1;
	@%p9 bra 	$L__BB11_18;
	ld.global.u32 	%r322, [%rd1+32];
	xor.b32  	%r870, %r322, -2147483648;
$L__BB11_18:
	add.s32 	%r30, %r3, 9;
	setp.ge.s32 	%p10, %r30, %r1;
	mov.b32 	%r869, -1;
	@%p10 bra 	$L__BB11_20;
	ld.global.u32 	%r324, [%rd1+36];
	xor.b32  	%r869, %r324, -2147483648;
$L__BB11_20:
	add.s32 	%r33, %r3, 10;
	setp.ge.s32 	%p11, %r33, %r1;
	mov.b32 	%r868, -1;
	@%p11 bra 	$L__BB11_22;
	ld.global.u32 	%r326, [%rd1+40];
	xor.b32  	%r868, %r326, -2147483648;
$L__BB11_22:
	add.s32 	%r36, %r3, 11;
	setp.ge.s32 	%p12, %r36, %r1;
	mov.b32 	%r867, -1;
	@%p12 bra 	$L__BB11_24;
	ld.global.u32 	%r328, [%rd1+44];
	xor.b32  	%r867, %r328, -2147483648;
$L__BB11_24:
	add.s32 	%r39, %r3, 12;
	setp.ge.s32 	%p13, %r39, %r1;
	mov.b32 	%r866, -1;
	@%p13 bra 	$L__BB11_26;
	ld.global.u32 	%r330, [%rd1+48];
	xor.b32  	%r866, %r330, -2147483648;
$L__BB11_26:
	add.s32 	%r42, %r3, 13;
	setp.ge.s32 	%p14, %r42, %r1;
	mov.b32 	%r865, -1;
	@%p14 bra 	$L__BB11_28;
	ld.global.u32 	%r332, [%rd1+52];
	xor.b32  	%r865, %r332, -2147483648;
$L__BB11_28:
	add.s32 	%r45, %r3, 14;
	setp.ge.s32 	%p15, %r45, %r1;
	mov.b32 	%r864, -1;
	@%p15 bra 	$L__BB11_30;
	ld.global.u32 	%r334, [%rd1+56];
	xor.b32  	%r864, %r334, -2147483648;
$L__BB11_30:
	add.s32 	%r48, %r3, 15;
	setp.ge.s32 	%p16, %r48, %r1;
	mov.b32 	%r863, -1;
	@%p16 bra 	$L__BB11_32;
	ld.global.u32 	%r336, [%rd1+60];
	xor.b32  	%r863, %r336, -2147483648;
$L__BB11_32:
	add.s32 	%r51, %r3, 16;
	setp.ge.s32 	%p17, %r51, %r1;
	mov.b32 	%r862, -1;
	@%p17 bra 	$L__BB11_34;
	ld.global.u32 	%r338, [%rd1+64];
	xor.b32  	%r862, %r338, -2147483648;
$L__BB11_34:
	add.s32 	%r54, %r3, 17;
	setp.ge.s32 	%p18, %r54, %r1;
	mov.b32 	%r861, -1;
	@%p18 bra 	$L__BB11_36;
	ld.global.u32 	%r340, [%rd1+68];
	xor.b32  	%r861, %r340, -2147483648;
$L__BB11_36:
	add.s32 	%r57, %r3, 18;
	setp.ge.s32 	%p19, %r57, %r1;
	mov.b32 	%r860, -1;
	@%p19 bra 	$L__BB11_38;
	ld.global.u32 	%r342, [%rd1+72];
	xor.b32  	%r860, %r342, -2147483648;
$L__BB11_38:
	bar.sync 	0;
	mov.b64 	{%r344, %r345}, %rd9;
	shfl.sync.idx.b32	%r60|%p20, %r344, 0, 31, -1;
	shfl.sync.idx.b32	%r346|%p21, %r345, 0, 31, -1;
	mov.b64 	%rd2, {%r60, %r346};
	setp.ge.s32 	%p22, %r3, %r60;
	cvta.to.global.u64 	%rd13, %rd7;
	add.s64 	%rd3, %rd13, %rd12;
	@%p22 bra 	$L__BB11_40;
	ld.global.u32 	%r897, [%rd3];
$L__BB11_40:
	setp.ge.s32 	%p23, %r6, %r60;
	@%p23 bra 	$L__BB11_42;
	ld.global.u32 	%r896, [%rd3+4];
$L__BB11_42:
	setp.ge.s32 	%p24, %r9, %r60;
	@%p24 bra 	$L__BB11_44;
	ld.global.u32 	%r895, [%rd3+8];
$L__BB11_44:
	setp.ge.s32 	%p25, %r12, %r60;
	@%p25 bra 	$L__BB11_46;
	ld.global.u32 	%r894, [%rd3+12];
$L__BB11_46:
	setp.ge.s32 	%p26, %r15, %r60;
	@%p26 bra 	$L__BB11_48;
	ld.global.u32 	%r893, [%rd3+16];
$L__BB11_48:
	setp.ge.s32 	%p27, %r18, %r60;
	@%p27 bra 	$L__BB11_50;
	ld.global.u32 	%r892, [%rd3+20];
$L__BB11_50:
	setp.ge.s32 	%p28, %r21, %r60;
	@%p28 bra 	$L__BB11_52;
	ld.global.u32 	%r891, [%rd3+24];
$L__BB11_52:
	setp.ge.s32 	%p29, %r24, %r60;
	@%p29 bra 	$L__BB11_54;
	ld.global.u32 	%r890, [%rd3+28];
$L__BB11_54:
	setp.ge.s32 	%p30, %r27, %r60;
	@%p30 bra 	$L__BB11_56;
	ld.global.u32 	%r889, [%rd3+32];
$L__BB11_56:
	setp.ge.s32 	%p31, %r30, %r60;
	@%p31 bra 	$L__BB11_58;
	ld.global.u32 	%r888, [%rd3+36];
$L__BB11_58:
	setp.ge.s32 	%p32, %r33, %r60;
	@%p32 bra 	$L__BB11_60;
	ld.global.u32 	%r887, [%rd3+40];
$L__BB11_60:
	setp.ge.s32 	%p33, %r36, %r60;
	@%p33 bra 	$L__BB11_62;
	ld.global.u32 	%r886, [%rd3+44];
$L__BB11_62:
	setp.ge.s32 	%p34, %r39, %r60;
	@%p34 bra 	$L__BB11_64;
	ld.global.u32 	%r885, [%rd3+48];
$L__BB11_64:
	setp.ge.s32 	%p35, %r42, %r60;
	@%p35 bra 	$L__BB11_66;
	ld.global.u32 	%r884, [%rd3+52];
$L__BB11_66:
	setp.ge.s32 	%p36, %r45, %r60;
	@%p36 bra 	$L__BB11_68;
	ld.global.u32 	%r883, [%rd3+56];
$L__BB11_68:
	setp.ge.s32 	%p37, %r48, %r60;
	@%p37 bra 	$L__BB11_70;
	ld.global.u32 	%r882, [%rd3+60];
$L__BB11_70:
	setp.ge.s32 	%p38, %r51, %r60;
	@%p38 bra 	$L__BB11_72;
	ld.global.u32 	%r881, [%rd3+64];
$L__BB11_72:
	setp.ge.s32 	%p39, %r54, %r60;
	@%p39 bra 	$L__BB11_74;
	ld.global.u32 	%r880, [%rd3+68];
$L__BB11_74:
	setp.ge.s32 	%p40, %r57, %r60;
	@%p40 bra 	$L__BB11_76;
	ld.global.u32 	%r879, [%rd3+72];
$L__BB11_76:
	bar.sync 	0;
	shr.u32 	%r99, %r2, 5;
	shl.b32 	%r366, %r2, 2;
	mov.u32 	%r367, _ZZN3cub18CUB_300001_SM_10006detail10radix_sort31DeviceRadixSortSingleTileKernelINS1_5radix10policy_hubIiiyE10Policy1000ELNS0_9SortOrderE0EiiyNS1_21identity_decomposer_tEEEvPKT1_PSA_PKT2_PSE_T3_iiT4_E12temp_storage;
	add.s32 	%r100, %r367, %r366;
	shl.b32 	%r368, %r2, 7;
	add.s32 	%r101, %r100, %r368;
	shl.b32 	%r369, %r99, 2;
	add.s32 	%r370, %r367, %r369;
	add.s32 	%r102, %r370, 33792;
	mad.lo.s32 	%r103, %r2, -56, %r101;
	add.s32 	%r859, %r303, 6;
	sub.s32 	%r858, %r304, %r303;
$L__BB11_77:
	add.s32 	%r430, %r859, -6;
	min.s32 	%r373, %r858, 6;
	mov.b32 	%r459, 0;
	st.shared.u32 	[%r100], %r459;
	st.shared.u32 	[%r100+1024], %r459;
	st.shared.u32 	[%r100+2048], %r459;
	st.shared.u32 	[%r100+3072], %r459;
	st.shared.u32 	[%r100+4096], %r459;
	st.shared.u32 	[%r100+5120], %r459;
	st.shared.u32 	[%r100+6144], %r459;
	st.shared.u32 	[%r100+7168], %r459;
	st.shared.u32 	[%r100+8192], %r459;
	st.shared.u32 	[%r100+9216], %r459;
	st.shared.u32 	[%r100+10240], %r459;
	st.shared.u32 	[%r100+11264], %r459;
	st.shared.u32 	[%r100+12288], %r459;
	st.shared.u32 	[%r100+13312], %r459;
	st.shared.u32 	[%r100+14336], %r459;
	st.shared.u32 	[%r100+15360], %r459;
	st.shared.u32 	[%r100+16384], %r459;
	st.shared.u32 	[%r100+17408], %r459;
	st.shared.u32 	[%r100+18432], %r459;
	st.shared.u32 	[%r100+19456], %r459;
	st.shared.u32 	[%r100+20480], %r459;
	st.shared.u32 	[%r100+21504], %r459;
	st.shared.u32 	[%r100+22528], %r459;
	st.shared.u32 	[%r100+23552], %r459;
	st.shared.u32 	[%r100+24576], %r459;
	st.shared.u32 	[%r100+25600], %r459;
	st.shared.u32 	[%r100+26624], %r459;
	st.shared.u32 	[%r100+27648], %r459;
	st.shared.u32 	[%r100+28672], %r459;
	st.shared.u32 	[%r100+29696], %r459;
	st.shared.u32 	[%r100+30720], %r459;
	st.shared.u32 	[%r100+31744], %r459;
	st.shared.u32 	[%r100+32768], %r459;
	// begin inline asm
	bmsk.clamp.b32 %r371, %r459, %r373;
	// end inline asm
	// begin inline asm
	shr.b32 %r374, %r878, %r430;
	// end inline asm
	and.b32  	%r462, %r371, %r374;
	shl.b32 	%r463, %r462, 10;
	and.b32  	%r464, %r463, 31744;
	add.s32 	%r465, %r100, %r464;
	shr.u32 	%r466, %r462, 4;
	and.b32  	%r467, %r466, 268435454;
	add.s32 	%r147, %r465, %r467;
	ld.shared.u16 	%rs1, [%r147];
	add.s16 	%rs20, %rs1, 1;
	st.shared.u16 	[%r147], %rs20;
	// begin inline asm
	shr.b32 %r377, %r877, %r430;
	// end inline asm
	and.b32  	%r468, %r371, %r377;
	shl.b32 	%r469, %r468, 10;
	and.b32  	%r470, %r469, 31744;
	add.s32 	%r471, %r100, %r470;
	shr.u32 	%r472, %r468, 4;
	and.b32  	%r473, %r472, 268435454;
	add.s32 	%r148, %r471, %r473;
	ld.shared.u16 	%rs2, [%r148];
	add.s16 	%rs21, %rs2, 1;
	st.shared.u16 	[%r148], %rs21;
	// begin inline asm
	shr.b32 %r380, %r876, %r430;
	// end inline asm
	and.b32  	%r474, %r371, %r380;
	shl.b32 	%r475, %r474, 10;
	and.b32  	%r476, %r475, 31744;
	add.s32 	%r477, %r100, %r476;
	shr.u32 	%r478, %r474, 4;
	and.b32  	%r479, %r478, 268435454;
	add.s32 	%r149, %r477, %r479;
	ld.shared.u16 	%rs3, [%r149];
	add.s16 	%rs22, %rs3, 1;
	st.shared.u16 	[%r149], %rs22;
	// begin inline asm
	shr.b32 %r383, %r875, %r430;
	// end inline asm
	and.b32  	%r480, %r371, %r383;
	shl.b32 	%r481, %r480, 10;
	and.b32  	%r482, %r481, 31744;
	add.s32 	%r483, %r100, %r482;
	shr.u32 	%r484, %r480, 4;
	and.b32  	%r485, %r484, 268435454;
	add.s32 	%r150, %r483, %r485;
	ld.shared.u16 	%rs4, [%r150];
	add.s16 	%rs23, %rs4, 1;
	st.shared.u16 	[%r150], %rs23;
	// begin inline asm
	shr.b32 %r386, %r874, %r430;
	// end inline asm
	and.b32  	%r486, %r371, %r386;
	shl.b32 	%r487, %r486, 10;
	and.b32  	%r488, %r487, 31744;
	add.s32 	%r489, %r100, %r488;
	shr.u32 	%r490, %r486, 4;
	and.b32  	%r491, %r490, 268435454;
	add.s32 	%r151, %r489, %r491;
	ld.shared.u16 	%rs5, [%r151];
	add.s16 	%rs24, %rs5, 1;
	st.shared.u16 	[%r151], %rs24;
	// begin inline asm
	shr.b32 %r389, %r873, %r430;
	// end inline asm
	and.b32  	%r492, %r371, %r389;
	shl.b32 	%r493, %r492, 10;
	and.b32  	%r494, %r493, 31744;
	add.s32 	%r495, %r100, %r494;
	shr.u32 	%r496, %r492, 4;
	and.b32  	%r497, %r496, 268435454;
	add.s32 	%r152, %r495, %r497;
	ld.shared.u16 	%rs6, [%r152];
	add.s16 	%rs25, %rs6, 1;
	st.shared.u16 	[%r152], %rs25;
	// begin inline asm
	shr.b32 %r392, %r872, %r430;
	// end inline asm
	and.b32  	%r498, %r371, %r392;
	shl.b32 	%r499, %r498, 10;
	and.b32  	%r500, %r499, 31744;
	add.s32 	%r501, %r100, %r500;
	shr.u32 	%r502, %r498, 4;
	and.b32  	%r503, %r502, 268435454;
	add.s32 	%r153, %r501, %r503;
	ld.shared.u16 	%rs7, [%r153];
	add.s16 	%rs26, %rs7, 1;
	st.shared.u16 	[%r153], %rs26;
	// begin inline asm
	shr.b32 %r395, %r871, %r430;
	// end inline asm
	and.b32  	%r504, %r371, %r395;
	shl.b32 	%r505, %r504, 10;
	and.b32  	%r506, %r505, 31744;
	add.s32 	%r507, %r100, %r506;
	shr.u32 	%r508, %r504, 4;
	and.b32  	%r509, %r508, 268435454;
	add.s32 	%r154, %r507, %r509;
	ld.shared.u16 	%rs8, [%r154];
	add.s16 	%rs27, %rs8, 1;
	st.shared.u16 	[%r154], %rs27;
	// begin inline asm
	shr.b32 %r398, %r870, %r430;
	// end inline asm
	and.b32  	%r510, %r371, %r398;
	shl.b32 	%r511, %r510, 10;
	and.b32  	%r512, %r511, 31744;
	add.s32 	%r513, %r100, %r512;
	shr.u32 	%r514, %r510, 4;
	and.b32  	%r515, %r514, 268435454;
	add.s32 	%r155, %r513, %r515;
	ld.shared.u16 	%rs9, [%r155];
	add.s16 	%rs28, %rs9, 1;
	st.shared.u16 	[%r155], %rs28;
	// begin inline asm
	shr.b32 %r401, %r869, %r430;
	// end inline asm
	and.b32  	%r516, %r371, %r401;
	shl.b32 	%r517, %r516, 10;
	and.b32  	%r518, %r517, 31744;
	add.s32 	%r519, %r100, %r518;
	shr.u32 	%r520, %r516, 4;
	and.b32  	%r521, %r520, 268435454;
	add.s32 	%r156, %r519, %r521;
	ld.shared.u16 	%rs10, [%r156];
	add.s16 	%rs29, %rs10, 1;
	st.shared.u16 	[%r156], %rs29;
	// begin inline asm
	shr.b32 %r404, %r868, %r430;
	// end inline asm
	and.b32  	%r522, %r371, %r404;
	shl.b32 	%r523, %r522, 10;
	and.b32  	%r524, %r523, 31744;
	add.s32 	%r525, %r100, %r524;
	shr.u32 	%r526, %r522, 4;
	and.b32  	%r527, %r526, 268435454;
	add.s32 	%r157, %r525, %r527;
	ld.shared.u16 	%rs11, [%r157];
	add.s16 	%rs30, %rs11, 1;
	st.shared.u16 	[%r157], %rs30;
	// begin inline asm
	shr.b32 %r407, %r867, %r430;
	// end inline asm
	and.b32  	%r528, %r371, %r407;
	shl.b32 	%r529, %r528, 10;
	and.b32  	%r530, %r529, 31744;
	add.s32 	%r531, %r100, %r530;
	shr.u32 	%r532, %r528, 4;
	and.b32  	%r533, %r532, 268435454;
	add.s32 	%r158, %r531, %r533;
	ld.shared.u16 	%rs12, [%r158];
	add.s16 	%rs31, %rs12, 1;
	st.shared.u16 	[%r158], %rs31;
	// begin inline asm
	shr.b32 %r410, %r866, %r430;
	// end inline asm
	and.b32  	%r534, %r371, %r410;
	shl.b32 	%r535, %r534, 10;
	and.b32  	%r536, %r535, 31744;
	add.s32 	%r537, %r100, %r536;
	shr.u32 	%r538, %r534, 4;
	and.b32  	%r539, %r538, 268435454;
	add.s32 	%r159, %r537, %r539;
	ld.shared.u16 	%rs13, [%r159];
	add.s16 	%rs32, %rs13, 1;
	st.shared.u16 	[%r159], %rs32;
	// begin inline asm
	shr.b32 %r413, %r865, %r430;
	// end inline asm
	and.b32  	%r540, %r371, %r413;
	shl.b32 	%r541, %r540, 10;
	and.b32  	%r542, %r541, 31744;
	add.s32 	%r543, %r100, %r542;
	shr.u32 	%r544, %r540, 4;
	and.b32  	%r545, %r544, 268435454;
	add.s32 	%r160, %r543, %r545;
	ld.shared.u16 	%rs14, [%r160];
	add.s16 	%rs33, %rs14, 1;
	st.shared.u16 	[%r160], %rs33;
	// begin inline asm
	shr.b32 %r416, %r864, %r430;
	// end inline asm
	and.b32  	%r546, %r371, %r416;
	shl.b32 	%r547, %r546, 10;
	and.b32  	%r548, %r547, 31744;
	add.s32 	%r549, %r100, %r548;
	shr.u32 	%r550, %r546, 4;
	and.b32  	%r551, %r550, 268435454;
	add.s32 	%r161, %r549, %r551;
	ld.shared.u16 	%rs15, [%r161];
	add.s16 	%rs34, %rs15, 1;
	st.shared.u16 	[%r161], %rs34;
	// begin inline asm
	shr.b32 %r419, %r863, %r430;
	// end inline asm
	and.b32  	%r552, %r371, %r419;
	shl.b32 	%r553, %r552, 10;
	and.b32  	%r554, %r553, 31744;
	add.s32 	%r555, %r100, %r554;
	shr.u32 	%r556, %r552, 4;
	and.b32  	%r557, %r556, 268435454;
	add.s32 	%r162, %r555, %r557;
	ld.shared.u16 	%rs16, [%r162];
	add.s16 	%rs35, %rs16, 1;
	st.shared.u16 	[%r162], %rs35;
	// begin inline asm
	shr.b32 %r422, %r862, %r430;
	// end inline asm
	and.b32  	%r558, %r371, %r422;
	shl.b32 	%r559, %r558, 10;
	and.b32  	%r560, %r559, 31744;
	add.s32 	%r561, %r100, %r560;
	shr.u32 	%r562, %r558, 4;
	and.b32  	%r563, %r562, 268435454;
	add.s32 	%r163, %r561, %r563;
	ld.shared.u16 	%rs17, [%r163];
	add.s16 	%rs36, %rs17, 1;
	st.shared.u16 	[%r163], %rs36;
	// begin inline asm
	shr.b32 %r425, %r861, %r430;
	// end inline asm
	and.b32  	%r564, %r371, %r425;
	shl.b32 	%r565, %r564, 10;
	and.b32  	%r566, %r565, 31744;
	add.s32 	%r567, %r100, %r566;
	shr.u32 	%r568, %r564, 4;
	and.b32  	%r569, %r568, 268435454;
	add.s32 	%r164, %r567, %r569;
	ld.shared.u16 	%rs18, [%r164];
	add.s16 	%rs37, %rs18, 1;
	st.shared.u16 	[%r164], %rs37;
	// begin inline asm
	shr.b32 %r428, %r860, %r430;
	// end inline asm
	and.b32  	%r570, %r371, %r428;
	shl.b32 	%r571, %r570, 10;
	and.b32  	%r572, %r571, 31744;
	add.s32 	%r573, %r100, %r572;
	shr.u32 	%r574, %r570, 4;
	and.b32  	%r575, %r574, 268435454;
	add.s32 	%r165, %r573, %r575;
	ld.shared.u16 	%rs19, [%r165];
	add.s16 	%rs38, %rs19, 1;
	st.shared.u16 	[%r165], %rs38;
	bar.sync 	0;
	ld.shared.u32 	%r166, [%r101];
	ld.shared.u32 	%r576, [%r101+4];
	ld.shared.u32 	%r577, [%r101+8];
	ld.shared.u32 	%r578, [%r101+12];
	ld.shared.u32 	%r579, [%r101+16];
	ld.shared.u32 	%r580, [%r101+20];
	ld.shared.u32 	%r581, [%r101+24];
	ld.shared.u32 	%r582, [%r101+28];
	ld.shared.u32 	%r583, [%r101+32];
	ld.shared.u32 	%r584, [%r101+36];
	ld.shared.u32 	%r585, [%r101+40];
	ld.shared.u32 	%r586, [%r101+44];
	ld.shared.u32 	%r587, [%r101+48];
	ld.shared.u32 	%r588, [%r101+52];
	ld.shared.u32 	%r589, [%r101+56];
	ld.shared.u32 	%r590, [%r101+60];
	ld.shared.u32 	%r591, [%r101+64];
	ld.shared.u32 	%r592, [%r101+68];
	ld.shared.u32 	%r593, [%r101+72];
	ld.shared.u32 	%r594, [%r101+76];
	ld.shared.u32 	%r595, [%r101+80];
	ld.shared.u32 	%r596, [%r101+84];
	ld.shared.u32 	%r597, [%r101+88];
	ld.shared.u32 	%r598, [%r101+92];
	ld.shared.u32 	%r599, [%r101+96];
	ld.shared.u32 	%r600, [%r101+100];
	ld.shared.u32 	%r601, [%r101+104];
	ld.shared.u32 	%r602, [%r101+108];
	ld.shared.u32 	%r603, [%r101+112];
	ld.shared.u32 	%r604, [%r101+116];
	ld.shared.u32 	%r605, [%r101+120];
	ld.shared.u32 	%r606, [%r101+124];
	ld.shared.u32 	%r607, [%r101+128];
	add.s32 	%r167, %r576, %r166;
	add.s32 	%r168, %r577, %r167;
	add.s32 	%r169, %r578, %r168;
	add.s32 	%r170, %r579, %r169;
	add.s32 	%r171, %r580, %r170;
	add.s32 	%r172, %r581, %r171;
	add.s32 	%r173, %r582, %r172;
	add.s32 	%r174, %r583, %r173;
	add.s32 	%r175, %r584, %r174;
	add.s32 	%r176, %r585, %r175;
	add.s32 	%r177, %r586, %r176;
	add.s32 	%r178, %r587, %r177;
	add.s32 	%r179, %r588, %r178;
	add.s32 	%r180, %r589, %r179;
	add.s32 	%r181, %r590, %r180;
	add.s32 	%r182, %r591, %r181;
	add.s32 	%r183, %r592, %r182;
	add.s32 	%r184, %r593, %r183;
	add.s32 	%r185, %r594, %r184;
	add.s32 	%r186, %r595, %r185;
	add.s32 	%r187, %r596, %r186;
	add.s32 	%r188, %r597, %r187;
	add.s32 	%r189, %r598, %r188;
	add.s32 	%r190, %r599, %r189;
	add.s32 	%r191, %r600, %r190;
	add.s32 	%r192, %r601, %r191;
	add.s32 	%r193, %r602, %r192;
	add.s32 	%r194, %r603, %r193;
	add.s32 	%r195, %r604, %r194;
	add.s32 	%r196, %r605, %r195;
	add.s32 	%r197, %r606, %r196;
	add.s32 	%r436, %r607, %r197;
	// begin inline asm
	mov.u32 %r431, %laneid;
	// end inline asm
	mov.b32 	%r434, 1;
	mov.b32 	%r461, -1;
	// begin inline asm
	{  .reg .u32 r0;  .reg .pred p;  shfl.sync.up.b32 r0|p, %r436, %r434, %r459, %r461;  @p add.u32 r0, r0, %r436;  mov.u32 %r432, r0;}
	// end inline asm
	mov.b32 	%r440, 2;
	// begin inline asm
	{  .reg .u32 r0;  .reg .pred p;  shfl.sync.up.b32 r0|p, %r432, %r440, %r459, %r461;  @p add.u32 r0, r0, %r432;  mov.u32 %r438, r0;}
	// end inline asm
	mov.b32 	%r446, 4;
	// begin inline asm
	{  .reg .u32 r0;  .reg .pred p;  shfl.sync.up.b32 r0|p, %r438, %r446, %r459, %r461;  @p add.u32 r0, r0, %r438;  mov.u32 %r444, r0;}
	// end inline asm
	mov.b32 	%r452, 8;
	// begin inline asm
	{  .reg .u32 r0;  .reg .pred p;  shfl.sync.up.b32 r0|p, %r444, %r452, %r459, %r461;  @p add.u32 r0, r0, %r444;  mov.u32 %r450, r0;}
	// end inline asm
	mov.b32 	%r458, 16;
	// begin inline asm
	{  .reg .u32 r0;  .reg .pred p;  shfl.sync.up.b32 r0|p, %r450, %r458, %r459, %r461;  @p add.u32 r0, r0, %r450;  mov.u32 %r456, r0;}
	// end inline asm
	setp.ne.s32 	%p41, %r431, 31;
	@%p41 bra 	$L__BB11_79;
	st.shared.u32 	[%r102], %r456;
$L__BB11_79:
	sub.s32 	%r608, %r456, %r436;
	setp.gt.u32 	%p42, %r2, 31;
	setp.eq.s32 	%p43, %r99, 7;
	setp.eq.s32 	%p44, %r99, 6;
	setp.eq.s32 	%p45, %r99, 5;
	setp.eq.s32 	%p46, %r99, 4;
	setp.eq.s32 	%p47, %r99, 3;
	setp.eq.s32 	%p48, %r99, 2;
	setp.eq.s32 	%p49, %r99, 1;
	bar.sync 	0;
	ld.shared.v4.u32 	{%r609, %r610, %r611, %r612}, [_ZZN3cub18CUB_300001_SM_10006detail10radix_sort31DeviceRadixSortSingleTileKernelINS1_5radix10policy_hubIiiyE10Policy1000ELNS0_9SortOrderE0EiiyNS1_21identity_decomposer_tEEEvPKT1_PSA_PKT2_PSE_T3_iiT4_E12temp_storage+33792];
	selp.b32 	%r613, %r609, %r898, %p49;
	add.s32 	%r614, %r610, %r609;
	selp.b32 	%r615, %r614, %r613, %p48;
	add.s32 	%r616, %r614, %r611;
	selp.b32 	%r617, %r616, %r615, %p47;
	add.s32 	%r618, %r616, %r612;
	selp.b32 	%r619, %r618, %r617, %p46;
	ld.shared.v4.u32 	{%r620, %r621, %r622, %r623}, [_ZZN3cub18CUB_300001_SM_10006detail10radix_sort31DeviceRadixSortSingleTileKernelINS1_5radix10policy_hubIiiyE10Policy1000ELNS0_9SortOrderE0EiiyNS1_21identity_decomposer_tEEEvPKT1_PSA_PKT2_PSE_T3_iiT4_E12temp_storage+33808];
	add.s32 	%r624, %r618, %r620;
	selp.b32 	%r625, %r624, %r619, %p45;
	add.s32 	%r626, %r624, %r621;
	selp.b32 	%r627, %r626, %r625, %p44;
	add.s32 	%r628, %r626, %r622;
	selp.b32 	%r898, %r628, %r627, %p43;
	add.s32 	%r202, %r628, %r623;
	setp.ne.s32 	%p50, %r431, 0;
	selp.b32 	%r629, %r608, 0, %p50;
	add.s32 	%r630, %r898, %r629;
	or.pred  	%p51, %p42, %p50;
	selp.b32 	%r899, %r630, %r608, %p42;
	@%p51 bra 	$L__BB11_81;
	shl.b32 	%r899, %r202, 16;
	st.shared.u32 	[_ZZN3cub18CUB_300001_SM_10006detail10radix_sort31DeviceRadixSortSingleTileKernelINS1_5radix10policy_hubIiiyE10Policy1000ELNS0_9SortOrderE0EiiyNS1_21identity_decomposer_tEEEvPKT1_PSA_PKT2_PSE_T3_iiT4_E12temp_storage+33832], %r899;
$L__BB11_81:
	setp.eq.s32 	%p52, %r2, 0;
	bar.sync 	0;
	ld.shared.u32 	%r631, [_ZZN3cub18CUB_300001_SM_10006detail10radix_sort31DeviceRadixSortSingleTileKernelINS1_5radix10policy_hubIiiyE10Policy1000ELNS0_9SortOrderE0EiiyNS1_21identity_decomposer_tEEEvPKT1_PSA_PKT2_PSE_T3_iiT4_E12temp_storage+33832];
	selp.b32 	%r632, 0, %r631, %p52;
	add.s32 	%r633, %r899, %r632;
	add.s32 	%r634, %r166, %r633;
	add.s32 	%r635, %r167, %r633;
	add.s32 	%r636, %r168, %r633;
	add.s32 	%r637, %r169, %r633;
	add.s32 	%r638, %r170, %r633;
	add.s32 	%r639, %r171, %r633;
	add.s32 	%r640, %r172, %r633;
	add.s32 	%r641, %r173, %r633;
	add.s32 	%r642, %r174, %r633;
	add.s32 	%r643, %r175, %r633;
	add.s32 	%r644, %r176, %r633;
	add.s32 	%r645, %r177, %r633;
	add.s32 	%r646, %r178, %r633;
	add.s32 	%r647, %r179, %r633;
	add.s32 	%r648, %r180, %r633;
	add.s32 	%r649, %r181, %r633;
	add.s32 	%r650, %r182, %r633;
	add.s32 	%r651, %r183, %r633;
	add.s32 	%r652, %r184, %r633;
	add.s32 	%r653, %r185, %r633;
	add.s32 	%r654, %r186, %r633;
	add.s32 	%r655, %r187, %r633;
	add.s32 	%r656, %r188, %r633;
	add.s32 	%r657, %r189, %r633;
	add.s32 	%r658, %r190, %r633;
	add.s32 	%r659, %r191, %r633;
	add.s32 	%r660, %r192, %r633;
	add.s32 	%r661, %r193, %r633;
	add.s32 	%r662, %r194, %r633;
	add.s32 	%r663, %r195, %r633;
	add.s32 	%r664, %r196, %r633;
	add.s32 	%r665, %r197, %r633;
	st.shared.u32 	[%r101], %r633;
	st.shared.u32 	[%r101+4], %r634;
	st.shared.u32 	[%r101+8], %r635;
	st.shared.u32 	[%r101+12], %r636;
	st.shared.u32 	[%r101+16], %r637;
	st.shared.u32 	[%r101+20], %r638;
	st.shared.u32 	[%r101+24], %r639;
	st.shared.u32 	[%r101+28], %r640;
	st.shared.u32 	[%r101+32], %r641;
	st.shared.u32 	[%r101+36], %r642;
	st.shared.u32 	[%r101+40], %r643;
	st.shared.u32 	[%r101+44], %r644;
	st.shared.u32 	[%r101+48], %r645;
	st.shared.u32 	[%r101+52], %r646;
	st.shared.u32 	[%r101+56], %r647;
	st.shared.u32 	[%r101+60], %r648;
	st.shared.u32 	[%r101+64], %r649;
	st.shared.u32 	[%r101+68], %r650;
	st.shared.u32 	[%r101+72], %r651;
	st.shared.u32 	[%r101+76], %r652;
	st.shared.u32 	[%r101+80], %r653;
	st.shared.u32 	[%r101+84], %r654;
	st.shared.u32 	[%r101+88], %r655;
	st.shared.u32 	[%r101+92], %r656;
	st.shared.u32 	[%r101+96], %r657;
	st.shared.u32 	[%r101+100], %r658;
	st.shared.u32 	[%r101+104], %r659;
	st.shared.u32 	[%r101+108], %r660;
	st.shared.u32 	[%r101+112], %r661;
	st.shared.u32 	[%r101+116], %r662;
	st.shared.u32 	[%r101+120], %r663;
	st.shared.u32 	[%r101+124], %r664;
	st.shared.u32 	[%r101+128], %r665;
	bar.sync 	0;
	cvt.u32.u16 	%r666, %rs1;
	ld.shared.u16 	%r667, [%r147];
	add.s32 	%r206, %r667, %r666;
	cvt.u32.u16 	%r668, %rs2;
	ld.shared.u16 	%r669, [%r148];
	add.s32 	%r207, %r669, %r668;
	cvt.u32.u16 	%r670, %rs3;
	ld.shared.u16 	%r671, [%r149];
	add.s32 	%r208, %r671, %r670;
	cvt.u32.u16 	%r672, %rs4;
	ld.shared.u16 	%r673, [%r150];
	add.s32 	%r209, %r673, %r672;
	cvt.u32.u16 	%r674, %rs5;
	ld.shared.u16 	%r675, [%r151];
	add.s32 	%r210, %r675, %r674;
	cvt.u32.u16 	%r676, %rs6;
	ld.shared.u16 	%r677, [%r152];
	add.s32 	%r211, %r677, %r676;
	cvt.u32.u16 	%r678, %rs7;
	ld.shared.u16 	%r679, [%r153];
	add.s32 	%r212, %r679, %r678;
	cvt.u32.u16 	%r680, %rs8;
	ld.shared.u16 	%r681, [%r154];
	add.s32 	%r213, %r681, %r680;
	cvt.u32.u16 	%r682, %rs9;
	ld.shared.u16 	%r683, [%r155];
	add.s32 	%r214, %r683, %r682;
	cvt.u32.u16 	%r684, %rs10;
	ld.shared.u16 	%r685, [%r156];
	add.s32 	%r215, %r685, %r684;
	cvt.u32.u16 	%r686, %rs11;
	ld.shared.u16 	%r687, [%r157];
	add.s32 	%r216, %r687, %r686;
	cvt.u32.u16 	%r688, %rs12;
	ld.shared.u16 	%r689, [%r158];
	add.s32 	%r217, %r689, %r688;
	cvt.u32.u16 	%r690, %rs13;
	ld.shared.u16 	%r691, [%r159];
	add.s32 	%r218, %r691, %r690;
	cvt.u32.u16 	%r692, %rs14;
	ld.shared.u16 	%r693, [%r160];
	add.s32 	%r219, %r693, %r692;
	cvt.u32.u16 	%r694, %rs15;
	ld.shared.u16 	%r695, [%r161];
	add.s32 	%r220, %r695, %r694;
	cvt.u32.u16 	%r696, %rs16;
	ld.shared.u16 	%r697, [%r162];
	add.s32 	%r221, %r697, %r696;
	cvt.u32.u16 	%r698, %rs17;
	ld.shared.u16 	%r699, [%r163];
	add.s32 	%r222, %r699, %r698;
	cvt.u32.u16 	%r700, %rs18;
	ld.shared.u16 	%r701, [%r164];
	add.s32 	%r223, %r701, %r700;
	cvt.u32.u16 	%r702, %rs19;
	ld.shared.u16 	%r703, [%r165];
	add.s32 	%r224, %r703, %r702;
	bar.sync 	0;
	setp.lt.s32 	%p53, %r859, %r304;
	@%p53 bra 	$L__BB11_121;
	cvt.u64.u32 	%rd15, %r2;
	shl.b32 	%r704, %r206, 2;
	mov.u32 	%r705, _ZZN3cub18CUB_300001_SM_10006detail10radix_sort31DeviceRadixSortSingleTileKernelINS1_5radix10policy_hubIiiyE10Policy1000ELNS0_9SortOrderE0EiiyNS1_21identity_decomposer_tEEEvPKT1_PSA_PKT2_PSE_T3_iiT4_E12temp_storage;
	add.s32 	%r706, %r705, %r704;
	st.shared.u32 	[%r706], %r878;
	shl.b32 	%r707, %r207, 2;
	add.s32 	%r708, %r705, %r707;
	st.shared.u32 	[%r708], %r877;
	shl.b32 	%r709, %r208, 2;
	add.s32 	%r710, %r705, %r709;
	st.shared.u32 	[%r710], %r876;
	shl.b32 	%r711, %r209, 2;
	add.s32 	%r712, %r705, %r711;
	st.shared.u32 	[%r712], %r875;
	shl.b32 	%r713, %r210, 2;
	add.s32 	%r714, %r705, %r713;
	st.shared.u32 	[%r714], %r874;
	shl.b32 	%r715, %r211, 2;
	add.s32 	%r716, %r705, %r715;
	st.shared.u32 	[%r716], %r873;
	shl.b32 	%r717, %r212, 2;
	add.s32 	%r718, %r705, %r717;
	st.shared.u32 	[%r718], %r872;
	shl.b32 	%r719, %r213, 2;
	add.s32 	%r720, %r705, %r719;
	st.shared.u32 	[%r720], %r871;
	shl.b32 	%r721, %r214, 2;
	add.s32 	%r722, %r705, %r721;
	st.shared.u32 	[%r722], %r870;
	shl.b32 	%r723, %r215, 2;
	add.s32 	%r724, %r705, %r723;
	st.shared.u32 	[%r724], %r869;
	shl.b32 	%r725, %r216, 2;
	add.s32 	%r726, %r705, %r725;
	st.shared.u32 	[%r726], %r868;
	shl.b32 	%r727, %r217, 2;
	add.s32 	%r728, %r705, %r727;
	st.shared.u32 	[%r728], %r867;
	shl.b32 	%r729, %r218, 2;
	add.s32 	%r730, %r705, %r729;
	st.shared.u32 	[%r730], %r866;
	shl.b32 	%r731, %r219, 2;
	add.s32 	%r732, %r705, %r731;
	st.shared.u32 	[%r732], %r865;
	shl.b32 	%r733, %r220, 2;
	add.s32 	%r734, %r705, %r733;
	st.shared.u32 	[%r734], %r864;
	shl.b32 	%r735, %r221, 2;
	add.s32 	%r736, %r705, %r735;
	st.shared.u32 	[%r736], %r863;
	shl.b32 	%r737, %r222, 2;
	add.s32 	%r738, %r705, %r737;
	st.shared.u32 	[%r738], %r862;
	shl.b32 	%r739, %r223, 2;
	add.s32 	%r740, %r705, %r739;
	st.shared.u32 	[%r740], %r861;
	shl.b32 	%r741, %r224, 2;
	add.s32 	%r742, %r705, %r741;
	st.shared.u32 	[%r742], %r860;
	bar.sync 	0;
	mad.lo.s32 	%r225, %r2, -72, %r103;
	ld.shared.u32 	%r226, [%r225];
	ld.shared.u32 	%r227, [%r225+1024];
	ld.shared.u32 	%r228, [%r225+2048];
	ld.shared.u32 	%r229, [%r225+3072];
	ld.shared.u32 	%r230, [%r225+4096];
	ld.shared.u32 	%r231, [%r225+5120];
	ld.shared.u32 	%r232, [%r225+6144];
	ld.shared.u32 	%r233, [%r225+7168];
	ld.shared.u32 	%r234, [%r225+8192];
	ld.shared.u32 	%r235, [%r225+9216];
	ld.shared.u32 	%r236, [%r225+10240];
	ld.shared.u32 	%r237, [%r225+11264];
	ld.shared.u32 	%r238, [%r225+12288];
	ld.shared.u32 	%r239, [%r225+13312];
	ld.shared.u32 	%r240, [%r225+14336];
	ld.shared.u32 	%r241, [%r225+15360];
	ld.shared.u32 	%r242, [%r225+16384];
	ld.shared.u32 	%r243, [%r225+17408];
	ld.shared.u32 	%r244, [%r225+18432];
	bar.sync 	0;
	st.shared.u32 	[%r706], %r897;
	st.shared.u32 	[%r708], %r896;
	st.shared.u32 	[%r710], %r895;
	st.shared.u32 	[%r712], %r894;
	st.shared.u32 	[%r714], %r893;
	st.shared.u32 	[%r716], %r892;
	st.shared.u32 	[%r718], %r891;
	st.shared.u32 	[%r720], %r890;
	st.shared.u32 	[%r722], %r889;
	st.shared.u32 	[%r724], %r888;
	st.shared.u32 	[%r726], %r887;
	st.shared.u32 	[%r728], %r886;
	st.shared.u32 	[%r730], %r885;
	st.shared.u32 	[%r732], %r884;
	st.shared.u32 	[%r734], %r883;
	st.shared.u32 	[%r736], %r882;
	st.shared.u32 	[%r738], %r881;
	st.shared.u32 	[%r740], %r880;
	st.shared.u32 	[%r742], %r879;
	bar.sync 	0;
	ld.shared.u32 	%r245, [%r225+1024];
	ld.shared.u32 	%r246, [%r225+2048];
	ld.shared.u32 	%r247, [%r225+3072];
	ld.shared.u32 	%r248, [%r225+4096];
	ld.shared.u32 	%r249, [%r225+5120];
	ld.shared.u32 	%r250, [%r225+6144];
	ld.shared.u32 	%r251, [%r225+7168];
	ld.shared.u32 	%r252, [%r225+8192];
	ld.shared.u32 	%r253, [%r225+9216];
	ld.shared.u32 	%r254, [%r225+10240];
	ld.shared.u32 	%r255, [%r225+11264];
	ld.shared.u32 	%r256, [%r225+12288];
	ld.shared.u32 	%r257, [%r225+13312];
	ld.shared.u32 	%r258, [%r225+14336];
	ld.shared.u32 	%r259, [%r225+15360];
	ld.shared.u32 	%r260, [%r225+16384];
	ld.shared.u32 	%r261, [%r225+17408];
	ld.shared.u32 	%r262, [%r225+18432];
	setp.gt.u64 	%p54, %rd2, %rd15;
	cvta.to.global.u64 	%rd16, %rd6;
	mul.wide.u32 	%rd17, %r2, 4;
	add.s64 	%rd4, %rd16, %rd17;
	cvta.to.global.u64 	%rd18, %rd8;
	add.s64 	%rd5, %rd18, %rd17;
	@%p54 bra 	$L__BB11_83;
	bra.uni 	$L__BB11_84;
$L__BB11_83:
	xor.b32  	%r743, %r226, -2147483648;
	ld.shared.u32 	%r744, [%r225];
	st.global.u32 	[%rd4], %r743;
	st.global.u32 	[%rd5], %r744;
$L__BB11_84:
	add.s32 	%r745, %r2, 256;
	cvt.u64.u32 	%rd19, %r745;
	setp.le.u64 	%p55, %rd2, %rd19;
	@%p55 bra 	$L__BB11_86;
	xor.b32  	%r746, %r227, -2147483648;
	st.global.u32 	[%rd4+1024], %r746;
	st.global.u32 	[%rd5+1024], %r245;
$L__BB11_86:
	add.s32 	%r747, %r2, 512;
	cvt.u64.u32 	%rd20, %r747;
	setp.le.u64 	%p56, %rd2, %rd20;
	@%p56 bra 	$L__BB11_88;
	xor.b32  	%r748, %r228, -2147483648;
	st.global.u32 	[%rd4+2048], %r748;
	st.global.u32 	[%rd5+2048], %r246;
$L__BB11_88:
	add.s32 	%r749, %r2, 768;
	cvt.u64.u32 	%rd21, %r749;
	setp.le.u64 	%p57, %rd2, %rd21;
	@%p57 bra 	$L__BB11_90;
	xor.b32  	%r750, %r229, -2147483648;
	st.global.u32 	[%rd4+3072], %r750;
	st.global.u32 	[%rd5+3072], %r247;
$L__BB11_90:
	or.b32  	%r751, %r2, 1024;
	cvt.u64.u32 	%rd22, %r751;
	setp.le.u64 	%p58, %rd2, %rd22;
	@%p58 bra 	$L__BB11_92;
	xor.b32  	%r752, %r230, -2147483648;
	st.global.u32 	[%rd4+4096], %r752;
	st.global.u32 	[%rd5+4096], %r248;
$L__BB11_92:
	add.s32 	%r753, %r2, 1280;
	cvt.u64.u32 	%rd23, %r753;
	setp.le.u64 	%p59, %rd2, %rd23;
	@%p59 bra 	$L__BB11_94;
	xor.b32  	%r754, %r231, -2147483648;
	st.global.u32 	[%rd4+5120], %r754;
	st.global.u32 	[%rd5+5120], %r249;
$L__BB11_94:
	add.s32 	%r755, %r2, 1536;
	cvt.u64.u32 	%rd24, %r755;
	setp.le.u64 	%p60, %rd2, %rd24;
	@%p60 bra 	$L__BB11_96;
	xor.b32  	%r756, %r232, -2147483648;
	st.global.u32 	[%rd4+6144], %r756;
	st.global.u32 	[%rd5+6144], %r250;
$L__BB11_96:
	add.s32 	%r757, %r2, 1792;
	cvt.u64.u32 	%rd25, %r757;
	setp.le.u64 	%p61, %rd2, %rd25;
	@%p61 bra 	$L__BB11_98;
	xor.b32  	%r758, %r233, -2147483648;
	st.global.u32 	[%rd4+7168], %r758;
	st.global.u32 	[%rd5+7168], %r251;
$L__BB11_98:
	or.b32  	%r759, %r2, 2048;
	cvt.u64.u32 	%rd26, %r759;
	setp.le.u64 	%p62, %rd2, %rd26;
	@%p62 bra 	$L__BB11_100;
	xor.b32  	%r760, %r234, -2147483648;
	st.global.u32 	[%rd4+8192], %r760;
	st.global.u32 	[%rd5+8192], %r252;
$L__BB11_100:
	add.s32 	%r761, %r2, 2304;
	cvt.u64.u32 	%rd27, %r761;
	setp.le.u64 	%p63, %rd2, %rd27;
	@%p63 bra 	$L__BB11_102;
	xor.b32  	%r762, %r235, -2147483648;
	st.global.u32 	[%rd4+9216], %r762;
	st.global.u32 	[%rd5+9216], %r253;
$L__BB11_102:
	add.s32 	%r763, %r2, 2560;
	cvt.u64.u32 	%rd28, %r763;
	setp.le.u64 	%p64, %rd2, %rd28;
	@%p64 bra 	$L__BB11_104;
	xor.b32  	%r764, %r236, -2147483648;
	st.global.u32 	[%rd4+10240], %r764;
	st.global.u32 	[%rd5+10240], %r254;
$L__BB11_104:
	add.s32 	%r765, %r2, 2816;
	cvt.u64.u32 	%rd29, %r765;
	setp.le.u64 	%p65, %rd2, %rd29;
	@%p65 bra 	$L__BB11_106;
	xor.b32  	%r766, %r237, -2147483648;
	st.global.u32 	[%rd4+11264], %r766;
	st.global.u32 	[%rd5+11264], %r255;
$L__BB11_106:
	or.b32  	%r767, %r2, 3072;
	cvt.u64.u32 	%rd30, %r767;
	setp.le.u64 	%p66, %rd2, %rd30;
	@%p66 bra 	$L__BB11_108;
	xor.b32  	%r768, %r238, -2147483648;
	st.global.u32 	[%rd4+12288], %r768;
	st.global.u32 	[%rd5+12288], %r256;
$L__BB11_108:
	add.s32 	%r769, %r2, 3328;
	cvt.u64.u32 	%rd31, %r769;
	setp.le.u64 	%p67, %rd2, %rd31;
	@%p67 bra 	$L__BB11_110;
	xor.b32  	%r770, %r239, -2147483648;
	st.global.u32 	[%rd4+13312], %r770;
	st.global.u32 	[%rd5+13312], %r257;
$L__BB11_110:
	add.s32 	%r771, %r2, 3584;
	cvt.u64.u32 	%rd32, %r771;
	setp.le.u64 	%p68, %rd2, %rd32;
	@%p68 bra 	$L__BB11_112;
	xor.b32  	%r772, %r240, -2147483648;
	st.global.u32 	[%rd4+14336], %r772;
	st.global.u32 	[%rd5+14336], %r258;
$L__BB11_112:
	add.s32 	%r773, %r2, 3840;
	cvt.u64.u32 	%rd33, %r773;
	setp.le.u64 	%p69, %rd2, %rd33;
	@%p69 bra 	$L__BB11_114;
	xor.b32  	%r774, %r241, -2147483648;
	st.global.u32 	[%rd4+15360], %r774;
	st.global.u32 	[%rd5+15360], %r259;
$L__BB11_114:
	or.b32  	%r775, %r2, 4096;
	cvt.u64.u32 	%rd34, %r775;
	setp.le.u64 	%p70, %rd2, %rd34;
	@%p70 bra 	$L__BB11_116;
	xor.b32  	%r776, %r242, -2147483648;
	st.global.u32 	[%rd4+16384], %r776;
	st.global.u32 	[%rd5+16384], %r260;
$L__BB11_116:
	add.s32 	%r777, %r2, 4352;
	cvt.u64.u32 	%rd35, %r777;
	setp.le.u64 	%p71, %rd2, %rd35;
	@%p71 bra 	$L__BB11_118;
	xor.b32  	%r778, %r243, -2147483648;
	st.global.u32 	[%rd4+17408], %r778;
	st.global.u32 	[%rd5+17408], %r261;
$L__BB11_118:
	add.s32 	%r779, %r2, 4608;
	cvt.u64.u32 	%rd36, %r779;
	setp.le.u64 	%p72, %rd2, %rd36;
	@%p72 bra 	$L__BB11_120;
	xor.b32  	%r780, %r244, -2147483648;
	st.global.u32 	[%rd4+18432], %r780;
	st.global.u32 	[%rd5+18432], %r262;
$L__BB11_120:
	ret;
$L__BB11_121:
	shl.b32 	%r781, %r206, 2;
	mov.u32 	%r782, _ZZN3cub18CUB_300001_SM_10006detail10radix_sort31DeviceRadixSortSingleTileKernelINS1_5radix10policy_hubIiiyE10Policy1000ELNS0_9SortOrderE0EiiyNS1_21identity_decomposer_tEEEvPKT1_PSA_PKT2_PSE_T3_iiT4_E12temp_storage;
	add.s32 	%r783, %r782, %r781;
	st.shared.u32 	[%r783], %r878;
	shl.b32 	%r784, %r207, 2;
	add.s32 	%r785, %r782, %r784;
	st.shared.u32 	[%r785], %r877;
	shl.b32 	%r786, %r208, 2;
	add.s32 	%r787, %r782, %r786;
	st.shared.u32 	[%r787], %r876;
	shl.b32 	%r788, %r209, 2;
	add.s32 	%r789, %r782, %r788;
	st.shared.u32 	[%r789], %r875;
	shl.b32 	%r790, %r210, 2;
	add.s32 	%r791, %r782, %r790;
	st.shared.u32 	[%r791], %r874;
	shl.b32 	%r792, %r211, 2;
	add.s32 	%r793, %r782, %r792;
	st.shared.u32 	[%r793], %r873;
	shl.b32 	%r794, %r212, 2;
	add.s32 	%r795, %r782, %r794;
	st.shared.u32 	[%r795], %r872;
	shl.b32 	%r796, %r213, 2;
	add.s32 	%r797, %r782, %r796;
	st.shared.u32 	[%r797], %r871;
	shl.b32 	%r798, %r214, 2;
	add.s32 	%r799, %r782, %r798;
	st.shared.u32 	[%r799], %r870;
	shl.b32 	%r800, %r215, 2;
	add.s32 	%r801, %r782, %r800;
	st.shared.u32 	[%r801], %r869;
	shl.b32 	%r802, %r216, 2;
	add.s32 	%r803, %r782, %r802;
	st.shared.u32 	[%r803], %r868;
	shl.b32 	%r804, %r217, 2;
	add.s32 	%r805, %r782, %r804;
	st.shared.u32 	[%r805], %r867;
	shl.b32 	%r806, %r218, 2;
	add.s32 	%r807, %r782, %r806;
	st.shared.u32 	[%r807], %r866;
	shl.b32 	%r808, %r219, 2;
	add.s32 	%r809, %r782, %r808;
	st.shared.u32 	[%r809], %r865;
	shl.b32 	%r810, %r220, 2;
	add.s32 	%r811, %r782, %r810;
	st.shared.u32 	[%r811], %r864;
	shl.b32 	%r812, %r221, 2;
	add.s32 	%r813, %r782, %r812;
	st.shared.u32 	[%r813], %r863;
	shl.b32 	%r814, %r222, 2;
	add.s32 	%r815, %r782, %r814;
	st.shared.u32 	[%r815], %r862;
	shl.b32 	%r816, %r223, 2;
	add.s32 	%r817, %r782, %r816;
	st.shared.u32 	[%r817], %r861;
	shl.b32 	%r818, %r224, 2;
	add.s32 	%r819, %r782, %r818;
	st.shared.u32 	[%r819], %r860;
	bar.sync 	0;
	ld.shared.u32 	%r878, [%r103];
	ld.shared.u32 	%r877, [%r103+4];
	ld.shared.u32 	%r876, [%r103+8];
	ld.shared.u32 	%r875, [%r103+12];
	ld.shared.u32 	%r874, [%r103+16];
	ld.shared.u32 	%r873, [%r103+20];
	ld.shared.u32 	%r872, [%r103+24];
	ld.shared.u32 	%r871, [%r103+28];
	ld.shared.u32 	%r870, [%r103+32];
	ld.shared.u32 	%r869, [%r103+36];
	ld.shared.u32 	%r868, [%r103+40];
	ld.shared.u32 	%r867, [%r103+44];
	ld.shared.u32 	%r866, [%r103+48];
	ld.shared.u32 	%r865, [%r103+52];
	ld.shared.u32 	%r864, [%r103+56];
	ld.shared.u32 	%r863, [%r103+60];
	ld.shared.u32 	%r862, [%r103+64];
	ld.shared.u32 	%r861, [%r103+68];
	ld.shared.u32 	%r860, [%r103+72];
	bar.sync 	0;
	st.shared.u32 	[%r783], %r897;
	st.shared.u32 	[%r785], %r896;
	st.shared.u32 	[%r787], %r895;
	st.shared.u32 	[%r789], %r894;
	st.shared.u32 	[%r791], %r893;
	st.shared.u32 	[%r793], %r892;
	st.shared.u32 	[%r795], %r891;
	st.shared.u32 	[%r797], %r890;
	st.shared.u32 	[%r799], %r889;
	st.shared.u32 	[%r801], %r888;
	st.shared.u32 	[%r803], %r887;
	st.shared.u32 	[%r805], %r886;
	st.shared.u32 	[%r807], %r885;
	st.shared.u32 	[%r809], %r884;
	st.shared.u32 	[%r811], %r883;
	st.shared.u32 	[%r813], %r882;
	st.shared.u32 	[%r815], %r881;
	st.shared.u32 	[%r817], %r880;
	st.shared.u32 	[%r819], %r879;
	bar.sync 	0;
	ld.shared.u32 	%r897, [%r103];
	ld.shared.u32 	%r896, [%r103+4];
	ld.shared.u32 	%r895, [%r103+8];
	ld.shared.u32 	%r894, [%r103+12];
	ld.shared.u32 	%r893, [%r103+16];
	ld.shared.u32 	%r892, [%r103+20];
	ld.shared.u32 	%r891, [%r103+24];
	ld.shared.u32 	%r890, [%r103+28];
	ld.shared.u32 	%r889, [%r103+32];
	ld.shared.u32 	%r888, [%r103+36];
	ld.shared.u32 	%r887, [%r103+40];
	ld.shared.u32 	%r886, [%r103+44];
	ld.shared.u32 	%r885, [%r103+48];
	ld.shared.u32 	%r884, [%r103+52];
	ld.shared.u32 	%r883, [%r103+56];
	ld.shared.u32 	%r882, [%r103+60];
	ld.shared.u32 	%r881, [%r103+64];
	ld.shared.u32 	%r880, [%r103+68];
	ld.shared.u32 	%r879, [%r103+72];
	bar.sync 	0;
	add.s32 	%r859, %r859, 6;
	add.s32 	%r858, %r858, -6;
	bra.uni 	$L__BB11_77;

}
	// .globl	_ZN3cub18CUB_300001_SM_10006detail10radix_sort30DeviceRadixSortHistogramKernelINS1_5radix10policy_hubIiiyE10Policy1000ELNS0_9SortOrderE0EiyNS1_21identity_decomposer_tEEEvPT2_PKT1_SA_iiT3_
.visible .entry _ZN3cub18CUB_300001_SM_10006detail10radix_sort30DeviceRadixSortHistogramKernelINS1_5radix10policy_hubIiiyE10Policy1000ELNS0_9SortOrderE0EiyNS1_21identity_decomposer_tEEEvPT2_PKT1_SA_iiT3_(
	.param .u64 .ptr .align 1 _ZN3cub18CUB_300001_SM_10006detail10radix_sort30DeviceRadixSortHistogramKernelINS1_5radix10policy_hubIiiyE10Policy1000ELNS0_9SortOrderE0EiyNS1_21identity_decomposer_tEEEvPT2_PKT1_SA_iiT3__param_0,
	.param .u64 .ptr .align 1 _ZN3cub18CUB_300001_SM_10006detail10radix_sort30DeviceRadixSortHistogramKernelINS1_5radix10policy_hubIiiyE10Policy1000ELNS0_9SortOrderE0EiyNS1_21identity_decomposer_tEEEvPT2_PKT1_SA_iiT3__param_1,
	.param .u64 _ZN3cub18CUB_300001_SM_10006detail10radix_sort30DeviceRadixSortHistogramKernelINS1_5radix10policy_hubIiiyE10Policy1000ELNS0_9SortOrderE0EiyNS1_21identity_decomposer_tEEEvPT2_PKT1_SA_iiT3__param_2,
	.param .u32 _ZN3cub18CUB_300001_SM_10006detail10radix_sort30DeviceRadixSortHistogramKernelINS1_5radix10policy_hubIiiyE10Policy1000ELNS0_9SortOrderE0EiyNS1_21identity_decomposer_tEEEvPT2_PKT1_SA_iiT3__param_3,
	.param .u32 _ZN3cub18CUB_300001_SM_10006detail10radix_sort30DeviceRadixSortHistogramKernelINS1_5radix10policy_hubIiiyE10Policy1000ELNS0_9SortOrderE0EiyNS1_21identity_decomposer_tEEEvPT2_PKT1_SA_iiT3__param_4,
	.param .align 1 .b8 _ZN3cub18CUB_300001_SM_10006detail10radix_sort30DeviceRadixSortHistogramKernelINS1_5radix10policy_hubIiiyE10Policy1000ELNS0_9SortOrderE0EiyNS1_21identity_decomposer_tEEEvPT2_PKT1_SA_iiT3__param_5[1]
)
.maxntid 128
{
	.reg .pred 	%p<91>;
	.reg .b32 	%r<486>;
	.reg .b64 	%rd<137>;
	// demoted variable
	.shared .align 4 .b8 _ZZN3cub18CUB_300001_SM_10006detail10radix_sort30DeviceRadixSortHistogramKernelINS1_5radix10policy_hubIiiyE10Policy1000ELNS0_9SortOrderE0EiyNS1_21identity_decomposer_tEEEvPT2_PKT1_SA_iiT3_E12temp_storage[4096];
	ld.param.u64 	%rd18, [_ZN3cub18CUB_300001_SM_10006detail10radix_sort30DeviceRadixSortHistogramKernelINS1_5radix10policy_hubIiiyE10Policy1000ELNS0_9SortOrderE0EiyNS1_21identity_decomposer_tEEEvPT2_PKT1_SA_iiT3__param_0];
	ld.param.u64 	%rd19, [_ZN3cub18CUB_300001_SM_10006detail10radix_sort30DeviceRadixSortHistogramKernelINS1_5radix10policy_hubIiiyE10Policy1000ELNS0_9SortOrderE0EiyNS1_21identity_decomposer_tEEEvPT2_PKT1_SA_iiT3__param_1];
	ld.param.u64 	%rd17, [_ZN3cub18CUB_300001_SM_10006detail10radix_sort30DeviceRadixSortHistogramKernelINS1_5radix10policy_hubIiiyE10Policy1000ELNS0_9SortOrderE0EiyNS1_21identity_decomposer_tEEEvPT2_PKT1_SA_iiT3__param_2];
	ld.param.u32 	%r174, [_ZN3cub18CUB_300001_SM_10006detail10radix_sort30DeviceRadixSortHistogramKernelINS1_5radix10policy_hubIiiyE10Policy1000ELNS0_9SortOrderE0EiyNS1_21identity_decomposer_tEEEvPT2_PKT1_SA_iiT3__param_3];
	ld.param.u32 	%r175, [_ZN3cub18CUB_300001_SM_10006detail10radix_sort30DeviceRadixSortHistogramKernelINS1_5radix10policy_hubIiiyE10Policy1000ELNS0_9SortOrderE0EiyNS1_21identity_decomposer_tEEEvPT2_PKT1_SA_iiT3__param_4];
	cvta.to.global.u64 	%rd1, %rd19;
	cvta.to.global.u64 	%rd2, %rd18;
	setp.eq.s64 	%p2, %rd17, 0;
	@%p2 bra 	$L__BB12_153;
	sub.s32 	%r176, %r175, %r174;
	add.s32 	%r177, %r176, 7;
	shr.s32 	%r178, %r177, 31;
	shr.u32 	%r179, %r178, 29;
	add.s32 	%r180, %r177, %r179;
	shr.s32 	%r181, %r180, 3;
	mov.u32 	%r182, %tid.x;
	setp.gt.u32 	%p3, %r182, 255;
	setp.lt.s32 	%p4, %r177, 8;
	mov.u32 	%r183, %ctaid.x;
	shl.b32 	%r184, %r183, 11;
	cvt.u64.u32 	%rd3, %r184;
	mov.u32 	%r185, %nctaid.x;
	shl.b32 	%r186, %r185, 11;
	cvt.u64.u32 	%rd4, %r186;
	add.s32 	%r1, %r181, -1;
	and.b32  	%r2, %r181, 15;
	and.b32  	%r3, %r181, 7;
	add.s32 	%r4, %r3, -1;
	and.b32  	%r5, %r181, 3;
	or.pred  	%p1, %p3, %p4;
	shl.b32 	%r187, %r182, 2;
	mov.u32 	%r188, _ZZN3cub18CUB_300001_SM_10006detail10radix_sort30DeviceRadixSortHistogramKernelINS1_5radix10policy_hubIiiyE10Policy1000ELNS0_9SortOrderE0EiyNS1_21identity_decomposer_tEEEvPT2_PKT1_SA_iiT3_E12temp_storage;
	add.s32 	%r6, %r188, %r187;
	and.b32  	%r7, %r181, 268435440;
	cvt.u64.u32 	%rd5, %r182;
	add.s32 	%r8, %r182, 128;
	add.s32 	%r9, %r182, 256;
	add.s32 	%r10, %r182, 384;
	add.s32 	%r11, %r182, 512;
	add.s32 	%r12, %r182, 640;
	add.s32 	%r13, %r182, 768;
	or.b32  	%r14, %r182, 1024;
	add.s32 	%r15, %r182, 1920;
	and.b32  	%r16, %r181, 268435448;
	and.b32  	%r17, %r181, 1;
	neg.s32 	%r18, %r7;
	add.s32 	%r19, %r6, 8192;
	add.s64 	%rd21, %rd17, -1;
	shr.u64 	%rd22, %rd21, 30;
	add.s64 	%rd23, %rd22, 1;
	min.u64 	%rd6, %rd23, %rd17;
	mov.b64 	%rd135, 0;
$L__BB12_2:
	@%p1 bra 	$L__BB12_30;
	setp.lt.u32 	%p5, %r1, 15;
	mov.b32 	%r439, 0;
	@%p5 bra 	$L__BB12_6;
	mov.u32 	%r436, %r19;
	mov.u32 	%r437, %r18;
$L__BB12_5:
	.pragma "nounroll";
	mov.b32 	%r190, 0;
	st.shared.u32 	[%r436+-8192], %r190;
	st.shared.u32 	[%r436+-7168], %r190;
	st.shared.u32 	[%r436+-6144], %r190;
	st.shared.u32 	[%r436+-5120], %r190;
	st.shared.u32 	[%r436+-4096], %r190;
	st.shared.u32 	[%r436+-3072], %r190;
	st.shared.u32 	[%r436+-2048], %r190;
	st.shared.u32 	[%r436+-1024], %r190;
	st.shared.u32 	[%r436], %r190;
	st.shared.u32 	[%r436+1024], %r190;
	st.shared.u32 	[%r436+2048], %r190;
	st.shared.u32 	[%r436+3072], %r190;
	st.shared.u32 	[%r436+4096], %r190;
	st.shared.u32 	[%r436+5120], %r190;
	st.shared.u32 	[%r436+6144], %r190;
	st.shared.u32 	[%r436+7168], %r190;
	add.s32 	%r437, %r437, 16;
	add.s32 	%r436, %r436, 16384;
	setp.ne.s32 	%p6, %r437, 0;
	mov.u32 	%r439, %r7;
	@%p6 bra 	$L__BB12_5;
$L__BB12_6:
	add.s32 	%r25, %r2, -1;
	setp.eq.s32 	%p7, %r2, 0;
	@%p7 bra 	$L__BB12_16;
	setp.lt.u32 	%p8, %r25, 7;
	@%p8 bra 	$L__BB12_9;
	shl.b32 	%r191, %r439, 10;
	add.s32 	%r192, %r6, %r191;
	mov.b32 	%r193, 0;
	st.shared.u32 	[%r192], %r193;
	st.shared.u32 	[%r192+1024], %r193;
	st.shared.u32 	[%r192+2048], %r193;
	st.shared.u32 	[%r192+3072], %r193;
	st.shared.u32 	[%r192+4096], %r193;
	st.shared.u32 	[%r192+5120], %r193;
	st.shared.u32 	[%r192+6144], %r193;
	st.shared.u32 	[%r192+7168], %r193;
	add.s32 	%r439, %r439, 8;
$L__BB12_9:
	setp.eq.s32 	%p9, %r3, 0;
	@%p9 bra 	$L__BB12_16;
	setp.lt.u32 	%p10, %r4, 3;
	@%p10 bra 	$L__BB12_12;
	shl.b32 	%r194, %r439, 10;
	add.s32 	%r195, %r6, %r194;
	mov.b32 	%r196, 0;
	st.shared.u32 	[%r195], %r196;
	st.shared.u32 	[%r195+1024], %r196;
	st.shared.u32 	[%r195+2048], %r196;
	st.shared.u32 	[%r195+3072], %r196;
	add.s32 	%r439, %r439, 4;
$L__BB12_12:
	setp.eq.s32 	%p11, %r5, 0;
	@%p11 bra 	$L__BB12_16;
	setp.eq.s32 	%p12, %r5, 1;
	shl.b32 	%r197, %r439, 10;
	add.s32 	%r30, %r6, %r197;
	mov.b32 	%r198, 0;
	st.shared.u32 	[%r30], %r198;
	@%p12 bra 	$L__BB12_16;
	setp.eq.s32 	%p13, %r5, 2;
	mov.b32 	%r199, 0;
	st.shared.u32 	[%r30+1024], %r199;
	@%p13 bra 	$L__BB12_16;
	mov.b32 	%r200, 0;
	st.shared.u32 	[%r30+2048], %r200;
$L__BB12_16:
	cvt.u32.u64 	%r201, %rd5;
	setp.gt.u32 	%p14, %r201, 127;
	@%p14 bra 	$L__BB12_30;
	setp.lt.u32 	%p15, %r1, 15;
	mov.b32 	%r443, 0;
	@%p15 bra 	$L__BB12_20;
	mov.b32 	%r441, 0;
$L__BB12_19:
	.pragma "nounroll";
	shl.b32 	%r204, %r441, 10;
	add.s32 	%r205, %r6, %r204;
	mov.b32 	%r206, 0;
	st.shared.u32 	[%r205+512], %r206;
	st.shared.u32 	[%r205+1536], %r206;
	st.shared.u32 	[%r205+2560], %r206;
	st.shared.u32 	[%r205+3584], %r206;
	st.shared.u32 	[%r205+4608], %r206;
	st.shared.u32 	[%r205+5632], %r206;
	st.shared.u32 	[%r205+6656], %r206;
	st.shared.u32 	[%r205+7680], %r206;
	st.shared.u32 	[%r205+8704], %r206;
	st.shared.u32 	[%r205+9728], %r206;
	st.shared.u32 	[%r205+10752], %r206;
	st.shared.u32 	[%r205+11776], %r206;
	st.shared.u32 	[%r205+12800], %r206;
	st.shared.u32 	[%r205+13824], %r206;
	st.shared.u32 	[%r205+14848], %r206;
	st.shared.u32 	[%r205+15872], %r206;
	add.s32 	%r441, %r441, 16;
	setp.ne.s32 	%p16, %r441, %r7;
	mov.u32 	%r443, %r7;
	@%p16 bra 	$L__BB12_19;
$L__BB12_20:
	setp.eq.s32 	%p17, %r2, 0;
	@%p17 bra 	$L__BB12_30;
	setp.lt.u32 	%p18, %r25, 7;
	@%p18 bra 	$L__BB12_23;
	shl.b32 	%r207, %r443, 10;
	add.s32 	%r208, %r6, %r207;
	mov.b32 	%r209, 0;
	st.shared.u32 	[%r208+512], %r209;
	st.shared.u32 	[%r208+1536], %r209;
	st.shared.u32 	[%r208+2560], %r209;
	st.shared.u32 	[%r208+3584], %r209;
	st.shared.u32 	[%r208+4608], %r209;
	st.shared.u32 	[%r208+5632], %r209;
	st.shared.u32 	[%r208+6656], %r209;
	st.shared.u32 	[%r208+7680], %r209;
	add.s32 	%r443, %r443, 8;
$L__BB12_23:
	setp.eq.s32 	%p19, %r3, 0;
	@%p19 bra 	$L__BB12_30;
	setp.lt.u32 	%p20, %r4, 3;
	@%p20 bra 	$L__BB12_26;
	shl.b32 	%r210, %r443, 10;
	add.s32 	%r211, %r6, %r210;
	mov.b32 	%r212, 0;
	st.shared.u32 	[%r211+512], %r212;
	st.shared.u32 	[%r211+1536], %r212;
	st.shared.u32 	[%r211+2560], %r212;
	st.shared.u32 	[%r211+3584], %r212;
	add.s32 	%r443, %r443, 4;
$L__BB12_26:
	setp.eq.s32 	%p21, %r5, 0;
	@%p21 bra 	$L__BB12_30;
	setp.eq.s32 	%p22, %r5, 1;
	shl.b32 	%r213, %r443, 10;
	add.s32 	%r38, %r6, %r213;
	mov.b32 	%r214, 0;
	st.shared.u32 	[%r38+512], %r214;
	@%p22 bra 	$L__BB12_30;
	setp.eq.s32 	%p23, %r5, 2;
	mov.b32 	%r215, 0;
	st.shared.u32 	[%r38+1536], %r215;
	@%p23 bra 	$L__BB12_30;
	mov.b32 	%r216, 0;
	st.shared.u32 	[%r38+2560], %r216;
$L__BB12_30:
	bar.sync 	0;
	bar.sync 	0;
	shl.b64 	%rd8, %rd135, 30;
	sub.s64 	%rd24, %rd17, %rd8;
	min.u64 	%rd9, %rd24, 1073741824;
	setp.le.u64 	%p24, %rd9, %rd3;
	@%p24 bra 	$L__BB12_70;
	mov.u64 	%rd136, %rd3;
$L__BB12_32:
	add.s64 	%rd11, %rd136, %rd8;
	sub.s64 	%rd12, %rd17, %rd11;
	setp.lt.u64 	%p25, %rd12, 2048;
	@%p25 bra 	$L__BB12_34;
	add.s64 	%rd27, %rd11, %rd5;
	shl.b64 	%rd28, %rd27, 2;
	add.s64 	%rd29, %rd1, %rd28;
	ld.global.u32 	%r475, [%rd29];
	ld.global.u32 	%r474, [%rd29+512];
	ld.global.u32 	%r473, [%rd29+1024];
	ld.global.u32 	%r472, [%rd29+1536];
	ld.global.u32 	%r471, [%rd29+2048];
	ld.global.u32 	%r470, [%rd29+2560];
	ld.global.u32 	%r469, [%rd29+3072];
	ld.global.u32 	%r468, [%rd29+3584];
	ld.global.u32 	%r467, [%rd29+4096];
	ld.global.u32 	%r466, [%rd29+4608];
	ld.global.u32 	%r465, [%rd29+5120];
	ld.global.u32 	%r464, [%rd29+5632];
	ld.global.u32 	%r463, [%rd29+6144];
	ld.global.u32 	%r462, [%rd29+6656];
	ld.global.u32 	%r461, [%rd29+7168];
	ld.global.u32 	%r460, [%rd29+7680];
	bra.uni 	$L__BB12_66;
$L__BB12_34:
	cvt.u32.u64 	%r218, %rd5;
	cvt.u32.u64 	%r55, %rd12;
	setp.ge.s32 	%p26, %r218, %r55;
	add.s64 	%rd25, %rd11, %rd5;
	shl.b64 	%rd26, %rd25, 2;
	add.s64 	%rd13, %rd1, %rd26;
	mov.b32 	%r475, 2147483647;
	@%p26 bra 	$L__BB12_36;
	ld.global.u32 	%r475, [%rd13];
$L__BB12_36:
	setp.ge.s32 	%p27, %r8, %r55;
	mov.b32 	%r474, 2147483647;
	@%p27 bra 	$L__BB12_38;
	ld.global.u32 	%r474, [%rd13+512];
$L__BB12_38:
	setp.ge.s32 	%p28, %r9, %r55;
	mov.b32 	%r473, 2147483647;
	@%p28 bra 	$L__BB12_40;
	ld.global.u32 	%r473, [%rd13+1024];
$L__BB12_40:
	setp.ge.s32 	%p29, %r10, %r55;
	mov.b32 	%r472, 2147483647;
	@%p29 bra 	$L__BB12_42;
	ld.global.u32 	%r472, [%rd13+1536];
$L__BB12_42:
	setp.ge.s32 	%p30, %r11, %r55;
	mov.b32 	%r471, 2147483647;
	@%p30 bra 	$L__BB12_44;
	ld.global.u32 	%r471, [%rd13+2048];
$L__BB12_44:
	setp.ge.s32 	%p31, %r12, %r55;
	mov.b32 	%r470, 2147483647;
	@%p31 bra 	$L__BB12_46;
	ld.global.u32 	%r470, [%rd13+2560];
$L__BB12_46:
	setp.ge.s32 	%p32, %r13, %r55;
	mov.b32 	%r469, 2147483647;
	@%p32 bra 	$L__BB12_48;
	ld.global.u32 	%r469, [%rd13+3072];
$L__BB12_48:
	mov.u32 	%r226, %tid.x;
	add.s32 	%r227, %r226, 896;
	setp.ge.s32 	%p33, %r227, %r55;
	mov.b32 	%r468, 2147483647;
	@%p33 bra 	$L__BB12_50;
	ld.global.u32 	%r468, [%rd13+3584];
$L__BB12_50:
	setp.ge.s32 	%p34, %r14, %r55;
	mov.b32 	%r467, 2147483647;
	@%p34 bra 	$L__BB12_52;
	ld.global.u32 	%r467, [%rd13+4096];
$L__BB12_52:
	add.s32 	%r231, %r226, 1152;
	setp.ge.s32 	%p35, %r231, %r55;
	mov.b32 	%r466, 2147483647;
	@%p35 bra 	$L__BB12_54;
	ld.global.u32 	%r466, [%rd13+4608];
$L__BB12_54:
	add.s32 	%r234, %r226, 1280;
	setp.ge.s32 	%p36, %r234, %r55;
	mov.b32 	%r465, 2147483647;
	@%p36 bra 	$L__BB12_56;
	ld.global.u32 	%r465, [%rd13+5120];
$L__BB12_56:
	add.s32 	%r237, %r226, 1408;
	setp.ge.s32 	%p37, %r237, %r55;
	mov.b32 	%r464, 2147483647;
	@%p37 bra 	$L__BB12_58;
	ld.global.u32 	%r464, [%rd13+5632];
$L__BB12_58:
	add.s32 	%r240, %r226, 1536;
	setp.ge.s32 	%p38, %r240, %r55;
	mov.b32 	%r463, 2147483647;
	@%p38 bra 	$L__BB12_60;
	ld.global.u32 	%r463, [%rd13+6144];
$L__BB12_60:
	add.s32 	%r243, %r226, 1664;
	setp.ge.s32 	%p39, %r243, %r55;
	mov.b32 	%r462, 2147483647;
	@%p39 bra 	$L__BB12_62;
	ld.global.u32 	%r462, [%rd13+6656];
$L__BB12_62:
	add.s32 	%r246, %r226, 1792;
	setp.ge.s32 	%p40, %r246, %r55;
	mov.b32 	%r461, 2147483647;
	@%p40 bra 	$L__BB12_64;
	ld.global.u32 	%r461, [%rd13+7168];
$L__BB12_64:
	setp.ge.s32 	%p41, %r15, %r55;
	mov.b32 	%r460, 2147483647;
	@%p41 bra 	$L__BB12_66;
	ld.global.u32 	%r460, [%rd13+7680];
$L__BB12_66:
	setp.le.s32 	%p42, %r175, %r174;
	@%p42 bra 	$L__BB12_69;
	xor.b32  	%r103, %r460, -2147483648;
	xor.b32  	%r104, %r461, -2147483648;
	xor.b32  	%r105, %r462, -2147483648;
	xor.b32  	%r106, %r463, -2147483648;
	xor.b32  	%r107, %r464, -2147483648;
	xor.b32  	%r108, %r465, -2147483648;
	xor.b32  	%r109, %r466, -2147483648;
	xor.b32  	%r110, %r467, -2147483648;
	xor.b32  	%r111, %r468, -2147483648;
	xor.b32  	%r112, %r469, -2147483648;
	xor.b32  	%r113, %r470, -2147483648;
	xor.b32  	%r114, %r471, -2147483648;
	xor.b32  	%r115, %r472, -2147483648;
	xor.b32  	%r116, %r473, -2147483648;
	xor.b32  	%r117, %r474, -2147483648;
	xor.b32  	%r118, %r475, -2147483648;
	mov.b32 	%r476, 0;
	mov.u32 	%r477, %r174;
$L__BB12_68:
	sub.s32 	%r249, %r175, %r477;
	shl.b32 	%r250, %r476, 10;
	mov.u32 	%r251, _ZZN3cub18CUB_300001_SM_10006detail10radix_sort30DeviceRadixSortHistogramKernelINS1_5radix10policy_hubIiiyE10Policy1000ELNS0_9SortOrderE0EiyNS1_21identity_decomposer_tEEEvPT2_PKT1_SA_iiT3_E12temp_storage;
	add.s32 	%r252, %r251, %r250;
	min.s32 	%r253, %r249, 8;
	mov.b32 	%r254, -1;
	shl.b32 	%r255, %r254, %r253;
	not.b32 	%r256, %r255;
	shr.u32 	%r257, %r118, %r477;
	and.b32  	%r258, %r257, %r256;
	shl.b32 	%r259, %r258, 2;
	add.s32 	%r260, %r252, %r259;
	atom.shared.add.u32 	%r261, [%r260], 1;
	shr.u32 	%r262, %r117, %r477;
	and.b32  	%r263, %r262, %r256;
	shl.b32 	%r264, %r263, 2;
	add.s32 	%r265, %r252, %r264;
	atom.shared.add.u32 	%r266, [%r265], 1;
	shr.u32 	%r267, %r116, %r477;
	and.b32  	%r268, %r267, %r256;
	shl.b32 	%r269, %r268, 2;
	add.s32 	%r270, %r252, %r269;
	atom.shared.add.u32 	%r271, [%r270], 1;
	shr.u32 	%r272, %r115, %r477;
	and.b32  	%r273, %r272, %r256;
	shl.b32 	%r274, %r273, 2;
	add.s32 	%r275, %r252, %r274;
	atom.shared.add.u32 	%r276, [%r275], 1;
	shr.u32 	%r277, %r114, %r477;
	and.b32  	%r278, %r277, %r256;
	shl.b32 	%r279, %r278, 2;
	add.s32 	%r280, %r252, %r279;
	atom.shared.add.u32 	%r281, [%r280], 1;
	shr.u32 	%r282, %r113, %r477;
	and.b32  	%r283, %r282, %r256;
	shl.b32 	%r284, %r283, 2;
	add.s32 	%r285, %r252, %r284;
	atom.shared.add.u32 	%r286, [%r285], 1;
	shr.u32 	%r287, %r112, %r477;
	and.b32  	%r288, %r287, %r256;
	shl.b32 	%r289, %r288, 2;
	add.s32 	%r290, %r252, %r289;
	atom.shared.add.u32 	%r291, [%r290], 1;
	shr.u32 	%r292, %r111, %r477;
	and.b32  	%r293, %r292, %r256;
	shl.b32 	%r294, %r293, 2;
	add.s32 	%r295, %r252, %r294;
	atom.shared.add.u32 	%r296, [%r295], 1;
	shr.u32 	%r297, %r110, %r477;
	and.b32  	%r298, %r297, %r256;
	shl.b32 	%r299, %r298, 2;
	add.s32 	%r300, %r252, %r299;
	atom.shared.add.u32 	%r301, [%r300], 1;
	shr.u32 	%r302, %r109, %r477;
	and.b32  	%r303, %r302, %r256;
	shl.b32 	%r304, %r303, 2;
	add.s32 	%r305, %r252, %r304;
	atom.shared.add.u32 	%r306, [%r305], 1;
	shr.u32 	%r307, %r108, %r477;
	and.b32  	%r308, %r307, %r256;
	shl.b32 	%r309, %r308, 2;
	add.s32 	%r310, %r252, %r309;
	atom.shared.add.u32 	%r311, [%r310], 1;
	shr.u32 	%r312, %r107, %r477;
	and.b32  	%r313, %r312, %r256;
	shl.b32 	%r314, %r313, 2;
	add.s32 	%r315, %r252, %r314;
	atom.shared.add.u32 	%r316, [%r315], 1;
	shr.u32 	%r317, %r106, %r477;
	and.b32  	%r318, %r317, %r256;
	shl.b32 	%r319, %r318, 2;
	add.s32 	%r320, %r252, %r319;
	atom.shared.add.u32 	%r321, [%r320], 1;
	shr.u32 	%r322, %r105, %r477;
	and.b32  	%r323, %r322, %r256;
	shl.b32 	%r324, %r323, 2;
	add.s32 	%r325, %r252, %r324;
	atom.shared.add.u32 	%r326, [%r325], 1;
	shr.u32 	%r327, %r104, %r477;
	and.b32  	%r328, %r327, %r256;
	shl.b32 	%r329, %r328, 2;
	add.s32 	%r330, %r252, %r329;
	atom.shared.add.u32 	%r331, [%r330], 1;
	shr.u32 	%r332, %r103, %r477;
	and.b32  	%r333, %r332, %r256;
	shl.b32 	%r334, %r333, 2;
	add.s32 	%r335, %r252, %r334;
	atom.shared.add.u32 	%r336, [%r335], 1;
	add.s32 	%r477, %r477, 8;
	add.s32 	%r476, %r476, 1;
	setp.lt.s32 	%p43, %r477, %r175;
	@%p43 bra 	$L__BB12_68;
$L__BB12_69:
	add.s64 	%rd136, %rd136, %rd4;
	setp.lt.u64 	%p44, %rd136, %rd9;
	@%p44 bra 	$L__BB12_32;
$L__BB12_70:
	bar.sync 	0;
	@%p1 bra 	$L__BB12_152;
	setp.lt.u32 	%p45, %r1, 7;
	mov.b32 	%r480, 0;
	@%p45 bra 	$L__BB12_90;
	mov.b32 	%r478, 0;
$L__BB12_73:
	.pragma "nounroll";
	shl.b32 	%r339, %r478, 10;
	add.s32 	%r124, %r6, %r339;
	ld.shared.u32 	%r125, [%r124];
	setp.eq.s32 	%p46, %r125, 0;
	@%p46 bra 	$L__BB12_75;
	cvt.u32.u64 	%r340, %rd5;
	shl.b32 	%r341, %r478, 8;
	add.s32 	%r342, %r341, %r340;
	mul.wide.u32 	%rd30, %r342, 8;
	add.s64 	%rd31, %rd2, %rd30;
	cvt.u64.u32 	%rd32, %r125;
	atom.global.add.u64 	%rd33, [%rd31], %rd32;
$L__BB12_75:
	ld.shared.u32 	%r126, [%r124+1024];
	setp.eq.s32 	%p47, %r126, 0;
	@%p47 bra 	$L__BB12_77;
	cvt.u32.u64 	%r343, %rd5;
	shl.b32 	%r344, %r478, 8;
	add.s32 	%r345, %r344, %r343;
	add.s32 	%r346, %r345, 256;
	mul.wide.u32 	%rd34, %r346, 8;
	add.s64 	%rd35, %rd2, %rd34;
	cvt.u64.u32 	%rd36, %r126;
	atom.global.add.u64 	%rd37, [%rd35], %rd36;
$L__BB12_77:
	ld.shared.u32 	%r127, [%r124+2048];
	setp.eq.s32 	%p48, %r127, 0;
	@%p48 bra 	$L__BB12_79;
	cvt.u32.u64 	%r347, %rd5;
	shl.b32 	%r348, %r478, 8;
	add.s32 	%r349, %r348, %r347;
	add.s32 	%r350, %r349, 512;
	mul.wide.u32 	%rd38, %r350, 8;
	add.s64 	%rd39, %rd2, %rd38;
	cvt.u64.u32 	%rd40, %r127;
	atom.global.add.u64 	%rd41, [%rd39], %rd40;
$L__BB12_79:
	ld.shared.u32 	%r128, [%r124+3072];
	setp.eq.s32 	%p49, %r128, 0;
	@%p49 bra 	$L__BB12_81;
	cvt.u32.u64 	%r351, %rd5;
	shl.b32 	%r352, %r478, 8;
	add.s32 	%r353, %r352, %r351;
	add.s32 	%r354, %r353, 768;
	mul.wide.u32 	%rd42, %r354, 8;
	add.s64 	%rd43, %rd2, %rd42;
	cvt.u64.u32 	%rd44, %r128;
	atom.global.add.u64 	%rd45, [%rd43], %rd44;
$L__BB12_81:
	ld.shared.u32 	%r129, [%r124+4096];
	setp.eq.s32 	%p50, %r129, 0;
	@%p50 bra 	$L__BB12_83;
	cvt.u32.u64 	%r355, %rd5;
	shl.b32 	%r356, %r478, 8;
	add.s32 	%r357, %r356, %r355;
	add.s32 	%r358, %r357, 1024;
	mul.wide.u32 	%rd46, %r358, 8;
	add.s64 	%rd47, %rd2, %rd46;
	cvt.u64.u32 	%rd48, %r129;
	atom.global.add.u64 	%rd49, [%rd47], %rd48;
$L__BB12_83:
	ld.shared.u32 	%r130, [%r124+5120];
	setp.eq.s32 	%p51, %r130, 0;
	@%p51 bra 	$L__BB12_85;
	cvt.u32.u64 	%r359, %rd5;
	shl.b32 	%r360, %r478, 8;
	add.s32 	%r361, %r360, %r359;
	add.s32 	%r362, %r361, 1280;
	mul.wide.u32 	%rd50, %r362, 8;
	add.s64 	%rd51, %rd2, %rd50;
	cvt.u64.u32 	%rd52, %r130;
	atom.global.add.u64 	%rd53, [%rd51], %rd52;
$L__BB12_85:
	ld.shared.u32 	%r131, [%r124+6144];
	setp.eq.s32 	%p52, %r131, 0;
	@%p52 bra 	$L__BB12_87;
	cvt.u32.u64 	%r363, %rd5;
	shl.b32 	%r364, %r478, 8;
	add.s32 	%r365, %r364, %r363;
	add.s32 	%r366, %r365, 1536;
	mul.wide.u32 	%rd54, %r366, 8;
	add.s64 	%rd55, %rd2, %rd54;
	cvt.u64.u32 	%rd56, %r131;
	atom.global.add.u64 	%rd57, [%rd55], %rd56;
$L__BB12_87:
	ld.shared.u32 	%r132, [%r124+7168];
	setp.eq.s32 	%p53, %r132, 0;
	@%p53 bra 	$L__BB12_89;
	cvt.u32.u64 	%r367, %rd5;
	shl.b32 	%r368, %r478, 8;
	add.s32 	%r369, %r368, %r367;
	add.s32 	%r370, %r369, 1792;
	mul.wide.u32 	%rd58, %r370, 8;
	add.s64 	%rd59, %rd2, %rd58;
	cvt.u64.u32 	%rd60, %r132;
	atom.global.add.u64 	%rd61, [%rd59], %rd60;
$L__BB12_89:
	add.s32 	%r478, %r478, 8;
	setp.ne.s32 	%p54, %r478, %r16;
	mov.u32 	%r480, %r16;
	@%p54 bra 	$L__BB12_73;
$L__BB12_90:
	add.s32 	%r135, %r5, -1;
	setp.eq.s32 	%p55, %r3, 0;
	@%p55 bra 	$L__BB12_111;
	setp.lt.u32 	%p56, %r4, 3;
	@%p56 bra 	$L__BB12_101;
	shl.b32 	%r371, %r480, 10;
	add.s32 	%r136, %r6, %r371;
	ld.shared.u32 	%r137, [%r136];
	setp.eq.s32 	%p57, %r137, 0;
	@%p57 bra 	$L__BB12_94;
	cvt.u32.u64 	%r372, %rd5;
	shl.b32 	%r373, %r480, 8;
	add.s32 	%r374, %r373, %r372;
	mul.wide.u32 	%rd62, %r374, 8;
	add.s64 	%rd63, %rd2, %rd62;
	cvt.u64.u32 	%rd64, %r137;
	atom.global.add.u64 	%rd65, [%rd63], %rd64;
$L__BB12_94:
	ld.shared.u32 	%r138, [%r136+1024];
	setp.eq.s32 	%p58, %r138, 0;
	@%p58 bra 	$L__BB12_96;
	cvt.u32.u64 	%r375, %rd5;
	shl.b32 	%r376, %r480, 8;
	add.s32 	%r377, %r376, %r375;
	add.s32 	%r378, %r377, 256;
	mul.wide.u32 	%rd66, %r378, 8;
	add.s64 	%rd67, %rd2, %rd66;
	cvt.u64.u32 	%rd68, %r138;
	atom.global.add.u64 	%rd69, [%rd67], %rd68;
$L__BB12_96:
	ld.shared.u32 	%r139, [%r136+2048];
	setp.eq.s32 	%p59, %r139, 0;
	@%p59 bra 	$L__BB12_98;
	cvt.u32.u64 	%r379, %rd5;
	shl.b32 	%r380, %r480, 8;
	add.s32 	%r381, %r380, %r379;
	add.s32 	%r382, %r381, 512;
	mul.wide.u32 	%rd70, %r382, 8;
	add.s64 	%rd71, %rd2, %rd70;
	cvt.u64.u32 	%rd72, %r139;
	atom.global.add.u64 	%rd73, [%rd71], %rd72;
$L__BB12_98:
	ld.shared.u32 	%r140, [%r136+3072];
	setp.eq.s32 	%p60, %r140, 0;
	@%p60 bra 	$L__BB12_100;
	cvt.u32.u64 	%r383, %rd5;
	shl.b32 	%r384, %r480, 8;
	add.s32 	%r385, %r384, %r383;
	add.s32 	%r386, %r385, 768;
	mul.wide.u32 	%rd74, %r386, 8;
	add.s64 	%rd75, %rd2, %rd74;
	cvt.u64.u32 	%rd76, %r140;
	atom.global.add.u64 	%rd77, [%rd75], %rd76;
$L__BB12_100:
	add.s32 	%r480, %r480, 4;
$L__BB12_101:
	setp.eq.s32 	%p61, %r5, 0;
	@%p61 bra 	$L__BB12_111;
	setp.eq.s32 	%p62, %r135, 0;
	@%p62 bra 	$L__BB12_108;
	shl.b32 	%r387, %r480, 10;
	add.s32 	%r143, %r6, %r387;
	ld.shared.u32 	%r144, [%r143];
	setp.eq.s32 	%p63, %r144, 0;
	@%p63 bra 	$L__BB12_105;
	cvt.u32.u64 	%r388, %rd5;
	shl.b32 	%r389, %r480, 8;
	add.s32 	%r390, %r389, %r388;
	mul.wide.u32 	%rd78, %r390, 8;
	add.s64 	%rd79, %rd2, %rd78;
	cvt.u64.u32 	%rd80, %r144;
	atom.global.add.u64 	%rd81, [%rd79], %rd80;
$L__BB12_105:
	ld.shared.u32 	%r145, [%r143+1024];
	setp.eq.s32 	%p64, %r145, 0;
	@%p64 bra 	$L__BB12_107;
	cvt.u32.u64 	%r391, %rd5;
	shl.b32 	%r392, %r480, 8;
	add.s32 	%r393, %r392, %r391;
	add.s32 	%r394, %r393, 256;
	mul.wide.u32 	%rd82, %r394, 8;
	add.s64 	%rd83, %rd2, %rd82;
	cvt.u64.u32 	%rd84, %r145;
	atom.global.add.u64 	%rd85, [%rd83], %rd84;
$L__BB12_107:
	add.s32 	%r480, %r480, 2;
$L__BB12_108:
	setp.eq.s32 	%p65, %r17, 0;
	@%p65 bra 	$L__BB12_111;
	shl.b32 	%r395, %r480, 10;
	add.s32 	%r396, %r6, %r395;
	ld.shared.u32 	%r148, [%r396];
	setp.eq.s32 	%p66, %r148, 0;
	@%p66 bra 	$L__BB12_111;
	cvt.u32.u64 	%r397, %rd5;
	shl.b32 	%r398, %r480, 8;
	add.s32 	%r399, %r398, %r397;
	mul.wide.u32 	%rd86, %r399, 8;
	add.s64 	%rd87, %rd2, %rd86;
	cvt.u64.u32 	%rd88, %r148;
	atom.global.add.u64 	%rd89, [%rd87], %rd88;
$L__BB12_111:
	cvt.u32.u64 	%r400, %rd5;
	setp.gt.u32 	%p67, %r400, 127;
	@%p67 bra 	$L__BB12_152;
	setp.lt.u32 	%p68, %r1, 7;
	mov.b32 	%r484, 0;
	@%p68 bra 	$L__BB12_131;
	mov.b32 	%r482, 0;
$L__BB12_114:
	.pragma "nounroll";
	shl.b32 	%r404, %r482, 10;
	add.s32 	%r150, %r6, %r404;
	ld.shared.u32 	%r151, [%r150+512];
	setp.eq.s32 	%p69, %r151, 0;
	shl.b32 	%r405, %r482, 8;
	add.s32 	%r406, %r405, %r400;
	mul.wide.u32 	%rd90, %r406, 8;
	add.s64 	%rd15, %rd2, %rd90;
	@%p69 bra 	$L__BB12_116;
	cvt.u64.u32 	%rd91, %r151;
	atom.global.add.u64 	%rd92, [%rd15+1024], %rd91;
$L__BB12_116:
	ld.shared.u32 	%r152, [%r150+1536];
	setp.eq.s32 	%p70, %r152, 0;
	@%p70 bra 	$L__BB12_118;
	cvt.u64.u32 	%rd93, %r152;
	atom.global.add.u64 	%rd94, [%rd15+3072], %rd93;
$L__BB12_118:
	ld.shared.u32 	%r153, [%r150+2560];
	setp.eq.s32 	%p71, %r153, 0;
	@%p71 bra 	$L__BB12_120;
	cvt.u64.u32 	%rd95, %r153;
	atom.global.add.u64 	%rd96, [%rd15+5120], %rd95;
$L__BB12_120:
	ld.shared.u32 	%r154, [%r150+3584];
	setp.eq.s32 	%p72, %r154, 0;
	@%p72 bra 	$L__BB12_122;
	cvt.u64.u32 	%rd97, %r154;
	atom.global.add.u64 	%rd98, [%rd15+7168], %rd97;
$L__BB12_122:
	ld.shared.u32 	%r155, [%r150+4608];
	setp.eq.s32 	%p73, %r155, 0;
	@%p73 bra 	$L__BB12_124;
	cvt.u64.u32 	%rd99, %r155;
	atom.global.add.u64 	%rd100, [%rd15+9216], %rd99;
$L__BB12_124:
	ld.shared.u32 	%r156, [%r150+5632];
	setp.eq.s32 	%p74, %r156, 0;
	@%p74 bra 	$L__BB12_126;
	cvt.u64.u32 	%rd101, %r156;
	atom.global.add.u64 	%rd102, [%rd15+11264], %rd101;
$L__BB12_126:
	ld.shared.u32 	%r157, [%r150+6656];
	setp.eq.s32 	%p75, %r157, 0;
	@%p75 bra 	$L__BB12_128;
	cvt.u64.u32 	%rd103, %r157;
	atom.global.add.u64 	%rd104, [%rd15+13312], %rd103;
$L__BB12_128:
	ld.shared.u32 	%r158, [%r150+7680];
	setp.eq.s32 	%p76, %r158, 0;
	@%p76 bra 	$L__BB12_130;
	cvt.u64.u32 	%rd105, %r158;
	atom.global.add.u64 	%rd106, [%rd15+15360], %rd105;
$L__BB12_130:
	add.s32 	%r482, %r482, 8;
	setp.ne.s32 	%p77, %r482, %r16;
	mov.u32 	%r484, %r16;
	@%p77 bra 	$L__BB12_114;
$L__BB12_131:
	setp.eq.s32 	%p78, %r3, 0;
	@%p78 bra 	$L__BB12_152;
	setp.lt.u32 	%p79, %r4, 3;
	@%p79 bra 	$L__BB12_142;
	shl.b32 	%r407, %r484, 10;
	add.s32 	%r161, %r6, %r407;
	ld.shared.u32 	%r162, [%r161+512];
	setp.eq.s32 	%p80, %r162, 0;
	@%p80 bra 	$L__BB12_135;
	shl.b32 	%r409, %r484, 8;
	add.s32 	%r410, %r409, %r400;
	mul.wide.u32 	%rd107, %r410, 8;
	add.s64 	%rd108, %rd2, %rd107;
	cvt.u64.u32 	%rd109, %r162;
	atom.global.add.u64 	%rd110, [%rd108+1024], %rd109;
$L__BB12_135:
	ld.shared.u32 	%r163, [%r161+1536];
	setp.eq.s32 	%p81, %r163, 0;
	@%p81 bra 	$L__BB12_137;
	shl.b32 	%r412, %r484, 8;
	add.s32 	%r413, %r412, %r400;
	add.s32 	%r414, %r413, 256;
	mul.wide.u32 	%rd111, %r414, 8;
	add.s64 	%rd112, %rd2, %rd111;
	cvt.u64.u32 	%rd113, %r163;
	atom.global.add.u64 	%rd114, [%rd112+1024], %rd113;
$L__BB12_137:
	ld.shared.u32 	%r164, [%r161+2560];
	setp.eq.s32 	%p82, %r164, 0;
	@%p82 bra 	$L__BB12_139;
	shl.b32 	%r416, %r484, 8;
	add.s32 	%r417, %r416, %r400;
	add.s32 	%r418, %r417, 512;
	mul.wide.u32 	%rd115, %r418, 8;
	add.s64 	%rd116, %rd2, %rd115;
	cvt.u64.u32 	%rd117, %r164;
	atom.global.add.u64 	%rd118, [%rd116+1024], %rd117;
$L__BB12_139:
	ld.shared.u32 	%r165, [%r161+3584];
	setp.eq.s32 	%p83, %r165, 0;
	@%p83 bra 	$L__BB12_141;
	shl.b32 	%r420, %r484, 8;
	add.s32 	%r421, %r420, %r400;
	add.s32 	%r422, %r421, 768;
	mul.wide.u32 	%rd119, %r422, 8;
	add.s64 	%rd120, %rd2, %rd119;
	cvt.u64.u32 	%rd121, %r165;
	atom.global.add.u64 	%rd122, [%rd120+1024], %rd121;
$L__BB12_141:
	add.s32 	%r484, %r484, 4;
$L__BB12_142:
	setp.eq.s32 	%p84, %r5, 0;
	@%p84 bra 	$L__BB12_152;
	setp.eq.s32 	%p85, %r135, 0;
	@%p85 bra 	$L__BB12_149;
	shl.b32 	%r423, %r484, 10;
	add.s32 	%r168, %r6, %r423;
	ld.shared.u32 	%r169, [%r168+512];
	setp.eq.s32 	%p86, %r169, 0;
	@%p86 bra 	$L__BB12_146;
	shl.b32 	%r425, %r484, 8;
	add.s32 	%r426, %r425, %r400;
	mul.wide.u32 	%rd123, %r426, 8;
	add.s64 	%rd124, %rd2, %rd123;
	cvt.u64.u32 	%rd125, %r169;
	atom.global.add.u64 	%rd126, [%rd124+1024], %rd125;
$L__BB12_146:
	ld.shared.u32 	%r170, [%r168+1536];
	setp.eq.s32 	%p87, %r170, 0;
	@%p87 bra 	$L__BB12_148;
	shl.b32 	%r428, %r484, 8;
	add.s32 	%r429, %r428, %r400;
	add.s32 	%r430, %r429, 256;
	mul.wide.u32 	%rd127, %r430, 8;
	add.s64 	%rd128, %rd2, %rd127;
	cvt.u64.u32 	%rd129, %r170;
	atom.global.add.u64 	%rd130, [%rd128+1024], %rd129;
$L__BB12_148:
	add.s32 	%r484, %r484, 2;
$L__BB12_149:
	setp.eq.s32 	%p88, %r17, 0;
	@%p88 bra 	$L__BB12_152;
	shl.b32 	%r431, %r484, 10;
	add.s32 	%r432, %r6, %r431;
	ld.shared.u32 	%r173, [%r432+512];
	setp.eq.s32 	%p89, %r173, 0;
	@%p89 bra 	$L__BB12_152;
	shl.b32 	%r434, %r484, 8;
	add.s32 	%r435, %r434, %r400;
	mul.wide.u32 	%rd131, %r435, 8;
	add.s64 	%rd132, %rd2, %rd131;
	cvt.u64.u32 	%rd133, %r173;
	atom.global.add.u64 	%rd134, [%rd132+1024], %rd133;
$L__BB12_152:
	bar.sync 	0;
	add.s64 	%rd135, %rd135, 1;
	setp.ne.s64 	%p90, %rd135, %rd6;
	@%p90 bra 	$L__BB12_2;
$L__BB12_153:
	ret;

}
	// .globl	_ZN3cub18CUB_300001_SM_10006detail10radix_sort33DeviceRadixSortExclusiveSumKernelINS1_5radix10policy_hubIiiyE10Policy1000EyEEvPT0_
.visible .entry _ZN3cub18CUB_300001_SM_10006detail10radix_sort33DeviceRadixSortExclusiveSumKernelINS1_5radix10policy_hubIiiyE10Policy1000EyEEvPT0_(
	.param .u64 .ptr .align 1 _ZN3cub18CUB_300001_SM_10006detail10radix_sort33DeviceRadixSortExclusiveSumKernelINS1_5radix10policy_hubIiiyE10Policy1000EyEEvPT0__param_0
)
{
	.reg .pred 	%p<4>;
	.reg .b32 	%r<28>;
	.reg .b64 	%rd<54>;
	// demoted variable
	.shared .align 16 .b8 _ZZN3cub18CUB_300001_SM_10006detail10radix_sort33DeviceRadixSortExclusiveSumKernelINS1_5radix10policy_hubIiiyE10Policy1000EyEEvPT0_E12temp_storage[2336];
	ld.param.u64 	%rd5, [_ZN3cub18CUB_300001_SM_10006detail10radix_sort33DeviceRadixSortExclusiveSumKernelINS1_5radix10policy_hubIiiyE10Policy1000EyEEvPT0__param_0];
	cvta.to.global.u64 	%rd6, %rd5;
	mov.u32 	%r3, %ctaid.x;
	shl.b32 	%r4, %r3, 8;
	mov.u32 	%r1, %tid.x;
	setp.gt.u32 	%p1, %r1, 255;
	add.s32 	%r5, %r4, %r1;
	mul.wide.s32 	%rd7, %r5, 8;
	add.s64 	%rd1, %rd6, %rd7;
	@%p1 bra 	$L__BB13_2;
	ld.global.u64 	%rd53, [%rd1];
$L__BB13_2:
	shr.u32 	%r6, %r1, 3;
	add.s32 	%r7, %r6, %r1;
	shl.b32 	%r8, %r7, 3;
	mov.u32 	%r9, _ZZN3cub18CUB_300001_SM_10006detail10radix_sort33DeviceRadixSortExclusiveSumKernelINS1_5radix10policy_hubIiiyE10Policy1000EyEEvPT0_E12temp_storage;
	add.s32 	%r10, %r9, %r8;
	add.s32 	%r2, %r10, 16;
	st.shared.u64 	[%r10+16], %rd53;
	bar.sync 	0;
	setp.gt.u32 	%p2, %r1, 31;
	@%p2 bra 	$L__BB13_4;
	mad.lo.s32 	%r27, %r1, 72, %r9;
	ld.shared.u64 	%rd23, [%r27+16];
	ld.shared.u64 	%rd24, [%r27+24];
	ld.shared.u64 	%rd25, [%r27+32];
	ld.shared.u64 	%rd26, [%r27+40];
	ld.shared.u64 	%rd27, [%r27+48];
	ld.shared.u64 	%rd28, [%r27+56];
	ld.shared.u64 	%rd29, [%r27+64];
	ld.shared.u64 	%rd30, [%r27+72];
	add.s64 	%rd31, %rd24, %rd23;
	add.s64 	%rd32, %rd31, %rd25;
	add.s64 	%rd33, %rd32, %rd26;
	add.s64 	%rd34, %rd33, %rd27;
	add.s64 	%rd35, %rd34, %rd28;
	add.s64 	%rd36, %rd35, %rd29;
	add.s64 	%rd10, %rd36, %rd30;
	mov.b32 	%r11, 1;
	mov.b32 	%r24, 0;
	mov.b32 	%r25, -1;
	// begin inline asm
	{  .reg .u64 r0;  .reg .u32 lo;  .reg .u32 hi;  .reg .pred p;  mov.b64 {lo, hi}, %rd10;  shfl.sync.up.b32 lo|p, lo, %r11, %r24, %r25;  shfl.sync.up.b32 hi|p, hi, %r11, %r24, %r25;  mov.b64 r0, {lo, hi};  @p add.u64 r0, r0, %rd10;  mov.u64 %rd8, r0;}
	// end inline asm
	mov.b32 	%r14, 2;
	// begin inline asm
	{  .reg .u64 r0;  .reg .u32 lo;  .reg .u32 hi;  .reg .pred p;  mov.b64 {lo, hi}, %rd8;  shfl.sync.up.b32 lo|p, lo, %r14, %r24, %r25;  shfl.sync.up.b32 hi|p, hi, %r14, %r24, %r25;  mov.b64 r0, {lo, hi};  @p add.u64 r0, r0, %rd8;  mov.u64 %rd11, r0;}
	// end inline asm
	mov.b32 	%r17, 4;
	// begin inline asm
	{  .reg .u64 r0;  .reg .u32 lo;  .reg .u32 hi;  .reg .pred p;  mov.b64 {lo, hi}, %rd11;  shfl.sync.up.b32 lo|p, lo, %r17, %r24, %r25;  shfl.sync.up.b32 hi|p, hi, %r17, %r24, %r25;  mov.b64 r0, {lo, hi};  @p add.u64 r0, r0, %rd11;  mov.u64 %rd14, r0;}
	// end inline asm
	mov.b32 	%r20, 8;
	// begin inline asm
	{  .reg .u64 r0;  .reg .u32 lo;  .reg .u32 hi;  .reg .pred p;  mov.b64 {lo, hi}, %rd14;  shfl.sync.up.b32 lo|p, lo, %r20, %r24, %r25;  shfl.sync.up.b32 hi|p, hi, %r20, %r24, %r25;  mov.b64 r0, {lo, hi};  @p add.u64 r0, r0, %rd14;  mov.u64 %rd17, r0;}
	// end inline asm
	mov.b32 	%r23, 16;
	// begin inline asm
	{  .reg .u64 r0;  .reg .u32 lo;  .reg .u32 hi;  .reg .pred p;  mov.b64 {lo, hi}, %rd17;  shfl.sync.up.b32 lo|p, lo, %r23, %r24, %r25;  shfl.sync.up.b32 hi|p, hi, %r23, %r24, %r25;  mov.b64 r0, {lo, hi};  @p add.u64 r0, r0, %rd17;  mov.u64 %rd20, r0;}
	// end inline asm
	sub.s64 	%rd37, %rd20, %rd10;
	ld.shared.u64 	%rd38, [%r27+16];
	ld.shared.u64 	%rd39, [%r27+24];
	ld.shared.u64 	%rd40, [%r27+32];
	ld.shared.u64 	%rd41, [%r27+40];
	ld.shared.u64 	%rd42, [%r27+48];
	ld.shared.u64 	%rd43, [%r27+56];
	ld.shared.u64 	%rd44, [%r27+64];
	add.s64 	%rd45, %rd38, %rd37;
	add.s64 	%rd46, %rd39, %rd45;
	add.s64 	%rd47, %rd40, %rd46;
	add.s64 	%rd48, %rd41, %rd47;
	add.s64 	%rd49, %rd42, %rd48;
	add.s64 	%rd50, %rd43, %rd49;
	add.s64 	%rd51, %rd44, %rd50;
	st.shared.u64 	[%r27+16], %rd37;
	st.shared.u64 	[%r27+24], %rd45;
	st.shared.u64 	[%r27+32], %rd46;
	st.shared.u64 	[%r27+40], %rd47;
	st.shared.u64 	[%r27+48], %rd48;
	st.shared.u64 	[%r27+56], %rd49;
	st.shared.u64 	[%r27+64], %rd50;
	st.shared.u64 	[%r27+72], %rd51;
$L__BB13_4:
	setp.gt.u32 	%p3, %r1, 255;
	bar.sync 	0;
	@%p3 bra 	$L__BB13_6;
	ld.shared.u64 	%rd52, [%r2];
	st.global.u64 	[%rd1], %rd52;
$L__BB13_6:
	ret;

}
	// .globl	_ZN3cub18CUB_300001_SM_10006detail10radix_sort29DeviceRadixSortOnesweepKernelINS1_5radix10policy_hubIiiyE10Policy1000ELNS0_9SortOrderE0EiiyiiNS1_21identity_decomposer_tEEEvPT5_SB_PT3_PKSC_PT1_PKSG_PT2_PKSK_T4_iiT6_
.visible .entry _ZN3cub18CUB_300001_SM_10006detail10radix_sort29DeviceRadixSortOnesweepKernelINS1_5radix10policy_hubIiiyE10Policy1000ELNS0_9SortOrderE0EiiyiiNS1_21identity_decomposer_tEEEvPT5_SB_PT3_PKSC_PT1_PKSG_PT2_PKSK_T4_iiT6_(
	.param .u64 .ptr .align 1 _ZN3cub18CUB_300001_SM_10006detail10radix_sort29DeviceRadixSortOnesweepKernelINS1_5radix10policy_hubIiiyE10Policy1000ELNS0_9SortOrderE0EiiyiiNS1_21identity_decomposer_tEEEvPT5_SB_PT3_PKSC_PT1_PKSG_PT2_PKSK_T4_iiT6__param_0,
	.param .u64 .ptr .align 1 _ZN3cub18CUB_300001_SM_10006detail10radix_sort29DeviceRadixSortOnesweepKernelINS1_5radix10policy_hubIiiyE10Policy1000ELNS0_9SortOrderE0EiiyiiNS1_21identity_decomposer_tEEEvPT5_SB_PT3_PKSC_PT1_PKSG_PT2_PKSK_T4_iiT6__param_1,
	.param .u64 .ptr .align 1 _ZN3cub18CUB_300001_SM_10006detail10radix_sort29DeviceRadixSortOnesweepKernelINS1_5radix10policy_hubIiiyE10Policy1000ELNS0_9SortOrderE0EiiyiiNS1_21identity_decomposer_tEEEvPT5_SB_PT3_PKSC_PT1_PKSG_PT2_PKSK_T4_iiT6__param_2,
	.param .u64 .ptr .align 1 _ZN3cub18CUB_300001_SM_10006detail10radix_sort29DeviceRadixSortOnesweepKernelINS1_5radix10policy_hubIiiyE10Policy1000ELNS0_9SortOrderE0EiiyiiNS1_21identity_decomposer_tEEEvPT5_SB_PT3_PKSC_PT1_PKSG_PT2_PKSK_T4_iiT6__param_3,
	.param .u64 .ptr .align 1 _ZN3cub18CUB_300001_SM_10006detail10radix_sort29DeviceRadixSortOnesweepKernelINS1_5radix10policy_hubIiiyE10Policy1000ELNS0_9SortOrderE0EiiyiiNS1_21identity_decomposer_tEEEvPT5_SB_PT3_PKSC_PT1_PKSG_PT2_PKSK_T4_iiT6__param_4,
	.param .u64 .ptr .align 1 _ZN3cub18CUB_300001_SM_10006detail10radix_sort29DeviceRadixSortOnesweepKernelINS1_5radix10policy_hubIiiyE10Policy1000ELNS0_9SortOrderE0EiiyiiNS1_21identity_decomposer_tEEEvPT5_SB_PT3_PKSC_PT1_PKSG_PT2_PKSK_T4_iiT6__param_5,
	.param .u64 .ptr .align 1 _ZN3cub18CUB_300001_SM_10006detail10radix_sort29DeviceRadixSortOnesweepKernelINS1_5radix10policy_hubIiiyE10Policy1000ELNS0_9SortOrderE0EiiyiiNS1_21identity_decomposer_tEEEvPT5_SB_PT3_PKSC_PT1_PKSG_PT2_PKSK_T4_iiT6__param_6,
	.param .u64 .ptr .align 1 _ZN3cub18CUB_300001_SM_10006detail10radix_sort29DeviceRadixSortOnesweepKernelINS1_5radix10policy_hubIiiyE10Policy1000ELNS0_9SortOrderE0EiiyiiNS1_21identity_decomposer_tEEEvPT5_SB_PT3_PKSC_PT1_PKSG_PT2_PKSK_T4_iiT6__param_7,
	.param .u32 _ZN3cub18CUB_300001_SM_10006detail10radix_sort29DeviceRadixSortOnesweepKernelINS1_5radix10policy_hubIiiyE10Policy1000ELNS0_9SortOrderE0EiiyiiNS1_21identity_decomposer_tEEEvPT5_SB_PT3_PKSC_PT1_PKSG_PT2_PKSK_T4_iiT6__param_8,
	.param .u32 _ZN3cub18CUB_300001_SM_10006detail10radix_sort29DeviceRadixSortOnesweepKernelINS1_5radix10policy_hubIiiyE10Policy1000ELNS0_9SortOrderE0EiiyiiNS1_21identity_decomposer_tEEEvPT5_SB_PT3_PKSC_PT1_PKSG_PT2_PKSK_T4_iiT6__param_9,
	.param .u32 _ZN3cub18CUB_300001_SM_10006detail10radix_sort29DeviceRadixSortOnesweepKernelINS1_5radix10policy_hubIiiyE10Policy1000ELNS0_9SortOrderE0EiiyiiNS1_21identity_decomposer_tEEEvPT5_SB_PT3_PKSC_PT1_PKSG_PT2_PKSK_T4_iiT6__param_10,
	.param .align 1 .b8 _ZN3cub18CUB_300001_SM_10006detail10radix_sort29DeviceRadixSortOnesweepKernelINS1_5radix10policy_hubIiiyE10Policy1000ELNS0_9SortOrderE0EiiyiiNS1_21identity_decomposer_tEEEvPT5_SB_PT3_PKSC_PT1_PKSG_PT2_PKSK_T4_iiT6__param_11[1]
)
.maxntid 384
{
	.reg .pred 	%p<205>;
	.reg .b32 	%r<2283>;
	.reg .b64 	%rd<457>;
	// demoted variable
	.shared .align 16 .b8 _ZZN3cub18CUB_300001_SM_10006detail10radix_sort29DeviceRadixSortOnesweepKernelINS1_5radix10policy_hubIiiyE10Policy1000ELNS0_9SortOrderE0EiiyiiNS1_21identity_decomposer_tEEEvPT5_SB_PT3_PKSC_PT1_PKSG_PT2_PKSK_T4_iiT6_E1s[28160];
	ld.param.u64 	%rd43, [_ZN3cub18CUB_300001_SM_10006detail10radix_sort29DeviceRadixSortOnesweepKernelINS1_5radix10policy_hubIiiyE10Policy1000ELNS0_9SortOrderE0EiiyiiNS1_21identity_decomposer_tEEEvPT5_SB_PT3_PKSC_PT1_PKSG_PT2_PKSK_T4_iiT6__param_0];
	ld.param.u64 	%rd44, [_ZN3cub18CUB_300001_SM_10006detail10radix_sort29DeviceRadixSortOnesweepKernelINS1_5radix10policy_hubIiiyE10Policy1000ELNS0_9SortOrderE0EiiyiiNS1_21identity_decomposer_tEEEvPT5_SB_PT3_PKSC_PT1_PKSG_PT2_PKSK_T4_iiT6__param_1];
	ld.param.u64 	%rd47, [_ZN3cub18CUB_300001_SM_10006detail10radix_sort29DeviceRadixSortOnesweepKernelINS1_5radix10policy_hubIiiyE10Policy1000ELNS0_9SortOrderE0EiiyiiNS1_21identity_decomposer_tEEEvPT5_SB_PT3_PKSC_PT1_PKSG_PT2_PKSK_T4_iiT6__param_4];
	ld.param.u64 	%rd50, [_ZN3cub18CUB_300001_SM_10006detail10radix_sort29DeviceRadixSortOnesweepKernelINS1_5radix10policy_hubIiiyE10Policy1000ELNS0_9SortOrderE0EiiyiiNS1_21identity_decomposer_tEEEvPT5_SB_PT3_PKSC_PT1_PKSG_PT2_PKSK_T4_iiT6__param_5];
	cvta.to.global.u64 	%rd1, %rd47;
	cvta.to.global.u64 	%rd2, %rd43;
	cvta.to.global.u64 	%rd3, %rd50;
	mov.u32 	%r1, %tid.x;
	// begin inline asm
	mov.u32 %r443, %laneid;
	// end inline asm
	setp.ne.s32 	%p1, %r1, 0;
	@%p1 bra 	$L__BB14_2;
	cvta.to.global.u64 	%rd51, %rd44;
	atom.global.add.u32 	%r444, [%rd51], 1;
	st.shared.u32 	[_ZZN3cub18CUB_300001_SM_10006detail10radix_sort29DeviceRadixSortOnesweepKernelINS1_5radix10policy_hubIiiyE10Policy1000ELNS0_9SortOrderE0EiiyiiNS1_21identity_decomposer_tEEEvPT5_SB_PT3_PKSC_PT1_PKSG_PT2_PKSK_T4_iiT6_E1s+26112], %r444;
$L__BB14_2:
	ld.param.u32 	%r2078, [_ZN3cub18CUB_300001_SM_10006detail10radix_sort29DeviceRadixSortOnesweepKernelINS1_5radix10policy_hubIiiyE10Policy1000ELNS0_9SortOrderE0EiiyiiNS1_21identity_decomposer_tEEEvPT5_SB_PT3_PKSC_PT1_PKSG_PT2_PKSK_T4_iiT6__param_8];
	bar.sync 	0;
	ld.shared.u32 	%r3, [_ZZN3cub18CUB_300001_SM_10006detail10radix_sort29DeviceRadixSortOnesweepKernelINS1_5radix10policy_hubIiiyE10Policy1000ELNS0_9SortOrderE0EiiyiiNS1_21identity_decomposer_tEEEvPT5_SB_PT3_PKSC_PT1_PKSG_PT2_PKSK_T4_iiT6_E1s+26112];
	mul.lo.s32 	%r445, %r3, 6528;
	add.s32 	%r4, %r445, 6528;
	setp.gt.s32 	%p2, %r4, %r2078;
	cvt.s64.s32 	%rd4, %r445;
	@%p2 bra 	$L__BB14_4;
	and.b32  	%r446, %r1, 31;
	and.b32  	%r447, %r1, 992;
	mul.lo.s32 	%r448, %r447, 17;
	or.b32  	%r449, %r448, %r446;
	cvt.u64.u32 	%rd52, %r449;
	add.s64 	%rd53, %rd52, %rd4;
	shl.b64 	%rd54, %rd53, 2;
	add.s64 	%rd55, %rd3, %rd54;
	ld.global.u32 	%r2165, [%rd55];
	ld.global.u32 	%r2164, [%rd55+128];
	ld.global.u32 	%r2163, [%rd55+256];
	ld.global.u32 	%r2162, [%rd55+384];
	ld.global.u32 	%r2161, [%rd55+512];
	ld.global.u32 	%r2160, [%rd55+640];
	ld.global.u32 	%r2159, [%rd55+768];
	ld.global.u32 	%r2158, [%rd55+896];
	ld.global.u32 	%r2157, [%rd55+1024];
	ld.global.u32 	%r2156, [%rd55+1152];
	ld.global.u32 	%r2155, [%rd55+1280];
	ld.global.u32 	%r2154, [%rd55+1408];
	ld.global.u32 	%r2153, [%rd55+1536];
	ld.global.u32 	%r2152, [%rd55+1664];
	ld.global.u32 	%r2151, [%rd55+1792];
	ld.global.u32 	%r2150, [%rd55+1920];
	ld.global.u32 	%r2149, [%rd55+2048];
	bra.uni 	$L__BB14_38;
$L__BB14_4:
	ld.param.u32 	%r2079, [_ZN3cub18CUB_300001_SM_10006detail10radix_sort29DeviceRadixSortOnesweepKernelINS1_5radix10policy_hubIiiyE10Policy1000ELNS0_9SortOrderE0EiiyiiNS1_21identity_decomposer_tEEEvPT5_SB_PT3_PKSC_PT1_PKSG_PT2_PKSK_T4_iiT6__param_8];
	cvt.u32.u64 	%r451, %rd4;
	sub.s32 	%r22, %r2079, %r451;
	and.b32  	%r452, %r1, 31;
	and.b32  	%r453, %r1, 992;
	mul.lo.s32 	%r454, %r453, 17;
	or.b32  	%r23, %r454, %r452;
	setp.ge.s32 	%p3, %r23, %r22;
	cvt.u64.u32 	%rd56, %r23;
	add.s64 	%rd57, %rd56, %rd4;
	shl.b64 	%rd58, %rd57, 2;
	add.s64 	%rd5, %rd3, %rd58;
	mov.b32 	%r2165, 2147483647;
	@%p3 bra 	$L__BB14_6;
	ld.global.u32 	%r2165, [%rd5];
$L__BB14_6:
	add.s32 	%r456, %r23, 32;
	setp.ge.s32 	%p4, %r456, %r22;
	mov.b32 	%r2164, 2147483647;
	@%p4 bra 	$L__BB14_8;
	ld.global.u32 	%r2164, [%rd5+128];
$L__BB14_8:
	add.s32 	%r458, %r23, 64;
	setp.ge.s32 	%p5, %r458, %r22;
	mov.b32 	%r2163, 2147483647;
	@%p5 bra 	$L__BB14_10;
	ld.global.u32 	%r2163, [%rd5+256];
$L__BB14_10:
	add.s32 	%r460, %r23, 96;
	setp.ge.s32 	%p6, %r460, %r22;
	mov.b32 	%r2162, 2147483647;
	@%p6 bra 	$L__BB14_12;
	ld.global.u32 	%r2162, [%rd5+384];
$L__BB14_12:
	add.s32 	%r462, %r23, 128;
	setp.ge.s32 	%p7, %r462, %r22;
	mov.b32 	%r2161, 2147483647;
	@%p7 bra 	$L__BB14_14;
	ld.global.u32 	%r2161, [%rd5+512];
$L__BB14_14:
	add.s32 	%r464, %r23, 160;
	setp.ge.s32 	%p8, %r464, %r22;
	mov.b32 	%r2160, 2147483647;
	@%p8 bra 	$L__BB14_16;
	ld.global.u32 	%r2160, [%rd5+640];
$L__BB14_16:
	add.s32 	%r466, %r23, 192;
	setp.ge.s32 	%p9, %r466, %r22;
	mov.b32 	%r2159, 2147483647;
	@%p9 bra 	$L__BB14_18;
	ld.global.u32 	%r2159, [%rd5+768];
$L__BB14_18:
	add.s32 	%r468, %r23, 224;
	setp.ge.s32 	%p10, %r468, %r22;
	mov.b32 	%r2158, 2147483647;
	@%p10 bra 	$L__BB14_20;
	ld.global.u32 	%r2158, [%rd5+896];
$L__BB14_20:
	add.s32 	%r470, %r23, 256;
	setp.ge.s32 	%p11, %r470, %r22;
	mov.b32 	%r2157, 2147483647;
	@%p11 bra 	$L__BB14_22;
	ld.global.u32 	%r2157, [%rd5+1024];
$L__BB14_22:
	add.s32 	%r472, %r23, 288;
	setp.ge.s32 	%p12, %r472, %r22;
	mov.b32 	%r2156, 2147483647;
	@%p12 bra 	$L__BB14_24;
	ld.global.u32 	%r2156, [%rd5+1152];
$L__BB14_24:
	add.s32 	%r474, %r23, 320;
	setp.ge.s32 	%p13, %r474, %r22;
	mov.b32 	%r2155, 2147483647;
	@%p13 bra 	$L__BB14_26;
	ld.global.u32 	%r2155, [%rd5+1280];
$L__BB14_26:
	add.s32 	%r476, %r23, 352;
	setp.ge.s32 	%p14, %r476, %r22;
	mov.b32 	%r2154, 2147483647;
	@%p14 bra 	$L__BB14_28;
	ld.global.u32 	%r2154, [%rd5+1408];
$L__BB14_28:
	add.s32 	%r478, %r23, 384;
	setp.ge.s32 	%p15, %r478, %r22;
	mov.b32 	%r2153, 2147483647;
	@%p15 bra 	$L__BB14_30;
	ld.global.u32 	%r2153, [%rd5+1536];
$L__BB14_30:
	add.s32 	%r480, %r23, 416;
	setp.ge.s32 	%p16, %r480, %r22;
	mov.b32 	%r2152, 2147483647;
	@%p16 bra 	$L__BB14_32;
	ld.global.u32 	%r2152, [%rd5+1664];
$L__BB14_32:
	add.s32 	%r482, %r23, 448;
	setp.ge.s32 	%p17, %r482, %r22;
	mov.b32 	%r2151, 2147483647;
	@%p17 bra 	$L__BB14_34;
	ld.global.u32 	%r2151, [%rd5+1792];
$L__BB14_34:
	add.s32 	%r484, %r23, 480;
	setp.ge.s32 	%p18, %r484, %r22;
	mov.b32 	%r2150, 2147483647;
	@%p18 bra 	$L__BB14_36;
	ld.global.u32 	%r2150, [%rd5+1920];
$L__BB14_36:
	add.s32 	%r486, %r23, 512;
	setp.ge.s32 	%p19, %r486, %r22;
	mov.b32 	%r2149, 2147483647;
	@%p19 bra 	$L__BB14_38;
	ld.global.u32 	%r2149, [%rd5+2048];
$L__BB14_38:
	ld.param.u32 	%r2131, [_ZN3cub18CUB_300001_SM_10006detail10radix_sort29DeviceRadixSortOnesweepKernelINS1_5radix10policy_hubIiiyE10Policy1000ELNS0_9SortOrderE0EiiyiiNS1_21identity_decomposer_tEEEvPT5_SB_PT3_PKSC_PT1_PKSG_PT2_PKSK_T4_iiT6__param_10];
	mov.b32 	%r487, -1;
	shl.b32 	%r488, %r487, %r2131;
	not.b32 	%r74, %r488;
	shr.u32 	%r75, %r1, 5;
	shl.b32 	%r489, %r75, 10;
	mov.u32 	%r490, _ZZN3cub18CUB_300001_SM_10006detail10radix_sort29DeviceRadixSortOnesweepKernelINS1_5radix10policy_hubIiiyE10Policy1000ELNS0_9SortOrderE0EiiyiiNS1_21identity_decomposer_tEEEvPT5_SB_PT3_PKSC_PT1_PKSG_PT2_PKSK_T4_iiT6_E1s;
	add.s32 	%r76, %r490, %r489;
	setp.gt.s32 	%p20, %r443, 255;
	@%p20 bra 	$L__BB14_51;
	max.s32 	%r491, %r443, 224;
	sub.s32 	%r492, %r491, %r443;
	add.s32 	%r493, %r492, 31;
	shr.u32 	%r494, %r493, 5;
	add.s32 	%r77, %r494, 1;
	and.b32  	%r78, %r77, 15;
	setp.lt.u32 	%p21, %r493, 480;
	mov.u32 	%r2169, %r443;
	@%p21 bra 	$L__BB14_42;
	and.b32  	%r495, %r77, 268435440;
	neg.s32 	%r2167, %r495;
	shl.b32 	%r497, %r443, 2;
	add.s32 	%r498, %r489, %r497;
	add.s32 	%r500, %r498, %r490;
	add.s32 	%r2166, %r500, 1024;
	mov.u32 	%r2169, %r443;
$L__BB14_41:
	.pragma "nounroll";
	mov.b32 	%r501, 0;
	st.shared.u32 	[%r2166+-1024], %r501;
	st.shared.u32 	[%r2166+-896], %r501;
	st.shared.u32 	[%r2166+-768], %r501;
	st.shared.u32 	[%r2166+-640], %r501;
	st.shared.u32 	[%r2166+-512], %r501;
	st.shared.u32 	[%r2166+-384], %r501;
	st.shared.u32 	[%r2166+-256], %r501;
	st.shared.u32 	[%r2166+-128], %r501;
	st.shared.u32 	[%r2166], %r501;
	st.shared.u32 	[%r2166+128], %r501;
	st.shared.u32 	[%r2166+256], %r501;
	st.shared.u32 	[%r2166+384], %r501;
	st.shared.u32 	[%r2166+512], %r501;
	st.shared.u32 	[%r2166+640], %r501;
	st.shared.u32 	[%r2166+768], %r501;
	st.shared.u32 	[%r2166+896], %r501;
	add.s32 	%r2169, %r2169, 512;
	add.s32 	%r2167, %r2167, 16;
	add.s32 	%r2166, %r2166, 2048;
	setp.ne.s32 	%p22, %r2167, 0;
	@%p22 bra 	$L__BB14_41;
$L__BB14_42:
	setp.eq.s32 	%p23, %r78, 0;
	@%p23 bra 	$L__BB14_51;
	and.b32  	%r88, %r77, 7;
	setp.lt.u32 	%p24, %r78, 8;
	@%p24 bra 	$L__BB14_45;
	shl.b32 	%r502, %r2169, 2;
	add.s32 	%r503, %r76, %r502;
	mov.b32 	%r504, 0;
	st.shared.u32 	[%r503], %r504;
	st.shared.u32 	[%r503+128], %r504;
	st.shared.u32 	[%r503+256], %r504;
	st.shared.u32 	[%r503+384], %r504;
	st.shared.u32 	[%r503+512], %r504;
	st.shared.u32 	[%r503+640], %r504;
	st.shared.u32 	[%r503+768], %r504;
	st.shared.u32 	[%r503+896], %r504;
	add.s32 	%r2169, %r2169, 256;
$L__BB14_45:
	setp.eq.s32 	%p25, %r88, 0;
	@%p25 bra 	$L__BB14_51;
	and.b32  	%r91, %r77, 3;
	setp.lt.u32 	%p26, %r88, 4;
	@%p26 bra 	$L__BB14_48;
	shl.b32 	%r505, %r2169, 2;
	add.s32 	%r506, %r76, %r505;
	mov.b32 	%r507, 0;
	st.shared.u32 	[%r506], %r507;
	st.shared.u32 	[%r506+128], %r507;
	st.shared.u32 	[%r506+256], %r507;
	st.shared.u32 	[%r506+384], %r507;
	add.s32 	%r2169, %r2169, 128;
$L__BB14_48:
	setp.eq.s32 	%p27, %r91, 0;
	@%p27 bra 	$L__BB14_51;
	shl.b32 	%r509, %r2169, 2;
	add.s32 	%r510, %r489, %r509;
	add.s32 	%r2173, %r490, %r510;
	neg.s32 	%r2172, %r91;
$L__BB14_50:
	.pragma "nounroll";
	mov.b32 	%r512, 0;
	st.shared.u32 	[%r2173], %r512;
	add.s32 	%r2173, %r2173, 128;
	add.s32 	%r2172, %r2172, 1;
	setp.ne.s32 	%p28, %r2172, 0;
	@%p28 bra 	$L__BB14_50;
$L__BB14_51:
	ld.param.u32 	%r2094, [_ZN3cub18CUB_300001_SM_10006detail10radix_sort29DeviceRadixSortOnesweepKernelINS1_5radix10policy_hubIiiyE10Policy1000ELNS0_9SortOrderE0EiiyiiNS1_21identity_decomposer_tEEEvPT5_SB_PT3_PKSC_PT1_PKSG_PT2_PKSK_T4_iiT6__param_9];
	bar.warp.sync 	-1;
	xor.b32  	%r514, %r2165, -2147483648;
	shr.u32 	%r515, %r514, %r2094;
	and.b32  	%r100, %r515, %r74;
	shl.b32 	%r516, %r100, 2;
	add.s32 	%r517, %r76, %r516;
	atom.shared.add.u32 	%r518, [%r517], 1;
	xor.b32  	%r2227, %r2164, -2147483648;
	shr.u32 	%r520, %r2227, %r2094;
	and.b32  	%r521, %r520, %r74;
	shl.b32 	%r522, %r521, 2;
	add.s32 	%r523, %r76, %r522;
	atom.shared.add.u32 	%r524, [%r523], 1;
	xor.b32  	%r2226, %r2163, -2147483648;
	shr.u32 	%r526, %r2226, %r2094;
	and.b32  	%r527, %r526, %r74;
	shl.b32 	%r528, %r527, 2;
	add.s32 	%r529, %r76, %r528;
	atom.shared.add.u32 	%r530, [%r529], 1;
	xor.b32  	%r2225, %r2162, -2147483648;
	shr.u32 	%r532, %r2225, %r2094;
	and.b32  	%r533, %r532, %r74;
	shl.b32 	%r534, %r533, 2;
	add.s32 	%r535, %r76, %r534;
	atom.shared.add.u32 	%r536, [%r535], 1;
	xor.b32  	%r537, %r2161, -2147483648;
	shr.u32 	%r538, %r537, %r2094;
	and.b32  	%r539, %r538, %r74;
	shl.b32 	%r540, %r539, 2;
	add.s32 	%r541, %r76, %r540;
	atom.shared.add.u32 	%r542, [%r541], 1;
	xor.b32  	%r543, %r2160, -2147483648;
	shr.u32 	%r544, %r543, %r2094;
	and.b32  	%r545, %r544, %r74;
	shl.b32 	%r546, %r545, 2;
	add.s32 	%r547, %r76, %r546;
	atom.shared.add.u32 	%r548, [%r547], 1;
	xor.b32  	%r549, %r2159, -2147483648;
	shr.u32 	%r550, %r549, %r2094;
	and.b32  	%r551, %r550, %r74;
	shl.b32 	%r552, %r551, 2;
	add.s32 	%r553, %r76, %r552;
	atom.shared.add.u32 	%r554, [%r553], 1;
	xor.b32  	%r555, %r2158, -2147483648;
	shr.u32 	%r556, %r555, %r2094;
	and.b32  	%r557, %r556, %r74;
	shl.b32 	%r558, %r557, 2;
	add.s32 	%r559, %r76, %r558;
	atom.shared.add.u32 	%r560, [%r559], 1;
	xor.b32  	%r561, %r2157, -2147483648;
	shr.u32 	%r562, %r561, %r2094;
	and.b32  	%r563, %r562, %r74;
	shl.b32 	%r564, %r563, 2;
	add.s32 	%r565, %r76, %r564;
	atom.shared.add.u32 	%r566, [%r565], 1;
	xor.b32  	%r567, %r2156, -2147483648;
	shr.u32 	%r568, %r567, %r2094;
	and.b32  	%r569, %r568, %r74;
	shl.b32 	%r570, %r569, 2;
	add.s32 	%r571, %r76, %r570;
	atom.shared.add.u32 	%r572, [%r571], 1;
	xor.b32  	%r573, %r2155, -2147483648;
	shr.u32 	%r574, %r573, %r2094;
	and.b32  	%r575, %r574, %r74;
	shl.b32 	%r576, %r575, 2;
	add.s32 	%r577, %r76, %r576;
	atom.shared.add.u32 	%r578, [%r577], 1;
	xor.b32  	%r579, %r2154, -2147483648;
	shr.u32 	%r580, %r579, %r2094;
	and.b32  	%r581, %r580, %r74;
	shl.b32 	%r582, %r581, 2;
	add.s32 	%r583, %r76, %r582;
	atom.shared.add.u32 	%r584, [%r583], 1;
	xor.b32  	%r585, %r2153, -2147483648;
	shr.u32 	%r586, %r585, %r2094;
	and.b32  	%r587, %r586, %r74;
	shl.b32 	%r588, %r587, 2;
	add.s32 	%r589, %r76, %r588;
	atom.shared.add.u32 	%r590, [%r589], 1;
	xor.b32  	%r591, %r2152, -2147483648;
	shr.u32 	%r592, %r591, %r2094;
	and.b32  	%r593, %r592, %r74;
	shl.b32 	%r594, %r593, 2;
	add.s32 	%r595, %r76, %r594;
	atom.shared.add.u32 	%r596, [%r595], 1;
	xor.b32  	%r597, %r2151, -2147483648;
	shr.u32 	%r598, %r597, %r2094;
	and.b32  	%r599, %r598, %r74;
	shl.b32 	%r600, %r599, 2;
	add.s32 	%r601, %r76, %r600;
	atom.shared.add.u32 	%r602, [%r601], 1;
	xor.b32  	%r603, %r2150, -2147483648;
	shr.u32 	%r604, %r603, %r2094;
	and.b32  	%r605, %r604, %r74;
	shl.b32 	%r606, %r605, 2;
	add.s32 	%r607, %r76, %r606;
	atom.shared.add.u32 	%r608, [%r607], 1;
	xor.b32  	%r2212, %r2149, -2147483648;
	shr.u32 	%r610, %r2212, %r2094;
	and.b32  	%r611, %r610, %r74;
	shl.b32 	%r612, %r611, 2;
	add.s32 	%r613, %r76, %r612;
	atom.shared.add.u32 	%r614, [%r613], 1;
	bar.sync 	0;
	setp.gt.u32 	%p29, %r1, 255;
	shl.b32 	%r615, %r1, 2;
	add.s32 	%r101, %r490, %r615;
	mov.b32 	%r2174, 0;
	@%p29 bra 	$L__BB14_53;
	ld.shared.u32 	%r617, [%r101];
	mov.b32 	%r618, 0;
	st.shared.u32 	[%r101], %r618;
	ld.shared.u32 	%r619, [%r101+1024];
	st.shared.u32 	[%r101+1024], %r617;
	add.s32 	%r620, %r619, %r617;
	ld.shared.u32 	%r621, [%r101+2048];
	st.shared.u32 	[%r101+2048], %r620;
	add.s32 	%r622, %r621, %r620;
	ld.shared.u32 	%r623, [%r101+3072];
	st.shared.u32 	[%r101+3072], %r622;
	add.s32 	%r624, %r623, %r622;
	ld.shared.u32 	%r625, [%r101+4096];
	st.shared.u32 	[%r101+4096], %r624;
	add.s32 	%r626, %r625, %r624;
	ld.shared.u32 	%r627, [%r101+5120];
	st.shared.u32 	[%r101+5120], %r626;
	add.s32 	%r628, %r627, %r626;
	ld.shared.u32 	%r629, [%r101+6144];
	st.shared.u32 	[%r101+6144], %r628;
	add.s32 	%r630, %r629, %r628;
	ld.shared.u32 	%r631, [%r101+7168];
	st.shared.u32 	[%r101+7168], %r630;
	add.s32 	%r632, %r631, %r630;
	ld.shared.u32 	%r633, [%r101+8192];
	st.shared.u32 	[%r101+8192], %r632;
	add.s32 	%r634, %r633, %r632;
	ld.shared.u32 	%r635, [%r101+9216];
	st.shared.u32 	[%r101+9216], %r634;
	add.s32 	%r636, %r635, %r634;
	ld.shared.u32 	%r637, [%r101+10240];
	st.shared.u32 	[%r101+10240], %r636;
	add.s32 	%r638, %r637, %r636;
	ld.shared.u32 	%r639, [%r101+11264];
	st.shared.u32 	[%r101+11264], %r638;
	add.s32 	%r2174, %r639, %r638;
$L__BB14_53:
	setp.gt.u32 	%p30, %r1, 255;
	shl.b32 	%r640, %r3, 8;
	add.s32 	%r641, %r640, %r1;
	mul.wide.s32 	%rd59, %r641, 4;
	add.s64 	%rd6, %rd2, %rd59;
	@%p30 bra 	$L__BB14_55;
	or.b32  	%r642, %r2174, 1073741824;
	st.volatile.global.u32 	[%rd6], %r642;
$L__BB14_55:
	ld.param.u64 	%rd442, [_ZN3cub18CUB_300001_SM_10006detail10radix_sort29DeviceRadixSortOnesweepKernelINS1_5radix10policy_hubIiiyE10Policy1000ELNS0_9SortOrderE0EiiyiiNS1_21identity_decomposer_tEEEvPT5_SB_PT3_PKSC_PT1_PKSG_PT2_PKSK_T4_iiT6__param_7];
	xor.b32  	%r2223, %r2160, -2147483648;
	xor.b32  	%r2224, %r2161, -2147483648;
	xor.b32  	%r2222, %r2159, -2147483648;
	xor.b32  	%r2221, %r2158, -2147483648;
	xor.b32  	%r2228, %r2165, -2147483648;
	xor.b32  	%r2218, %r2155, -2147483648;
	xor.b32  	%r2220, %r2157, -2147483648;
	xor.b32  	%r2217, %r2154, -2147483648;
	xor.b32  	%r2219, %r2156, -2147483648;
	xor.b32  	%r2215, %r2152, -2147483648;
	xor.b32  	%r2216, %r2153, -2147483648;
	xor.b32  	%r2213, %r2150, -2147483648;
	xor.b32  	%r2214, %r2151, -2147483648;
	setp.lt.u32 	%p31, %r1, 256;
	setp.eq.s32 	%p32, %r2174, 6528;
	and.pred  	%p33, %p31, %p32;
	selp.u32 	%r643, 1, 0, %p33;
	{ 
	.reg .pred 	%p1; 
	.reg .pred 	%p2; 
	setp.ne.u32 	%p1, %r643, 0; 
	bar.red.or.pred 	%p2, 0, %p1; 
	selp.u32 	%r644, 1, 0, %p2; 
	}
	setp.eq.s32 	%p34, %r644, 0;
	and.b32  	%r645, %r1, 992;
	and.b32  	%r646, %r1, 31;
	mul.lo.s32 	%r647, %r645, 17;
	or.b32  	%r648, %r647, %r646;
	cvt.u64.u32 	%rd7, %r648;
	mul.lo.s32 	%r649, %r3, 6528;
	cvt.s64.s32 	%rd60, %r649;
	add.s64 	%rd61, %rd7, %rd60;
	cvta.to.global.u64 	%rd62, %rd442;
	shl.b64 	%rd63, %rd61, 2;
	add.s64 	%rd8, %rd62, %rd63;
	cvt.u64.u32 	%rd9, %r1;
	@%p34 bra 	$L__BB14_175;
	setp.gt.u32 	%p35, %r1, 255;
	shl.b32 	%r650, %r1, 3;
	mov.u32 	%r651, _ZZN3cub18CUB_300001_SM_10006detail10radix_sort29DeviceRadixSortOnesweepKernelINS1_5radix10policy_hubIiiyE10Policy1000ELNS0_9SortOrderE0EiiyiiNS1_21identity_decomposer_tEEEvPT5_SB_PT3_PKSC_PT1_PKSG_PT2_PKSK_T4_iiT6_E1s;
	add.s32 	%r652, %r651, %r650;
	add.s32 	%r121, %r652, 26112;
	@%p35 bra 	$L__BB14_64;
	ld.param.u64 	%rd436, [_ZN3cub18CUB_300001_SM_10006detail10radix_sort29DeviceRadixSortOnesweepKernelINS1_5radix10policy_hubIiiyE10Policy1000ELNS0_9SortOrderE0EiiyiiNS1_21identity_decomposer_tEEEvPT5_SB_PT3_PKSC_PT1_PKSG_PT2_PKSK_T4_iiT6__param_3];
	cvta.to.global.u64 	%rd64, %rd436;
	shl.b64 	%rd65, %rd9, 3;
	add.s64 	%rd66, %rd64, %rd65;
	ld.global.u64 	%rd67, [%rd66];
	setp.gt.u32 	%p36, %r1, %r100;
	selp.b64 	%rd68, 6528, 0, %p36;
	sub.s64 	%rd455, %rd67, %rd68;
	st.shared.u64 	[%r121], %rd455;
	setp.lt.s32 	%p37, %r3, 1;
	mov.u32 	%r2178, %r2174;
	@%p37 bra 	$L__BB14_63;
	mov.b32 	%r2176, -1;
	mov.u32 	%r2175, %r3;
	mov.u32 	%r2178, %r2174;
$L__BB14_59:
	ld.param.u64 	%rd429, [_ZN3cub18CUB_300001_SM_10006detail10radix_sort29DeviceRadixSortOnesweepKernelINS1_5radix10policy_hubIiiyE10Policy1000ELNS0_9SortOrderE0EiiyiiNS1_21identity_decomposer_tEEEvPT5_SB_PT3_PKSC_PT1_PKSG_PT2_PKSK_T4_iiT6__param_0];
	add.s32 	%r125, %r2175, -1;
	shl.b32 	%r654, %r125, 8;
	add.s32 	%r655, %r654, %r1;
	cvta.to.global.u64 	%rd69, %rd429;
	mul.wide.s32 	%rd70, %r655, 4;
	add.s64 	%rd11, %rd69, %rd70;
$L__BB14_60:
	membar.cta;
	ld.volatile.global.u32 	%r126, [%rd11];
	setp.eq.s32 	%p38, %r126, 0;
	@%p38 bra 	$L__BB14_60;
	and.b32  	%r656, %r126, 1073741823;
	add.s32 	%r2178, %r656, %r2178;
	setp.gt.s32 	%p39, %r126, -1;
	vote.sync.ballot.b32 	%r2176, %p39, %r2176;
	setp.gt.u32 	%p41, %r2175, 1;
	and.pred  	%p42, %p39, %p41;
	mov.u32 	%r2175, %r125;
	@%p42 bra 	$L__BB14_59;
	ld.shared.u64 	%rd455, [%r121];
$L__BB14_63:
	or.b32  	%r657, %r2178, -2147483648;
	st.volatile.global.u32 	[%rd6], %r657;
	sub.s32 	%r658, %r2178, %r2174;
	cvt.s64.s32 	%rd71, %r658;
	add.s64 	%rd72, %rd455, %rd71;
	st.shared.u64 	[%r121], %rd72;
$L__BB14_64:
	ld.param.u32 	%r2080, [_ZN3cub18CUB_300001_SM_10006detail10radix_sort29DeviceRadixSortOnesweepKernelINS1_5radix10policy_hubIiiyE10Policy1000ELNS0_9SortOrderE0EiiyiiNS1_21identity_decomposer_tEEEvPT5_SB_PT3_PKSC_PT1_PKSG_PT2_PKSK_T4_iiT6__param_8];
	ld.param.u64 	%rd432, [_ZN3cub18CUB_300001_SM_10006detail10radix_sort29DeviceRadixSortOnesweepKernelINS1_5radix10policy_hubIiiyE10Policy1000ELNS0_9SortOrderE0EiiyiiNS1_21identity_decomposer_tEEEvPT5_SB_PT3_PKSC_PT1_PKSG_PT2_PKSK_T4_iiT6__param_2];
	setp.gt.u32 	%p43, %r1, 255;
	setp.lt.s32 	%p44, %r4, %r2080;
	setp.eq.s64 	%p45, %rd432, 0;
	or.pred  	%p46, %p45, %p44;
	or.pred  	%p47, %p43, %p46;
	@%p47 bra 	$L__BB14_66;
	ld.param.u64 	%rd433, [_ZN3cub18CUB_300001_SM_10006detail10radix_sort29DeviceRadixSortOnesweepKernelINS1_5radix10policy_hubIiiyE10Policy1000ELNS0_9SortOrderE0EiiyiiNS1_21identity_decomposer_tEEEvPT5_SB_PT3_PKSC_PT1_PKSG_PT2_PKSK_T4_iiT6__param_2];
	ld.shared.u64 	%rd73, [%r121];
	setp.gt.u32 	%p48, %r1, %r100;
	selp.b64 	%rd74, 6528, 0, %p48;
	cvt.s64.s32 	%rd75, %r2174;
	add.s64 	%rd76, %rd74, %rd75;
	add.s64 	%rd77, %rd76, %rd73;
	cvta.to.global.u64 	%rd78, %rd433;
	shl.b64 	%rd79, %rd9, 3;
	add.s64 	%rd80, %rd78, %rd79;
	st.global.u64 	[%rd80], %rd77;
$L__BB14_66:
	ld.param.u32 	%r2081, [_ZN3cub18CUB_300001_SM_10006detail10radix_sort29DeviceRadixSortOnesweepKernelINS1_5radix10policy_hubIiiyE10Policy1000ELNS0_9SortOrderE0EiiyiiNS1_21identity_decomposer_tEEEvPT5_SB_PT3_PKSC_PT1_PKSG_PT2_PKSK_T4_iiT6__param_8];
	setp.gt.s32 	%p49, %r4, %r2081;
	bar.sync 	0;
	shl.b32 	%r659, %r100, 3;
	add.s32 	%r661, %r651, %r659;
	ld.shared.u64 	%rd14, [%r661+26112];
	@%p49 bra 	$L__BB14_68;
	add.s64 	%rd81, %rd14, %rd7;
	shl.b64 	%rd82, %rd81, 2;
	add.s64 	%rd83, %rd1, %rd82;
	st.global.u32 	[%rd83], %r2165;
	st.global.u32 	[%rd83+128], %r2164;
	st.global.u32 	[%rd83+256], %r2163;
	st.global.u32 	[%rd83+384], %r2162;
	st.global.u32 	[%rd83+512], %r2161;
	st.global.u32 	[%rd83+640], %r2160;
	st.global.u32 	[%rd83+768], %r2159;
	st.global.u32 	[%rd83+896], %r2158;
	st.global.u32 	[%rd83+1024], %r2157;
	st.global.u32 	[%rd83+1152], %r2156;
	st.global.u32 	[%rd83+1280], %r2155;
	st.global.u32 	[%rd83+1408], %r2154;
	st.global.u32 	[%rd83+1536], %r2153;
	st.global.u32 	[%rd83+1664], %r2152;
	st.global.u32 	[%rd83+1792], %r2151;
	st.global.u32 	[%rd83+1920], %r2150;
	st.global.u32 	[%rd83+2048], %r2149;
	bra.uni 	$L__BB14_102;
$L__BB14_68:
	ld.param.u32 	%r2082, [_ZN3cub18CUB_300001_SM_10006detail10radix_sort29DeviceRadixSortOnesweepKernelINS1_5radix10policy_hubIiiyE10Policy1000ELNS0_9SortOrderE0EiiyiiNS1_21identity_decomposer_tEEEvPT5_SB_PT3_PKSC_PT1_PKSG_PT2_PKSK_T4_iiT6__param_8];
	cvt.u32.u64 	%r662, %rd7;
	mad.lo.s32 	%r130, %r3, -6528, %r2082;
	setp.ge.s32 	%p50, %r662, %r130;
	add.s64 	%rd84, %rd14, %rd7;
	shl.b64 	%rd85, %rd84, 2;
	add.s64 	%rd15, %rd1, %rd85;
	@%p50 bra 	$L__BB14_70;
	st.global.u32 	[%rd15], %r2165;
$L__BB14_70:
	add.s32 	%r664, %r662, 32;
	setp.ge.s32 	%p51, %r664, %r130;
	@%p51 bra 	$L__BB14_72;
	st.global.u32 	[%rd15+128], %r2164;
$L__BB14_72:
	add.s32 	%r666, %r662, 64;
	setp.ge.s32 	%p52, %r666, %r130;
	@%p52 bra 	$L__BB14_74;
	st.global.u32 	[%rd15+256], %r2163;
$L__BB14_74:
	add.s32 	%r668, %r662, 96;
	setp.ge.s32 	%p53, %r668, %r130;
	@%p53 bra 	$L__BB14_76;
	st.global.u32 	[%rd15+384], %r2162;
$L__BB14_76:
	add.s32 	%r670, %r662, 128;
	setp.ge.s32 	%p54, %r670, %r130;
	@%p54 bra 	$L__BB14_78;
	st.global.u32 	[%rd15+512], %r2161;
$L__BB14_78:
	add.s32 	%r672, %r662, 160;
	setp.ge.s32 	%p55, %r672, %r130;
	@%p55 bra 	$L__BB14_80;
	st.global.u32 	[%rd15+640], %r2160;
$L__BB14_80:
	add.s32 	%r674, %r662, 192;
	setp.ge.s32 	%p56, %r674, %r130;
	@%p56 bra 	$L__BB14_82;
	st.global.u32 	[%rd15+768], %r2159;
$L__BB14_82:
	add.s32 	%r676, %r662, 224;
	setp.ge.s32 	%p57, %r676, %r130;
	@%p57 bra 	$L__BB14_84;
	st.global.u32 	[%rd15+896], %r2158;
$L__BB14_84:
	add.s32 	%r678, %r662, 256;
	setp.ge.s32 	%p58, %r678, %r130;
	@%p58 bra 	$L__BB14_86;
	st.global.u32 	[%rd15+1024], %r2157;
$L__BB14_86:
	add.s32 	%r680, %r662, 288;
	setp.ge.s32 	%p59, %r680, %r130;
	@%p59 bra 	$L__BB14_88;
	st.global.u32 	[%rd15+1152], %r2156;
$L__BB14_88:
	add.s32 	%r682, %r662, 320;
	setp.ge.s32 	%p60, %r682, %r130;
	@%p60 bra 	$L__BB14_90;
	st.global.u32 	[%rd15+1280], %r2155;
$L__BB14_90:
	add.s32 	%r684, %r662, 352;
	setp.ge.s32 	%p61, %r684, %r130;
	@%p61 bra 	$L__BB14_92;
	st.global.u32 	[%rd15+1408], %r2154;
$L__BB14_92:
	add.s32 	%r686, %r662, 384;
	setp.ge.s32 	%p62, %r686, %r130;
	@%p62 bra 	$L__BB14_94;
	st.global.u32 	[%rd15+1536], %r2153;
$L__BB14_94:
	add.s32 	%r688, %r662, 416;
	setp.ge.s32 	%p63, %r688, %r130;
	@%p63 bra 	$L__BB14_96;
	st.global.u32 	[%rd15+1664], %r2152;
$L__BB14_96:
	add.s32 	%r690, %r662, 448;
	setp.ge.s32 	%p64, %r690, %r130;
	@%p64 bra 	$L__BB14_98;
	st.global.u32 	[%rd15+1792], %r2151;
$L__BB14_98:
	add.s32 	%r692, %r662, 480;
	setp.ge.s32 	%p65, %r692, %r130;
	@%p65 bra 	$L__BB14_100;
	st.global.u32 	[%rd15+1920], %r2150;
$L__BB14_100:
	add.s32 	%r694, %r662, 512;
	setp.ge.s32 	%p66, %r694, %r130;
	@%p66 bra 	$L__BB14_102;
	st.global.u32 	[%rd15+2048], %r2149;
$L__BB14_102:
	ld.param.u32 	%r2083, [_ZN3cub18CUB_300001_SM_10006detail10radix_sort29DeviceRadixSortOnesweepKernelINS1_5radix10policy_hubIiiyE10Policy1000ELNS0_9SortOrderE0EiiyiiNS1_21identity_decomposer_tEEEvPT5_SB_PT3_PKSC_PT1_PKSG_PT2_PKSK_T4_iiT6__param_8];
	setp.gt.s32 	%p67, %r4, %r2083;
	@%p67 bra 	$L__BB14_104;
	ld.global.u32 	%r2211, [%rd8];
	ld.global.u32 	%r2210, [%rd8+128];
	ld.global.u32 	%r2209, [%rd8+256];
	ld.global.u32 	%r2208, [%rd8+384];
	ld.global.u32 	%r2207, [%rd8+512];
	ld.global.u32 	%r2206, [%rd8+640];
	ld.global.u32 	%r2205, [%rd8+768];
	ld.global.u32 	%r2204, [%rd8+896];
	ld.global.u32 	%r2203, [%rd8+1024];
	ld.global.u32 	%r2202, [%rd8+1152];
	ld.global.u32 	%r2201, [%rd8+1280];
	ld.global.u32 	%r2200, [%rd8+1408];
	ld.global.u32 	%r2199, [%rd8+1536];
	ld.global.u32 	%r2198, [%rd8+1664];
	ld.global.u32 	%r2197, [%rd8+1792];
	ld.global.u32 	%r2196, [%rd8+1920];
	ld.global.u32 	%r2195, [%rd8+2048];
	bra.uni 	$L__BB14_138;
$L__BB14_104:
	ld.param.u32 	%r2084, [_ZN3cub18CUB_300001_SM_10006detail10radix_sort29DeviceRadixSortOnesweepKernelINS1_5radix10policy_hubIiiyE10Policy1000ELNS0_9SortOrderE0EiiyiiNS1_21identity_decomposer_tEEEvPT5_SB_PT3_PKSC_PT1_PKSG_PT2_PKSK_T4_iiT6__param_8];
	cvt.u32.u64 	%r696, %rd7;
	sub.s32 	%r148, %r2084, %r649;
	setp.ge.s32 	%p68, %r696, %r148;
	@%p68 bra 	$L__BB14_106;
	ld.global.u32 	%r2211, [%rd8];
$L__BB14_106:
	add.s32 	%r700, %r696, 32;
	setp.ge.s32 	%p69, %r700, %r148;
	@%p69 bra 	$L__BB14_108;
	ld.global.u32 	%r2210, [%rd8+128];
$L__BB14_108:
	add.s32 	%r703, %r696, 64;
	setp.ge.s32 	%p70, %r703, %r148;
	@%p70 bra 	$L__BB14_110;
	ld.global.u32 	%r2209, [%rd8+256];
$L__BB14_110:
	add.s32 	%r706, %r696, 96;
	setp.ge.s32 	%p71, %r706, %r148;
	@%p71 bra 	$L__BB14_112;
	ld.global.u32 	%r2208, [%rd8+384];
$L__BB14_112:
	add.s32 	%r709, %r696, 128;
	setp.ge.s32 	%p72, %r709, %r148;
	@%p72 bra 	$L__BB14_114;
	ld.global.u32 	%r2207, [%rd8+512];
$L__BB14_114:
	add.s32 	%r712, %r696, 160;
	setp.ge.s32 	%p73, %r712, %r148;
	@%p73 bra 	$L__BB14_116;
	ld.global.u32 	%r2206, [%rd8+640];
$L__BB14_116:
	add.s32 	%r715, %r696, 192;
	setp.ge.s32 	%p74, %r715, %r148;
	@%p74 bra 	$L__BB14_118;
	ld.global.u32 	%r2205, [%rd8+768];
$L__BB14_118:
	add.s32 	%r718, %r696, 224;
	setp.ge.s32 	%p75, %r718, %r148;
	@%p75 bra 	$L__BB14_120;
	ld.global.u32 	%r2204, [%rd8+896];
$L__BB14_120:
	add.s32 	%r721, %r696, 256;
	setp.ge.s32 	%p76, %r721, %r148;
	@%p76 bra 	$L__BB14_122;
	ld.global.u32 	%r2203, [%rd8+1024];
$L__BB14_122:
	add.s32 	%r724, %r696, 288;
	setp.ge.s32 	%p77, %r724, %r148;
	@%p77 bra 	$L__BB14_124;
	ld.global.u32 	%r2202, [%rd8+1152];
$L__BB14_124:
	add.s32 	%r727, %r696, 320;
	setp.ge.s32 	%p78, %r727, %r148;
	@%p78 bra 	$L__BB14_126;
	ld.global.u32 	%r2201, [%rd8+1280];
$L__BB14_126:
	add.s32 	%r730, %r696, 352;
	setp.ge.s32 	%p79, %r730, %r148;
	@%p79 bra 	$L__BB14_128;
	ld.global.u32 	%r2200, [%rd8+1408];
$L__BB14_128:
	add.s32 	%r733, %r696, 384;
	setp.ge.s32 	%p80, %r733, %r148;
	@%p80 bra 	$L__BB14_130;
	ld.global.u32 	%r2199, [%rd8+1536];
$L__BB14_130:
	add.s32 	%r736, %r696, 416;
	setp.ge.s32 	%p81, %r736, %r148;
	@%p81 bra 	$L__BB14_132;
	ld.global.u32 	%r2198, [%rd8+1664];
$L__BB14_132:
	add.s32 	%r739, %r696, 448;
	setp.ge.s32 	%p82, %r739, %r148;
	@%p82 bra 	$L__BB14_134;
	ld.global.u32 	%r2197, [%rd8+1792];
$L__BB14_134:
	add.s32 	%r742, %r696, 480;
	setp.ge.s32 	%p83, %r742, %r148;
	@%p83 bra 	$L__BB14_136;
	ld.global.u32 	%r2196, [%rd8+1920];
$L__BB14_136:
	add.s32 	%r745, %r696, 512;
	setp.ge.s32 	%p84, %r745, %r148;
	@%p84 bra 	$L__BB14_138;
	ld.global.u32 	%r2195, [%rd8+2048];
$L__BB14_138:
	ld.param.u32 	%r2085, [_ZN3cub18CUB_300001_SM_10006detail10radix_sort29DeviceRadixSortOnesweepKernelINS1_5radix10policy_hubIiiyE10Policy1000ELNS0_9SortOrderE0EiiyiiNS1_21identity_decomposer_tEEEvPT5_SB_PT3_PKSC_PT1_PKSG_PT2_PKSK_T4_iiT6__param_8];
	mad.lo.s32 	%r746, %r3, 6528, 6528;
	setp.gt.s32 	%p85, %r746, %r2085;
	@%p85 bra 	$L__BB14_140;
	ld.param.u64 	%rd439, [_ZN3cub18CUB_300001_SM_10006detail10radix_sort29DeviceRadixSortOnesweepKernelINS1_5radix10policy_hubIiiyE10Policy1000ELNS0_9SortOrderE0EiiyiiNS1_21identity_decomposer_tEEEvPT5_SB_PT3_PKSC_PT1_PKSG_PT2_PKSK_T4_iiT6__param_6];
	add.s64 	%rd86, %rd14, %rd7;
	cvta.to.global.u64 	%rd87, %rd439;
	shl.b64 	%rd88, %rd86, 2;
	add.s64 	%rd89, %rd87, %rd88;
	st.global.u32 	[%rd89], %r2211;
	st.global.u32 	[%rd89+128], %r2210;
	st.global.u32 	[%rd89+256], %r2209;
	st.global.u32 	[%rd89+384], %r2208;
	st.global.u32 	[%rd89+512], %r2207;
	st.global.u32 	[%rd89+640], %r2206;
	st.global.u32 	[%rd89+768], %r2205;
	st.global.u32 	[%rd89+896], %r2204;
	st.global.u32 	[%rd89+1024], %r2203;
	st.global.u32 	[%rd89+1152], %r2202;
	st.global.u32 	[%rd89+1280], %r2201;
	st.global.u32 	[%rd89+1408], %r2200;
	st.global.u32 	[%rd89+1536], %r2199;
	st.global.u32 	[%rd89+1664], %r2198;
	st.global.u32 	[%rd89+1792], %r2197;
	st.global.u32 	[%rd89+1920], %r2196;
	st.global.u32 	[%rd89+2048], %r2195;
	bra.uni 	$L__BB14_174;
$L__BB14_140:
	ld.param.u32 	%r2086, [_ZN3cub18CUB_300001_SM_10006detail10radix_sort29DeviceRadixSortOnesweepKernelINS1_5radix10policy_hubIiiyE10Policy1000ELNS0_9SortOrderE0EiiyiiNS1_21identity_decomposer_tEEEvPT5_SB_PT3_PKSC_PT1_PKSG_PT2_PKSK_T4_iiT6__param_8];
	ld.param.u64 	%rd440, [_ZN3cub18CUB_300001_SM_10006detail10radix_sort29DeviceRadixSortOnesweepKernelINS1_5radix10policy_hubIiiyE10Policy1000ELNS0_9SortOrderE0EiiyiiNS1_21identity_decomposer_tEEEvPT5_SB_PT3_PKSC_PT1_PKSG_PT2_PKSK_T4_iiT6__param_6];
	cvt.u32.u64 	%r747, %rd7;
	mad.lo.s32 	%r199, %r3, -6528, %r2086;
	setp.ge.s32 	%p86, %r747, %r199;
	add.s64 	%rd90, %rd14, %rd7;
	cvta.to.global.u64 	%rd91, %rd440;
	shl.b64 	%rd92, %rd90, 2;
	add.s64 	%rd16, %rd91, %rd92;
	@%p86 bra 	$L__BB14_142;
	st.global.u32 	[%rd16], %r2211;
$L__BB14_142:
	add.s32 	%r749, %r747, 32;
	setp.ge.s32 	%p87, %r749, %r199;
	@%p87 bra 	$L__BB14_144;
	st.global.u32 	[%rd16+128], %r2210;
$L__BB14_144:
	add.s32 	%r751, %r747, 64;
	setp.ge.s32 	%p88, %r751, %r199;
	@%p88 bra 	$L__BB14_146;
	st.global.u32 	[%rd16+256], %r2209;
$L__BB14_146:
	add.s32 	%r753, %r747, 96;
	setp.ge.s32 	%p89, %r753, %r199;
	@%p89 bra 	$L__BB14_148;
	st.global.u32 	[%rd16+384], %r2208;
$L__BB14_148:
	add.s32 	%r755, %r747, 128;
	setp.ge.s32 	%p90, %r755, %r199;
	@%p90 bra 	$L__BB14_150;
	st.global.u32 	[%rd16+512], %r2207;
$L__BB14_150:
	add.s32 	%r757, %r747, 160;
	setp.ge.s32 	%p91, %r757, %r199;
	@%p91 bra 	$L__BB14_152;
	st.global.u32 	[%rd16+640], %r2206;
$L__BB14_152:
	add.s32 	%r759, %r747, 192;
	setp.ge.s32 	%p92, %r759, %r199;
	@%p92 bra 	$L__BB14_154;
	st.global.u32 	[%rd16+768], %r2205;
$L__BB14_154:
	add.s32 	%r761, %r747, 224;
	setp.ge.s32 	%p93, %r761, %r199;
	@%p93 bra 	$L__BB14_156;
	st.global.u32 	[%rd16+896], %r2204;
$L__BB14_156:
	add.s32 	%r763, %r747, 256;
	setp.ge.s32 	%p94, %r763, %r199;
	@%p94 bra 	$L__BB14_158;
	st.global.u32 	[%rd16+1024], %r2203;
$L__BB14_158:
	add.s32 	%r765, %r747, 288;
	setp.ge.s32 	%p95, %r765, %r199;
	@%p95 bra 	$L__BB14_160;
	st.global.u32 	[%rd16+1152], %r2202;
$L__BB14_160:
	add.s32 	%r767, %r747, 320;
	setp.ge.s32 	%p96, %r767, %r199;
	@%p96 bra 	$L__BB14_162;
	st.global.u32 	[%rd16+1280], %r2201;
$L__BB14_162:
	add.s32 	%r769, %r747, 352;
	setp.ge.s32 	%p97, %r769, %r199;
	@%p97 bra 	$L__BB14_164;
	st.global.u32 	[%rd16+1408], %r2200;
$L__BB14_164:
	add.s32 	%r771, %r747, 384;
	setp.ge.s32 	%p98, %r771, %r199;
	@%p98 bra 	$L__BB14_166;
	st.global.u32 	[%rd16+1536], %r2199;
$L__BB14_166:
	add.s32 	%r773, %r747, 416;
	setp.ge.s32 	%p99, %r773, %r199;
	@%p99 bra 	$L__BB14_168;
	st.global.u32 	[%rd16+1664], %r2198;
$L__BB14_168:
	add.s32 	%r775, %r747, 448;
	setp.ge.s32 	%p100, %r775, %r199;
	@%p100 bra 	$L__BB14_170;
	st.global.u32 	[%rd16+1792], %r2197;
$L__BB14_170:
	add.s32 	%r777, %r747, 480;
	setp.ge.s32 	%p101, %r777, %r199;
	@%p101 bra 	$L__BB14_172;
	st.global.u32 	[%rd16+1920], %r2196;
$L__BB14_172:
	add.s32 	%r779, %r747, 512;
	setp.ge.s32 	%p102, %r779, %r199;
	@%p102 bra 	$L__BB14_174;
	st.global.u32 	[%rd16+2048], %r2195;
$L__BB14_174:
	// begin inline asm
	exit;
	// end inline asm
	mov.u32 	%r2212, %r2149;
	mov.u32 	%r2213, %r2150;
	mov.u32 	%r2214, %r2151;
	mov.u32 	%r2215, %r2152;
	mov.u32 	%r2216, %r2153;
	mov.u32 	%r2217, %r2154;
	mov.u32 	%r2218, %r2155;
	mov.u32 	%r2219, %r2156;
	mov.u32 	%r2220, %r2157;
	mov.u32 	%r2221, %r2158;
	mov.u32 	%r2222, %r2159;
	mov.u32 	%r2223, %r2160;
	mov.u32 	%r2224, %r2161;
	mov.u32 	%r2225, %r2162;
	mov.u32 	%r2226, %r2163;
	mov.u32 	%r2227, %r2164;
	mov.u32 	%r2228, %r2165;
$L__BB14_175:
	mul.hi.u32 	%r780, %r1, 357913942;
	add.s32 	%r781, %r780, %r1;
	shl.b32 	%r782, %r781, 2;
	mov.u32 	%r783, _ZZN3cub18CUB_300001_SM_10006detail10radix_sort29DeviceRadixSortOnesweepKernelINS1_5radix10policy_hubIiiyE10Policy1000ELNS0_9SortOrderE0EiiyiiNS1_21identity_decomposer_tEEEvPT5_SB_PT3_PKSC_PT1_PKSG_PT2_PKSK_T4_iiT6_E1s;
	add.s32 	%r784, %r783, %r782;
	add.s32 	%r217, %r784, 13328;
	st.shared.u32 	[%r784+13328], %r2174;
	bar.sync 	0;
	setp.gt.u32 	%p103, %r1, 31;
	@%p103 bra 	$L__BB14_177;
	mad.lo.s32 	%r816, %r1, 52, %r783;
	ld.shared.u32 	%r817, [%r816+13328];
	ld.shared.u32 	%r818, [%r816+13332];
	ld.shared.u32 	%r819, [%r816+13336];
	ld.shared.u32 	%r820, [%r816+13340];
	ld.shared.u32 	%r821, [%r816+13344];
	ld.shared.u32 	%r822, [%r816+13348];
	ld.shared.u32 	%r823, [%r816+13352];
	ld.shared.u32 	%r824, [%r816+13356];
	ld.shared.u32 	%r825, [%r816+13360];
	ld.shared.u32 	%r826, [%r816+13364];
	ld.shared.u32 	%r827, [%r816+13368];
	ld.shared.u32 	%r828, [%r816+13372];
	add.s32 	%r829, %r818, %r817;
	add.s32 	%r830, %r829, %r819;
	add.s32 	%r831, %r830, %r820;
	add.s32 	%r832, %r831, %r821;
	add.s32 	%r833, %r832, %r822;
	add.s32 	%r834, %r833, %r823;
	add.s32 	%r835, %r834, %r824;
	add.s32 	%r836, %r835, %r825;
	add.s32 	%r837, %r836, %r826;
	add.s32 	%r838, %r837, %r827;
	add.s32 	%r789, %r838, %r828;
	mov.b32 	%r787, 1;
	mov.b32 	%r812, 0;
	mov.b32 	%r814, -1;
	// begin inline asm
	{  .reg .s32 r0;  .reg .pred p;  shfl.sync.up.b32 r0|p, %r789, %r787, %r812, %r814;  @p add.s32 r0, r0, %r789;  mov.s32 %r785, r0;}
	// end inline asm
	mov.b32 	%r793, 2;
	// begin inline asm
	{  .reg .s32 r0;  .reg .pred p;  shfl.sync.up.b32 r0|p, %r785, %r793, %r812, %r814;  @p add.s32 r0, r0, %r785;  mov.s32 %r791, r0;}
	// end inline asm
	mov.b32 	%r799, 4;
	// begin inline asm
	{  .reg .s32 r0;  .reg .pred p;  shfl.sync.up.b32 r0|p, %r791, %r799, %r812, %r814;  @p add.s32 r0, r0, %r791;  mov.s32 %r797, r0;}
	// end inline asm
	mov.b32 	%r805, 8;
	// begin inline asm
	{  .reg .s32 r0;  .reg .pred p;  shfl.sync.up.b32 r0|p, %r797, %r805, %r812, %r814;  @p add.s32 r0, r0, %r797;  mov.s32 %r803, r0;}
	// end inline asm
	mov.b32 	%r811, 16;
	// begin inline asm
	{  .reg .s32 r0;  .reg .pred p;  shfl.sync.up.b32 r0|p, %r803, %r811, %r812, %r814;  @p add.s32 r0, r0, %r803;  mov.s32 %r809, r0;}
	// end inline asm
	sub.s32 	%r839, %r809, %r789;
	add.s32 	%r840, %r817, %r839;
	add.s32 	%r841, %r818, %r840;
	add.s32 	%r842, %r819, %r841;
	add.s32 	%r843, %r820, %r842;
	add.s32 	%r844, %r821, %r843;
	add.s32 	%r845, %r822, %r844;
	add.s32 	%r846, %r823, %r845;
	add.s32 	%r847, %r824, %r846;
	add.s32 	%r848, %r825, %r847;
	add.s32 	%r849, %r826, %r848;
	add.s32 	%r850, %r827, %r849;
	st.shared.u32 	[%r816+13328], %r839;
	st.shared.u32 	[%r816+13332], %r840;
	st.shared.u32 	[%r816+13336], %r841;
	st.shared.u32 	[%r816+13340], %r842;
	st.shared.u32 	[%r816+13344], %r843;
	st.shared.u32 	[%r816+13348], %r844;
	st.shared.u32 	[%r816+13352], %r845;
	st.shared.u32 	[%r816+13356], %r846;
	st.shared.u32 	[%r816+13360], %r847;
	st.shared.u32 	[%r816+13364], %r848;
	st.shared.u32 	[%r816+13368], %r849;
	st.shared.u32 	[%r816+13372], %r850;
$L__BB14_177:
	setp.gt.u32 	%p104, %r1, 255;
	bar.sync 	0;
	ld.shared.u32 	%r218, [%r217];
	@%p104 bra 	$L__BB14_179;
	shl.b32 	%r851, %r1, 2;
	add.s32 	%r853, %r783, %r851;
	ld.shared.u32 	%r854, [%r853];
	add.s32 	%r855, %r854, %r218;
	st.shared.u32 	[%r853], %r855;
	ld.shared.u32 	%r856, [%r853+1024];
	add.s32 	%r857, %r856, %r218;
	st.shared.u32 	[%r853+1024], %r857;
	ld.shared.u32 	%r858, [%r853+2048];
	add.s32 	%r859, %r858, %r218;
	st.shared.u32 	[%r853+2048], %r859;
	ld.shared.u32 	%r860, [%r853+3072];
	add.s32 	%r861, %r860, %r218;
	st.shared.u32 	[%r853+3072], %r861;
	ld.shared.u32 	%r862, [%r853+4096];
	add.s32 	%r863, %r862, %r218;
	st.shared.u32 	[%r853+4096], %r863;
	ld.shared.u32 	%r864, [%r853+5120];
	add.s32 	%r865, %r864, %r218;
	st.shared.u32 	[%r853+5120], %r865;
	ld.shared.u32 	%r866, [%r853+6144];
	add.s32 	%r867, %r866, %r218;
	st.shared.u32 	[%r853+6144], %r867;
	ld.shared.u32 	%r868, [%r853+7168];
	add.s32 	%r869, %r868, %r218;
	st.shared.u32 	[%r853+7168], %r869;
	ld.shared.u32 	%r870, [%r853+8192];
	add.s32 	%r871, %r870, %r218;
	st.shared.u32 	[%r853+8192], %r871;
	ld.shared.u32 	%r872, [%r853+9216];
	add.s32 	%r873, %r872, %r218;
	st.shared.u32 	[%r853+9216], %r873;
	ld.shared.u32 	%r874, [%r853+10240];
	add.s32 	%r875, %r874, %r218;
	st.shared.u32 	[%r853+10240], %r875;
	ld.shared.u32 	%r876, [%r853+11264];
	add.s32 	%r877, %r876, %r218;
	st.shared.u32 	[%r853+11264], %r877;
$L__BB14_179:
	ld.param.u32 	%r2132, [_ZN3cub18CUB_300001_SM_10006detail10radix_sort29DeviceRadixSortOnesweepKernelINS1_5radix10policy_hubIiiyE10Policy1000ELNS0_9SortOrderE0EiiyiiNS1_21identity_decomposer_tEEEvPT5_SB_PT3_PKSC_PT1_PKSG_PT2_PKSK_T4_iiT6__param_10];
	ld.param.u32 	%r2095, [_ZN3cub18CUB_300001_SM_10006detail10radix_sort29DeviceRadixSortOnesweepKernelINS1_5radix10policy_hubIiiyE10Policy1000ELNS0_9SortOrderE0EiiyiiNS1_21identity_decomposer_tEEEvPT5_SB_PT3_PKSC_PT1_PKSG_PT2_PKSK_T4_iiT6__param_9];
	shl.b32 	%r904, %r1, 5;
	and.b32  	%r905, %r904, 31744;
	add.s32 	%r219, %r783, %r905;
	bar.sync 	0;
	// begin inline asm
	mov.u32 %r878, %lanemask_le;
	// end inline asm
	shr.u32 	%r907, %r2228, %r2095;
	mov.b32 	%r908, -1;
	shl.b32 	%r909, %r908, %r2132;
	not.b32 	%r221, %r909;
	and.b32  	%r901, %r907, %r221;
	mov.b32 	%r881, 1;
	// begin inline asm
	{
    .reg .pred p;
    and.b32 %r879, %r901, %r881;    setp.ne.u32 p, %r879, 0;
    vote.ballot.sync.b32 %r879, p, 0xffffffff;
    @!p not.b32 %r879, %r879;
}

	// end inline asm
	mov.b32 	%r884, 2;
	// begin inline asm
	{
    .reg .pred p;
    and.b32 %r882, %r901, %r884;    setp.ne.u32 p, %r882, 0;
    vote.ballot.sync.b32 %r882, p, 0xffffffff;
    @!p not.b32 %r882, %r882;
}

	// end inline asm
	and.b32  	%r910, %r882, %r879;
	mov.b32 	%r887, 4;
	// begin inline asm
	{
    .reg .pred p;
    and.b32 %r885, %r901, %r887;    setp.ne.u32 p, %r885, 0;
    vote.ballot.sync.b32 %r885, p, 0xffffffff;
    @!p not.b32 %r885, %r885;
}

	// end inline asm
	and.b32  	%r911, %r885, %r910;
	mov.b32 	%r890, 8;
	// begin inline asm
	{
    .reg .pred p;
    and.b32 %r888, %r901, %r890;    setp.ne.u32 p, %r888, 0;
    vote.ballot.sync.b32 %r888, p, 0xffffffff;
    @!p not.b32 %r888, %r888;
}

	// end inline asm
	and.b32  	%r912, %r888, %r911;
	mov.b32 	%r893, 16;
	// begin inline asm
	{
    .reg .pred p;
    and.b32 %r891, %r901, %r893;    setp.ne.u32 p, %r891, 0;
    vote.ballot.sync.b32 %r891, p, 0xffffffff;
    @!p not.b32 %r891, %r891;
}

	// end inline asm
	and.b32  	%r913, %r891, %r912;
	mov.b32 	%r896, 32;
	// begin inline asm
	{
    .reg .pred p;
    and.b32 %r894, %r901, %r896;    setp.ne.u32 p, %r894, 0;
    vote.ballot.sync.b32 %r894, p, 0xffffffff;
    @!p not.b32 %r894, %r894;
}

	// end inline asm
	and.b32  	%r914, %r894, %r913;
	mov.b32 	%r899, 64;
	// begin inline asm
	{
    .reg .pred p;
    and.b32 %r897, %r901, %r899;    setp.ne.u32 p, %r897, 0;
    vote.ballot.sync.b32 %r897, p, 0xffffffff;
    @!p not.b32 %r897, %r897;
}

	// end inline asm
	and.b32  	%r915, %r897, %r914;
	mov.b32 	%r902, 128;
	// begin inline asm
	{
    .reg .pred p;
    and.b32 %r900, %r901, %r902;    setp.ne.u32 p, %r900, 0;
    vote.ballot.sync.b32 %r900, p, 0xffffffff;
    @!p not.b32 %r900, %r900;
}

	// end inline asm
	and.b32  	%r916, %r900, %r915;
	clz.b32 	%r917, %r916;
	sub.s32 	%r223, 31, %r917;
	and.b32  	%r918, %r878, %r916;
	popc.b32 	%r224, %r918;
	setp.ne.s32 	%p105, %r443, %r223;
	mov.b32 	%r2229, 0;
	@%p105 bra 	$L__BB14_181;
	shl.b32 	%r919, %r901, 2;
	add.s32 	%r920, %r219, %r919;
	atom.shared.add.u32 	%r2229, [%r920], %r224;
$L__BB14_181:
	ld.param.u32 	%r2096, [_ZN3cub18CUB_300001_SM_10006detail10radix_sort29DeviceRadixSortOnesweepKernelINS1_5radix10policy_hubIiiyE10Policy1000ELNS0_9SortOrderE0EiiyiiNS1_21identity_decomposer_tEEEvPT5_SB_PT3_PKSC_PT1_PKSG_PT2_PKSK_T4_iiT6__param_9];
	shfl.sync.idx.b32	%r946|%p106, %r2229, %r223, 31, -1;
	add.s32 	%r227, %r224, %r946;
	shr.u32 	%r947, %r2227, %r2096;
	and.b32  	%r943, %r947, %r221;
	mov.b32 	%r923, 1;
	// begin inline asm
	{
    .reg .pred p;
    and.b32 %r921, %r943, %r923;    setp.ne.u32 p, %r921, 0;
    vote.ballot.sync.b32 %r921, p, 0xffffffff;
    @!p not.b32 %r921, %r921;
}

	// end inline asm
	mov.b32 	%r926, 2;
	// begin inline asm
	{
    .reg .pred p;
    and.b32 %r924, %r943, %r926;    setp.ne.u32 p, %r924, 0;
    vote.ballot.sync.b32 %r924, p, 0xffffffff;
    @!p not.b32 %r924, %r924;
}

	// end inline asm
	and.b32  	%r948, %r924, %r921;
	mov.b32 	%r929, 4;
	// begin inline asm
	{
    .reg .pred p;
    and.b32 %r927, %r943, %r929;    setp.ne.u32 p, %r927, 0;
    vote.ballot.sync.b32 %r927, p, 0xffffffff;
    @!p not.b32 %r927, %r927;
}

	// end inline asm
	and.b32  	%r949, %r927, %r948;
	mov.b32 	%r932, 8;
	// begin inline asm
	{
    .reg .pred p;
    and.b32 %r930, %r943, %r932;    setp.ne.u32 p, %r930, 0;
    vote.ballot.sync.b32 %r930, p, 0xffffffff;
    @!p not.b32 %r930, %r930;
}

	// end inline asm
	and.b32  	%r950, %r930, %r949;
	mov.b32 	%r935, 16;
	// begin inline asm
	{
    .reg .pred p;
    and.b32 %r933, %r943, %r935;    setp.ne.u32 p, %r933, 0;
    vote.ballot.sync.b32 %r933, p, 0xffffffff;
    @!p not.b32 %r933, %r933;
}

	// end inline asm
	and.b32  	%r951, %r933, %r950;
	mov.b32 	%r938, 32;
	// begin inline asm
	{
    .reg .pred p;
    and.b32 %r936, %r943, %r938;    setp.ne.u32 p, %r936, 0;
    vote.ballot.sync.b32 %r936, p, 0xffffffff;
    @!p not.b32 %r936, %r936;
}

	// end inline asm
	and.b32  	%r952, %r936, %r951;
	mov.b32 	%r941, 64;
	// begin inline asm
	{
    .reg .pred p;
    and.b32 %r939, %r943, %r941;    setp.ne.u32 p, %r939, 0;
    vote.ballot.sync.b32 %r939, p, 0xffffffff;
    @!p not.b32 %r939, %r939;
}

	// end inline asm
	and.b32  	%r953, %r939, %r952;
	mov.b32 	%r944, 128;
	// begin inline asm
	{
    .reg .pred p;
    and.b32 %r942, %r943, %r944;    setp.ne.u32 p, %r942, 0;
    vote.ballot.sync.b32 %r942, p, 0xffffffff;
    @!p not.b32 %r942, %r942;
}

	// end inline asm
	and.b32  	%r954, %r942, %r953;
	clz.b32 	%r955, %r954;
	sub.s32 	%r229, 31, %r955;
	and.b32  	%r956, %r878, %r954;
	popc.b32 	%r230, %r956;
	setp.ne.s32 	%p107, %r443, %r229;
	mov.b32 	%r2230, 0;
	@%p107 bra 	$L__BB14_183;
	shl.b32 	%r957, %r943, 2;
	add.s32 	%r958, %r219, %r957;
	atom.shared.add.u32 	%r2230, [%r958], %r230;
$L__BB14_183:
	ld.param.u32 	%r2097, [_ZN3cub18CUB_300001_SM_10006detail10radix_sort29DeviceRadixSortOnesweepKernelINS1_5radix10policy_hubIiiyE10Policy1000ELNS0_9SortOrderE0EiiyiiNS1_21identity_decomposer_tEEEvPT5_SB_PT3_PKSC_PT1_PKSG_PT2_PKSK_T4_iiT6__param_9];
	shfl.sync.idx.b32	%r984|%p108, %r2230, %r229, 31, -1;
	add.s32 	%r233, %r230, %r984;
	shr.u32 	%r985, %r2226, %r2097;
	and.b32  	%r981, %r985, %r221;
	mov.b32 	%r961, 1;
	// begin inline asm
	{
    .reg .pred p;
    and.b32 %r959, %r981, %r961;    setp.ne.u32 p, %r959, 0;
    vote.ballot.sync.b32 %r959, p, 0xffffffff;
    @!p not.b32 %r959, %r959;
}

	// end inline asm
	mov.b32 	%r964, 2;
	// begin inline asm
	{
    .reg .pred p;
    and.b32 %r962, %r981, %r964;    setp.ne.u32 p, %r962, 0;
    vote.ballot.sync.b32 %r962, p, 0xffffffff;
    @!p not.b32 %r962, %r962;
}

	// end inline asm
	and.b32  	%r986, %r962, %r959;
	mov.b32 	%r967, 4;
	// begin inline asm
	{
    .reg .pred p;
    and.b32 %r965, %r981, %r967;    setp.ne.u32 p, %r965, 0;
    vote.ballot.sync.b32 %r965, p, 0xffffffff;
    @!p not.b32 %r965, %r965;
}

	// end inline asm
	and.b32  	%r987, %r965, %r986;
	mov.b32 	%r970, 8;
	// begin inline asm
	{
    .reg .pred p;
    and.b32 %r968, %r981, %r970;    setp.ne.u32 p, %r968, 0;
    vote.ballot.sync.b32 %r968, p, 0xffffffff;
    @!p not.b32 %r968, %r968;
}

	// end inline asm
	and.b32  	%r988, %r968, %r987;
	mov.b32 	%r973, 16;
	// begin inline asm
	{
    .reg .pred p;
    and.b32 %r971, %r981, %r973;    setp.ne.u32 p, %r971, 0;
    vote.ballot.sync.b32 %r971, p, 0xffffffff;
    @!p not.b32 %r971, %r971;
}

	// end inline asm
	and.b32  	%r989, %r971, %r988;
	mov.b32 	%r976, 32;
	// begin inline asm
	{
    .reg .pred p;
    and.b32 %r974, %r981, %r976;    setp.ne.u32 p, %r974, 0;
    vote.ballot.sync.b32 %r974, p, 0xffffffff;
    @!p not.b32 %r974, %r974;
}

	// end inline asm
	and.b32  	%r990, %r974, %r989;
	mov.b32 	%r979, 64;
	// begin inline asm
	{
    .reg .pred p;
    and.b32 %r977, %r981, %r979;    setp.ne.u32 p, %r977, 0;
    vote.ballot.sync.b32 %r977, p, 0xffffffff;
    @!p not.b32 %r977, %r977;
}

	// end inline asm
	and.b32  	%r991, %r977, %r990;
	mov.b32 	%r982, 128;
	// begin inline asm
	{
    .reg .pred p;
    and.b32 %r980, %r981, %r982;    setp.ne.u32 p, %r980, 0;
    vote.ballot.sync.b32 %r980, p, 0xffffffff;
    @!p not.b32 %r980, %r980;
}

	// end inline asm
	and.b32  	%r992, %r980, %r991;
	clz.b32 	%r993, %r992;
	sub.s32 	%r235, 31, %r993;
	and.b32  	%r994, %r878, %r992;
	popc.b32 	%r236, %r994;
	setp.ne.s32 	%p109, %r443, %r235;
	mov.b32 	%r2231, 0;
	@%p109 bra 	$L__BB14_185;
	shl.b32 	%r995, %r981, 2;
	add.s32 	%r996, %r219, %r995;
	atom.shared.add.u32 	%r2231, [%r996], %r236;
$L__BB14_185:
	ld.param.u32 	%r2098, [_ZN3cub18CUB_300001_SM_10006detail10radix_sort29DeviceRadixSortOnesweepKernelINS1_5radix10policy_hubIiiyE10Policy1000ELNS0_9SortOrderE0EiiyiiNS1_21identity_decomposer_tEEEvPT5_SB_PT3_PKSC_PT1_PKSG_PT2_PKSK_T4_iiT6__param_9];
	shfl.sync.idx.b32	%r1022|%p110, %r2231, %r235, 31, -1;
	add.s32 	%r239, %r236, %r1022;
	shr.u32 	%r1023, %r2225, %r2098;
	and.b32  	%r1019, %r1023, %r221;
	mov.b32 	%r999, 1;
	// begin inline asm
	{
    .reg .pred p;
    and.b32 %r997, %r1019, %r999;    setp.ne.u32 p, %r997, 0;
    vote.ballot.sync.b32 %r997, p, 0xffffffff;
    @!p not.b32 %r997, %r997;
}

	// end inline asm
	mov.b32 	%r1002, 2;
	// begin inline asm
	{
    .reg .pred p;
    and.b32 %r1000, %r1019, %r1002;    setp.ne.u32 p, %r1000, 0;
    vote.ballot.sync.b32 %r1000, p, 0xffffffff;
    @!p not.b32 %r1000, %r1000;
}

	// end inline asm
	and.b32  	%r1024, %r1000, %r997;
	mov.b32 	%r1005, 4;
	// begin inline asm
	{
    .reg .pred p;
    and.b32 %r1003, %r1019, %r1005;    setp.ne.u32 p, %r1003, 0;
    vote.ballot.sync.b32 %r1003, p, 0xffffffff;
    @!p not.b32 %r1003, %r1003;
}

	// end inline asm
	and.b32  	%r1025, %r1003, %r1024;
	mov.b32 	%r1008, 8;
	// begin inline asm
	{
    .reg .pred p;
    and.b32 %r1006, %r1019, %r1008;    setp.ne.u32 p, %r1006, 0;
    vote.ballot.sync.b32 %r1006, p, 0xffffffff;
    @!p not.b32 %r1006, %r1006;
}

	// end inline asm
	and.b32  	%r1026, %r1006, %r1025;
	mov.b32 	%r1011, 16;
	// begin inline asm
	{
    .reg .pred p;
    and.b32 %r1009, %r1019, %r1011;    setp.ne.u32 p, %r1009, 0;
    vote.ballot.sync.b32 %r1009, p, 0xffffffff;
    @!p not.b32 %r1009, %r1009;
}

	// end inline asm
	and.b32  	%r1027, %r1009, %r1026;
	mov.b32 	%r1014, 32;
	// begin inline asm
	{
    .reg .pred p;
    and.b32 %r1012, %r1019, %r1014;    setp.ne.u32 p, %r1012, 0;
    vote.ballot.sync.b32 %r1012, p, 0xffffffff;
    @!p not.b32 %r1012, %r1012;
}

	// end inline asm
	and.b32  	%r1028, %r1012, %r1027;
	mov.b32 	%r1017, 64;
	// begin inline asm
	{
    .reg .pred p;
    and.b32 %r1015, %r1019, %r1017;    setp.ne.u32 p, %r1015, 0;
    vote.ballot.sync.b32 %r1015, p, 0xffffffff;
    @!p not.b32 %r1015, %r1015;
}

	// end inline asm
	and.b32  	%r1029, %r1015, %r1028;
	mov.b32 	%r1020, 128;
	// begin inline asm
	{
    .reg .pred p;
    and.b32 %r1018, %r1019, %r1020;    setp.ne.u32 p, %r1018, 0;
    vote.ballot.sync.b32 %r1018, p, 0xffffffff;
    @!p not.b32 %r1018, %r1018;
}

	// end inline asm
	and.b32  	%r1030, %r1018, %r1029;
	clz.b32 	%r1031, %r1030;
	sub.s32 	%r241, 31, %r1031;
	and.b32  	%r1032, %r878, %r1030;
	popc.b32 	%r242, %r1032;
	setp.ne.s32 	%p111, %r443, %r241;
	mov.b32 	%r2232, 0;
	@%p111 bra 	$L__BB14_187;
	shl.b32 	%r1033, %r1019, 2;
	add.s32 	%r1034, %r219, %r1033;
	atom.shared.add.u32 	%r2232, [%r1034], %r242;
$L__BB14_187:
	ld.param.u32 	%r2099, [_ZN3cub18CUB_300001_SM_10006detail10radix_sort29DeviceRadixSortOnesweepKernelINS1_5radix10policy_hubIiiyE10Policy1000ELNS0_9SortOrderE0EiiyiiNS1_21identity_decomposer_tEEEvPT5_SB_PT3_PKSC_PT1_PKSG_PT2_PKSK_T4_iiT6__param_9];
	shfl.sync.idx.b32	%r1060|%p112, %r2232, %r241, 31, -1;
	add.s32 	%r245, %r242, %r1060;
	shr.u32 	%r1061, %r2224, %r2099;
	and.b32  	%r1057, %r1061, %r221;
	mov.b32 	%r1037, 1;
	// begin inline asm
	{
    .reg .pred p;
    and.b32 %r1035, %r1057, %r1037;    setp.ne.u32 p, %r1035, 0;
    vote.ballot.sync.b32 %r1035, p, 0xffffffff;
    @!p not.b32 %r1035, %r1035;
}

	// end inline asm
	mov.b32 	%r1040, 2;
	// begin inline asm
	{
    .reg .pred p;
    and.b32 %r1038, %r1057, %r1040;    setp.ne.u32 p, %r1038, 0;
    vote.ballot.sync.b32 %r1038, p, 0xffffffff;
    @!p not.b32 %r1038, %r1038;
}

	// end inline asm
	and.b32  	%r1062, %r1038, %r1035;
	mov.b32 	%r1043, 4;
	// begin inline asm
	{
    .reg .pred p;
    and.b32 %r1041, %r1057, %r1043;    setp.ne.u32 p, %r1041, 0;
    vote.ballot.sync.b32 %r1041, p, 0xffffffff;
    @!p not.b32 %r1041, %r1041;
}

	// end inline asm
	and.b32  	%r1063, %r1041, %r1062;
	mov.b32 	%r1046, 8;
	// begin inline asm
	{
    .reg .pred p;
    and.b32 %r1044, %r1057, %r1046;    setp.ne.u32 p, %r1044, 0;
    vote.ballot.sync.b32 %r1044, p, 0xffffffff;
    @!p not.b32 %r1044, %r1044;
}

	// end inline asm
	and.b32  	%r1064, %r1044, %r1063;
	mov.b32 	%r1049, 16;
	// begin inline asm
	{
    .reg .pred p;
    and.b32 %r1047, %r1057, %r1049;    setp.ne.u32 p, %r1047, 0;
    vote.ballot.sync.b32 %r1047, p, 0xffffffff;
    @!p not.b32 %r1047, %r1047;
}

	// end inline asm
	and.b32  	%r1065, %r1047, %r1064;
	mov.b32 	%r1052, 32;
	// begin inline asm
	{
    .reg .pred p;
    and.b32 %r1050, %r1057, %r1052;    setp.ne.u32 p, %r1050, 0;
    vote.ballot.sync.b32 %r1050, p, 0xffffffff;
    @!p not.b32 %r1050, %r1050;
}

	// end inline asm
	and.b32  	%r1066, %r1050, %r1065;
	mov.b32 	%r1055, 64;
	// begin inline asm
	{
    .reg .pred p;
    and.b32 %r1053, %r1057, %r1055;    setp.ne.u32 p, %r1053, 0;
    vote.ballot.sync.b32 %r1053, p, 0xffffffff;
    @!p not.b32 %r1053, %r1053;
}

	// end inline asm
	and.b32  	%r1067, %r1053, %r1066;
	mov.b32 	%r1058, 128;
	// begin inline asm
	{
    .reg .pred p;
    and.b32 %r1056, %r1057, %r1058;    setp.ne.u32 p, %r1056, 0;
    vote.ballot.sync.b32 %r1056, p, 0xffffffff;
    @!p not.b32 %r1056, %r1056;
}

	// end inline asm
	and.b32  	%r1068, %r1056, %r1067;
	clz.b32 	%r1069, %r1068;
	sub.s32 	%r247, 31, %r1069;
	and.b32  	%r1070, %r878, %r1068;
	popc.b32 	%r248, %r1070;
	setp.ne.s32 	%p113, %r443, %r247;
	mov.b32 	%r2233, 0;
	@%p113 bra 	$L__BB14_189;
	shl.b32 	%r1071, %r1057, 2;
	add.s32 	%r1072, %r219, %r1071;
	atom.shared.add.u32 	%r2233, [%r1072], %r248;
$L__BB14_189:
	ld.param.u32 	%r2100, [_ZN3cub18CUB_300001_SM_10006detail10radix_sort29DeviceRadixSortOnesweepKernelINS1_5radix10policy_hubIiiyE10Policy1000ELNS0_9SortOrderE0EiiyiiNS1_21identity_decomposer_tEEEvPT5_SB_PT3_PKSC_PT1_PKSG_PT2_PKSK_T4_iiT6__param_9];
	shfl.sync.idx.b32	%r1098|%p114, %r2233, %r247, 31, -1;
	add.s32 	%r251, %r248, %r1098;
	shr.u32 	%r1099, %r2223, %r2100;
	and.b32  	%r1095, %r1099, %r221;
	mov.b32 	%r1075, 1;
	// begin inline asm
	{
    .reg .pred p;
    and.b32 %r1073, %r1095, %r1075;    setp.ne.u32 p, %r1073, 0;
    vote.ballot.sync.b32 %r1073, p, 0xffffffff;
    @!p not.b32 %r1073, %r1073;
}

	// end inline asm
	mov.b32 	%r1078, 2;
	// begin inline asm
	{
    .reg .pred p;
    and.b32 %r1076, %r1095, %r1078;    setp.ne.u32 p, %r1076, 0;
    vote.ballot.sync.b32 %r1076, p, 0xffffffff;
    @!p not.b32 %r1076, %r1076;
}

	// end inline asm
	and.b32  	%r1100, %r1076, %r1073;
	mov.b32 	%r1081, 4;
	// begin inline asm
	{
    .reg .pred p;
    and.b32 %r1079, %r1095, %r1081;    setp.ne.u32 p, %r1079, 0;
    vote.ballot.sync.b32 %r1079, p, 0xffffffff;
    @!p not.b32 %r1079, %r1079;
}

	// end inline asm
	and.b32  	%r1101, %r1079, %r1100;
	mov.b32 	%r1084, 8;
	// begin inline asm
	{
    .reg .pred p;
    and.b32 %r1082, %r1095, %r1084;    setp.ne.u32 p, %r1082, 0;
    vote.ballot.sync.b32 %r1082, p, 0xffffffff;
    @!p not.b32 %r1082, %r1082;
}

	// end inline asm
	and.b32  	%r1102, %r1082, %r1101;
	mov.b32 	%r1087, 16;
	// begin inline asm
	{
    .reg .pred p;
    and.b32 %r1085, %r1095, %r1087;    setp.ne.u32 p, %r1085, 0;
    vote.ballot.sync.b32 %r1085, p, 0xffffffff;
    @!p not.b32 %r1085, %r1085;
}

	// end inline asm
	and.b32  	%r1103, %r1085, %r1102;
	mov.b32 	%r1090, 32;
	// begin inline asm
	{
    .reg .pred p;
    and.b32 %r1088, %r1095, %r1090;    setp.ne.u32 p, %r1088, 0;
    vote.ballot.sync.b32 %r1088, p, 0xffffffff;
    @!p not.b32 %r1088, %r1088;
}

	// end inline asm
	and.b32  	%r1104, %r1088, %r1103;
	mov.b32 	%r1093, 64;
	// begin inline asm
	{
    .reg .pred p;
    and.b32 %r1091, %r1095, %r1093;    setp.ne.u32 p, %r1091, 0;
    vote.ballot.sync.b32 %r1091, p, 0xffffffff;
    @!p not.b32 %r1091, %r1091;
}

	// end inline asm
	and.b32  	%r1105, %r1091, %r1104;
	mov.b32 	%r1096, 128;
	// begin inline asm
	{
    .reg .pred p;
    and.b32 %r1094, %r1095, %r1096;    setp.ne.u32 p, %r1094, 0;
    vote.ballot.sync.b32 %r1094, p, 0xffffffff;
    @!p not.b32 %r1094, %r1094;
}

	// end inline asm
	and.b32  	%r1106, %r1094, %r1105;
	clz.b32 	%r1107, %r1106;
	sub.s32 	%r253, 31, %r1107;
	and.b32  	%r1108, %r878, %r1106;
	popc.b32 	%r254, %r1108;
	setp.ne.s32 	%p115, %r443, %r253;
	mov.b32 	%r2234, 0;
	@%p115 bra 	$L__BB14_191;
	shl.b32 	%r1109, %r1095, 2;
	add.s32 	%r1110, %r219, %r1109;
	atom.shared.add.u32 	%r2234, [%r1110], %r254;
$L__BB14_191:
	ld.param.u32 	%r2101, [_ZN3cub18CUB_300001_SM_10006detail10radix_sort29DeviceRadixSortOnesweepKernelINS1_5radix10policy_hubIiiyE10Policy1000ELNS0_9SortOrderE0EiiyiiNS1_21identity_decomposer_tEEEvPT5_SB_PT3_PKSC_PT1_PKSG_PT2_PKSK_T4_iiT6__param_9];
	shfl.sync.idx.b32	%r1136|%p116, %r2234, %r253, 31, -1;
	add.s32 	%r257, %r254, %r1136;
	shr.u32 	%r1137, %r2222, %r2101;
	and.b32  	%r1133, %r1137, %r221;
	mov.b32 	%r1113, 1;
	// begin inline asm
	{
    .reg .pred p;
    and.b32 %r1111, %r1133, %r1113;    setp.ne.u32 p, %r1111, 0;
    vote.ballot.sync.b32 %r1111, p, 0xffffffff;
    @!p not.b32 %r1111, %r1111;
}

	// end inline asm
	mov.b32 	%r1116, 2;
	// begin inline asm
	{
    .reg .pred p;
    and.b32 %r1114, %r1133, %r1116;    setp.ne.u32 p, %r1114, 0;
    vote.ballot.sync.b32 %r1114, p, 0xffffffff;
    @!p not.b32 %r1114, %r1114;
}

	// end inline asm
	and.b32  	%r1138, %r1114, %r1111;
	mov.b32 	%r1119, 4;
	// begin inline asm
	{
    .reg .pred p;
    and.b32 %r1117, %r1133, %r1119;    setp.ne.u32 p, %r1117, 0;
    vote.ballot.sync.b32 %r1117, p, 0xffffffff;
    @!p not.b32 %r1117, %r1117;
}

	// end inline asm
	and.b32  	%r1139, %r1117, %r1138;
	mov.b32 	%r1122, 8;
	// begin inline asm
	{
    .reg .pred p;
    and.b32 %r1120, %r1133, %r1122;    setp.ne.u32 p, %r1120, 0;
    vote.ballot.sync.b32 %r1120, p, 0xffffffff;
    @!p not.b32 %r1120, %r1120;
}

	// end inline asm
	and.b32  	%r1140, %r1120, %r1139;
	mov.b32 	%r1125, 16;
	// begin inline asm
	{
    .reg .pred p;
    and.b32 %r1123, %r1133, %r1125;    setp.ne.u32 p, %r1123, 0;
    vote.ballot.sync.b32 %r1123, p, 0xffffffff;
    @!p not.b32 %r1123, %r1123;
}

	// end inline asm
	and.b32  	%r1141, %r1123, %r1140;
	mov.b32 	%r1128, 32;
	// begin inline asm
	{
    .reg .pred p;
    and.b32 %r1126, %r1133, %r1128;    setp.ne.u32 p, %r1126, 0;
    vote.ballot.sync.b32 %r1126, p, 0xffffffff;
    @!p not.b32 %r1126, %r1126;
}

	// end inline asm
	and.b32  	%r1142, %r1126, %r1141;
	mov.b32 	%r1131, 64;
	// begin inline asm
	{
    .reg .pred p;
    and.b32 %r1129, %r1133, %r1131;    setp.ne.u32 p, %r1129, 0;
    vote.ballot.sync.b32 %r1129, p, 0xffffffff;
    @!p not.b32 %r1129, %r1129;
}

	// end inline asm
	and.b32  	%r1143, %r1129, %r1142;
	mov.b32 	%r1134, 128;
	// begin inline asm
	{
    .reg .pred p;
    and.b32 %r1132, %r1133, %r1134;    setp.ne.u32 p, %r1132, 0;
    vote.ballot.sync.b32 %r1132, p, 0xffffffff;
    @!p not.b32 %r1132, %r1132;
}

	// end inline asm
	and.b32  	%r1144, %r1132, %r1143;
	clz.b32 	%r1145, %r1144;
	sub.s32 	%r259, 31, %r1145;
	and.b32  	%r1146, %r878, %r1144;
	popc.b32 	%r260, %r1146;
	setp.ne.s32 	%p117, %r443, %r259;
	mov.b32 	%r2235, 0;
	@%p117 bra 	$L__BB14_193;
	shl.b32 	%r1147, %r1133, 2;
	add.s32 	%r1148, %r219, %r1147;
	atom.shared.add.u32 	%r2235, [%r1148], %r260;
$L__BB14_193:
	ld.param.u32 	%r2102, [_ZN3cub18CUB_300001_SM_10006detail10radix_sort29DeviceRadixSortOnesweepKernelINS1_5radix10policy_hubIiiyE10Policy1000ELNS0_9SortOrderE0EiiyiiNS1_21identity_decomposer_tEEEvPT5_SB_PT3_PKSC_PT1_PKSG_PT2_PKSK_T4_iiT6__param_9];
	shfl.sync.idx.b32	%r1174|%p118, %r2235, %r259, 31, -1;
	add.s32 	%r263, %r260, %r1174;
	shr.u32 	%r1175, %r2221, %r2102;
	and.b32  	%r1171, %r1175, %r221;
	mov.b32 	%r1151, 1;
	// begin inline asm
	{
    .reg .pred p;
    and.b32 %r1149, %r1171, %r1151;    setp.ne.u32 p, %r1149, 0;
    vote.ballot.sync.b32 %r1149, p, 0xffffffff;
    @!p not.b32 %r1149, %r1149;
}

	// end inline asm
	mov.b32 	%r1154, 2;
	// begin inline asm
	{
    .reg .pred p;
    and.b32 %r1152, %r1171, %r1154;    setp.ne.u32 p, %r1152, 0;
    vote.ballot.sync.b32 %r1152, p, 0xffffffff;
    @!p not.b32 %r1152, %r1152;
}

	// end inline asm
	and.b32  	%r1176, %r1152, %r1149;
	mov.b32 	%r1157, 4;
	// begin inline asm
	{
    .reg .pred p;
    and.b32 %r1155, %r1171, %r1157;    setp.ne.u32 p, %r1155, 0;
    vote.ballot.sync.b32 %r1155, p, 0xffffffff;
    @!p not.b32 %r1155, %r1155;
}

	// end inline asm
	and.b32  	%r1177, %r1155, %r1176;
	mov.b32 	%r1160, 8;
	// begin inline asm
	{
    .reg .pred p;
    and.b32 %r1158, %r1171, %r1160;    setp.ne.u32 p, %r1158, 0;
    vote.ballot.sync.b32 %r1158, p, 0xffffffff;
    @!p not.b32 %r1158, %r1158;
}

	// end inline asm
	and.b32  	%r1178, %r1158, %r1177;
	mov.b32 	%r1163, 16;
	// begin inline asm
	{
    .reg .pred p;
    and.b32 %r1161, %r1171, %r1163;    setp.ne.u32 p, %r1161, 0;
    vote.ballot.sync.b32 %r1161, p, 0xffffffff;
    @!p not.b32 %r1161, %r1161;
}

	// end inline asm
	and.b32  	%r1179, %r1161, %r1178;
	mov.b32 	%r1166, 32;
	// begin inline asm
	{
    .reg .pred p;
    and.b32 %r1164, %r1171, %r1166;    setp.ne.u32 p, %r1164, 0;
    vote.ballot.sync.b32 %r1164, p, 0xffffffff;
    @!p not.b32 %r1164, %r1164;
}

	// end inline asm
	and.b32  	%r1180, %r1164, %r1179;
	mov.b32 	%r1169, 64;
	// begin inline asm
	{
    .reg .pred p;
    and.b32 %r1167, %r1171, %r1169;    setp.ne.u32 p, %r1167, 0;
    vote.ballot.sync.b32 %r1167, p, 0xffffffff;
    @!p not.b32 %r1167, %r1167;
}

	// end inline asm
	and.b32  	%r1181, %r1167, %r1180;
	mov.b32 	%r1172, 128;
	// begin inline asm
	{
    .reg .pred p;
    and.b32 %r1170, %r1171, %r1172;    setp.ne.u32 p, %r1170, 0;
    vote.ballot.sync.b32 %r1170, p, 0xffffffff;
    @!p not.b32 %r1170, %r1170;
}

	// end inline asm
	and.b32  	%r1182, %r1170, %r1181;
	clz.b32 	%r1183, %r1182;
	sub.s32 	%r265, 31, %r1183;
	and.b32  	%r1184, %r878, %r1182;
	popc.b32 	%r266, %r1184;
	setp.ne.s32 	%p119, %r443, %r265;
	mov.b32 	%r2236, 0;
	@%p119 bra 	$L__BB14_195;
	shl.b32 	%r1185, %r1171, 2;
	add.s32 	%r1186, %r219, %r1185;
	atom.shared.add.u32 	%r2236, [%r1186], %r266;
$L__BB14_195:
	ld.param.u32 	%r2103, [_ZN3cub18CUB_300001_SM_10006detail10radix_sort29DeviceRadixSortOnesweepKernelINS1_5radix10policy_hubIiiyE10Policy1000ELNS0_9SortOrderE0EiiyiiNS1_21identity_decomposer_tEEEvPT5_SB_PT3_PKSC_PT1_PKSG_PT2_PKSK_T4_iiT6__param_9];
	shfl.sync.idx.b32	%r1212|%p120, %r2236, %r265, 31, -1;
	add.s32 	%r269, %r266, %r1212;
	shr.u32 	%r1213, %r2220, %r2103;
	and.b32  	%r1209, %r1213, %r221;
	mov.b32 	%r1189, 1;
	// begin inline asm
	{
    .reg .pred p;
    and.b32 %r1187, %r1209, %r1189;    setp.ne.u32 p, %r1187, 0;
    vote.ballot.sync.b32 %r1187, p, 0xffffffff;
    @!p not.b32 %r1187, %r1187;
}

	// end inline asm
	mov.b32 	%r1192, 2;
	// begin inline asm
	{
    .reg .pred p;
    and.b32 %r1190, %r1209, %r1192;    setp.ne.u32 p, %r1190, 0;
    vote.ballot.sync.b32 %r1190, p, 0xffffffff;
    @!p not.b32 %r1190, %r1190;
}

	// end inline asm
	and.b32  	%r1214, %r1190, %r1187;
	mov.b32 	%r1195, 4;
	// begin inline asm
	{
    .reg .pred p;
    and.b32 %r1193, %r1209, %r1195;    setp.ne.u32 p, %r1193, 0;
    vote.ballot.sync.b32 %r1193, p, 0xffffffff;
    @!p not.b32 %r1193, %r1193;
}

	// end inline asm
	and.b32  	%r1215, %r1193, %r1214;
	mov.b32 	%r1198, 8;
	// begin inline asm
	{
    .reg .pred p;
    and.b32 %r1196, %r1209, %r1198;    setp.ne.u32 p, %r1196, 0;
    vote.ballot.sync.b32 %r1196, p, 0xffffffff;
    @!p not.b32 %r1196, %r1196;
}

	// end inline asm
	and.b32  	%r1216, %r1196, %r1215;
	mov.b32 	%r1201, 16;
	// begin inline asm
	{
    .reg .pred p;
    and.b32 %r1199, %r1209, %r1201;    setp.ne.u32 p, %r1199, 0;
    vote.ballot.sync.b32 %r1199, p, 0xffffffff;
    @!p not.b32 %r1199, %r1199;
}

	// end inline asm
	and.b32  	%r1217, %r1199, %r1216;
	mov.b32 	%r1204, 32;
	// begin inline asm
	{
    .reg .pred p;
    and.b32 %r1202, %r1209, %r1204;    setp.ne.u32 p, %r1202, 0;
    vote.ballot.sync.b32 %r1202, p, 0xffffffff;
    @!p not.b32 %r1202, %r1202;
}

	// end inline asm
	and.b32  	%r1218, %r1202, %r1217;
	mov.b32 	%r1207, 64;
	// begin inline asm
	{
    .reg .pred p;
    and.b32 %r1205, %r1209, %r1207;    setp.ne.u32 p, %r1205, 0;
    vote.ballot.sync.b32 %r1205, p, 0xffffffff;
    @!p not.b32 %r1205, %r1205;
}

	// end inline asm
	and.b32  	%r1219, %r1205, %r1218;
	mov.b32 	%r1210, 128;
	// begin inline asm
	{
    .reg .pred p;
    and.b32 %r1208, %r1209, %r1210;    setp.ne.u32 p, %r1208, 0;
    vote.ballot.sync.b32 %r1208, p, 0xffffffff;
    @!p not.b32 %r1208, %r1208;
}

	// end inline asm
	and.b32  	%r1220, %r1208, %r1219;
	clz.b32 	%r1221, %r1220;
	sub.s32 	%r271, 31, %r1221;
	and.b32  	%r1222, %r878, %r1220;
	popc.b32 	%r272, %r1222;
	setp.ne.s32 	%p121, %r443, %r271;
	mov.b32 	%r2237, 0;
	@%p121 bra 	$L__BB14_197;
	shl.b32 	%r1223, %r1209, 2;
	add.s32 	%r1224, %r219, %r1223;
	atom.shared.add.u32 	%r2237, [%r1224], %r272;
$L__BB14_197:
	ld.param.u32 	%r2104, [_ZN3cub18CUB_300001_SM_10006detail10radix_sort29DeviceRadixSortOnesweepKernelINS1_5radix10policy_hubIiiyE10Policy1000ELNS0_9SortOrderE0EiiyiiNS1_21identity_decomposer_tEEEvPT5_SB_PT3_PKSC_PT1_PKSG_PT2_PKSK_T4_iiT6__param_9];
	shfl.sync.idx.b32	%r1250|%p122, %r2237, %r271, 31, -1;
	add.s32 	%r275, %r272, %r1250;
	shr.u32 	%r1251, %r2219, %r2104;
	and.b32  	%r1247, %r1251, %r221;
	mov.b32 	%r1227, 1;
	// begin inline asm
	{
    .reg .pred p;
    and.b32 %r1225, %r1247, %r1227;    setp.ne.u32 p, %r1225, 0;
    vote.ballot.sync.b32 %r1225, p, 0xffffffff;
    @!p not.b32 %r1225, %r1225;
}

	// end inline asm
	mov.b32 	%r1230, 2;
	// begin inline asm
	{
    .reg .pred p;
    and.b32 %r1228, %r1247, %r1230;    setp.ne.u32 p, %r1228, 0;
    vote.ballot.sync.b32 %r1228, p, 0xffffffff;
    @!p not.b32 %r1228, %r1228;
}

	// end inline asm
	and.b32  	%r1252, %r1228, %r1225;
	mov.b32 	%r1233, 4;
	// begin inline asm
	{
    .reg .pred p;
    and.b32 %r1231, %r1247, %r1233;    setp.ne.u32 p, %r1231, 0;
    vote.ballot.sync.b32 %r1231, p, 0xffffffff;
    @!p not.b32 %r1231, %r1231;
}

	// end inline asm
	and.b32  	%r1253, %r1231, %r1252;
	mov.b32 	%r1236, 8;
	// begin inline asm
	{
    .reg .pred p;
    and.b32 %r1234, %r1247, %r1236;    setp.ne.u32 p, %r1234, 0;
    vote.ballot.sync.b32 %r1234, p, 0xffffffff;
    @!p not.b32 %r1234, %r1234;
}

	// end inline asm
	and.b32  	%r1254, %r1234, %r1253;
	mov.b32 	%r1239, 16;
	// begin inline asm
	{
    .reg .pred p;
    and.b32 %r1237, %r1247, %r1239;    setp.ne.u32 p, %r1237, 0;
    vote.ballot.sync.b32 %r1237, p, 0xffffffff;
    @!p not.b32 %r1237, %r1237;
}

	// end inline asm
	and.b32  	%r1255, %r1237, %r1254;
	mov.b32 	%r1242, 32;
	// begin inline asm
	{
    .reg .pred p;
    and.b32 %r1240, %r1247, %r1242;    setp.ne.u32 p, %r1240, 0;
    vote.ballot.sync.b32 %r1240, p, 0xffffffff;
    @!p not.b32 %r1240, %r1240;
}

	// end inline asm
	and.b32  	%r1256, %r1240, %r1255;
	mov.b32 	%r1245, 64;
	// begin inline asm
	{
    .reg .pred p;
    and.b32 %r1243, %r1247, %r1245;    setp.ne.u32 p, %r1243, 0;
    vote.ballot.sync.b32 %r1243, p, 0xffffffff;
    @!p not.b32 %r1243, %r1243;
}

	// end inline asm
	and.b32  	%r1257, %r1243, %r1256;
	mov.b32 	%r1248, 128;
	// begin inline asm
	{
    .reg .pred p;
    and.b32 %r1246, %r1247, %r1248;    setp.ne.u32 p, %r1246, 0;
    vote.ballot.sync.b32 %r1246, p, 0xffffffff;
    @!p not.b32 %r1246, %r1246;
}

	// end inline asm
	and.b32  	%r1258, %r1246, %r1257;
	clz.b32 	%r1259, %r1258;
	sub.s32 	%r277, 31, %r1259;
	and.b32  	%r1260, %r878, %r1258;
	popc.b32 	%r278, %r1260;
	setp.ne.s32 	%p123, %r443, %r277;
	mov.b32 	%r2238, 0;
	@%p123 bra 	$L__BB14_199;
	shl.b32 	%r1265, %r1247, 2;
	add.s32 	%r1266, %r219, %r1265;
	atom.shared.add.u32 	%r2238, [%r1266], %r278;
$L__BB14_199:
	ld.param.u32 	%r2105, [_ZN3cub18CUB_300001_SM_10006detail10radix_sort29DeviceRadixSortOnesweepKernelINS1_5radix10policy_hubIiiyE10Policy1000ELNS0_9SortOrderE0EiiyiiNS1_21identity_decomposer_tEEEvPT5_SB_PT3_PKSC_PT1_PKSG_PT2_PKSK_T4_iiT6__param_9];
	shfl.sync.idx.b32	%r1292|%p124, %r2238, %r277, 31, -1;
	add.s32 	%r281, %r278, %r1292;
	shr.u32 	%r1293, %r2218, %r2105;
	and.b32  	%r1289, %r1293, %r221;
	mov.b32 	%r1269, 1;
	// begin inline asm
	{
    .reg .pred p;
    and.b32 %r1267, %r1289, %r1269;    setp.ne.u32 p, %r1267, 0;
    vote.ballot.sync.b32 %r1267, p, 0xffffffff;
    @!p not.b32 %r1267, %r1267;
}

	// end inline asm
	mov.b32 	%r1272, 2;
	// begin inline asm
	{
    .reg .pred p;
    and.b32 %r1270, %r1289, %r1272;    setp.ne.u32 p, %r1270, 0;
    vote.ballot.sync.b32 %r1270, p, 0xffffffff;
    @!p not.b32 %r1270, %r1270;
}

	// end inline asm
	and.b32  	%r1294, %r1270, %r1267;
	mov.b32 	%r1275, 4;
	// begin inline asm
	{
    .reg .pred p;
    and.b32 %r1273, %r1289, %r1275;    setp.ne.u32 p, %r1273, 0;
    vote.ballot.sync.b32 %r1273, p, 0xffffffff;
    @!p not.b32 %r1273, %r1273;
}

	// end inline asm
	and.b32  	%r1295, %r1273, %r1294;
	mov.b32 	%r1278, 8;
	// begin inline asm
	{
    .reg .pred p;
    and.b32 %r1276, %r1289, %r1278;    setp.ne.u32 p, %r1276, 0;
    vote.ballot.sync.b32 %r1276, p, 0xffffffff;
    @!p not.b32 %r1276, %r1276;
}

	// end inline asm
	and.b32  	%r1296, %r1276, %r1295;
	mov.b32 	%r1281, 16;
	// begin inline asm
	{
    .reg .pred p;
    and.b32 %r1279, %r1289, %r1281;    setp.ne.u32 p, %r1279, 0;
    vote.ballot.sync.b32 %r1279, p, 0xffffffff;
    @!p not.b32 %r1279, %r1279;
}

	// end inline asm
	and.b32  	%r1297, %r1279, %r1296;
	mov.b32 	%r1284, 32;
	// begin inline asm
	{
    .reg .pred p;
    and.b32 %r1282, %r1289, %r1284;    setp.ne.u32 p, %r1282, 0;
    vote.ballot.sync.b32 %r1282, p, 0xffffffff;
    @!p not.b32 %r1282, %r1282;
}

	// end inline asm
	and.b32  	%r1298, %r1282, %r1297;
	mov.b32 	%r1287, 64;
	// begin inline asm
	{
    .reg .pred p;
    and.b32 %r1285, %r1289, %r1287;    setp.ne.u32 p, %r1285, 0;
    vote.ballot.sync.b32 %r1285, p, 0xffffffff;
    @!p not.b32 %r1285, %r1285;
}

	// end inline asm
	and.b32  	%r1299, %r1285, %r1298;
	mov.b32 	%r1290, 128;
	// begin inline asm
	{
    .reg .pred p;
    and.b32 %r1288, %r1289, %r1290;    setp.ne.u32 p, %r1288, 0;
    vote.ballot.sync.b32 %r1288, p, 0xffffffff;
    @!p not.b32 %r1288, %r1288;
}

	// end inline asm
	and.b32  	%r1300, %r1288, %r1299;
	clz.b32 	%r1301, %r1300;
	sub.s32 	%r283, 31, %r1301;
	and.b32  	%r1302, %r878, %r1300;
	popc.b32 	%r284, %r1302;
	setp.ne.s32 	%p125, %r443, %r283;
	mov.b32 	%r2239, 0;
	@%p125 bra 	$L__BB14_201;
	shl.b32 	%r1307, %r1289, 2;
	add.s32 	%r1308, %r219, %r1307;
	atom.shared.add.u32 	%r2239, [%r1308], %r284;
$L__BB14_201:
	ld.param.u32 	%r2106, [_ZN3cub18CUB_300001_SM_10006detail10radix_sort29DeviceRadixSortOnesweepKernelINS1_5radix10policy_hubIiiyE10Policy1000ELNS0_9SortOrderE0EiiyiiNS1_21identity_decomposer_tEEEvPT5_SB_PT3_PKSC_PT1_PKSG_PT2_PKSK_T4_iiT6__param_9];
	shfl.sync.idx.b32	%r1334|%p126, %r2239, %r283, 31, -1;
	add.s32 	%r287, %r284, %r1334;
	shr.u32 	%r1335, %r2217, %r2106;
	and.b32  	%r1331, %r1335, %r221;
	mov.b32 	%r1311, 1;
	// begin inline asm
	{
    .reg .pred p;
    and.b32 %r1309, %r1331, %r1311;    setp.ne.u32 p, %r1309, 0;
    vote.ballot.sync.b32 %r1309, p, 0xffffffff;
    @!p not.b32 %r1309, %r1309;
}

	// end inline asm
	mov.b32 	%r1314, 2;
	// begin inline asm
	{
    .reg .pred p;
    and.b32 %r1312, %r1331, %r1314;    setp.ne.u32 p, %r1312, 0;
    vote.ballot.sync.b32 %r1312, p, 0xffffffff;
    @!p not.b32 %r1312, %r1312;
}

	// end inline asm
	and.b32  	%r1336, %r1312, %r1309;
	mov.b32 	%r1317, 4;
	// begin inline asm
	{
    .reg .pred p;
    and.b32 %r1315, %r1331, %r1317;    setp.ne.u32 p, %r1315, 0;
    vote.ballot.sync.b32 %r1315, p, 0xffffffff;
    @!p not.b32 %r1315, %r1315;
}

	// end inline asm
	and.b32  	%r1337, %r1315, %r1336;
	mov.b32 	%r1320, 8;
	// begin inline asm
	{
    .reg .pred p;
    and.b32 %r1318, %r1331, %r1320;    setp.ne.u32 p, %r1318, 0;
    vote.ballot.sync.b32 %r1318, p, 0xffffffff;
    @!p not.b32 %r1318, %r1318;
}

	// end inline asm
	and.b32  	%r1338, %r1318, %r1337;
	mov.b32 	%r1323, 16;
	// begin inline asm
	{
    .reg .pred p;
    and.b32 %r1321, %r1331, %r1323;    setp.ne.u32 p, %r1321, 0;
    vote.ballot.sync.b32 %r1321, p, 0xffffffff;
    @!p not.b32 %r1321, %r1321;
}

	// end inline asm
	and.b32  	%r1339, %r1321, %r1338;
	mov.b32 	%r1326, 32;
	// begin inline asm
	{
    .reg .pred p;
    and.b32 %r1324, %r1331, %r1326;    setp.ne.u32 p, %r1324, 0;
    vote.ballot.sync.b32 %r1324, p, 0xffffffff;
    @!p not.b32 %r1324, %r1324;
}

	// end inline asm
	and.b32  	%r1340, %r1324, %r1339;
	mov.b32 	%r1329, 64;
	// begin inline asm
	{
    .reg .pred p;
    and.b32 %r1327, %r1331, %r1329;    setp.ne.u32 p, %r1327, 0;
    vote.ballot.sync.b32 %r1327, p, 0xffffffff;
    @!p not.b32 %r1327, %r1327;
}

	// end inline asm
	and.b32  	%r1341, %r1327, %r1340;
	mov.b32 	%r1332, 128;
	// begin inline asm
	{
    .reg .pred p;
    and.b32 %r1330, %r1331, %r1332;    setp.ne.u32 p, %r1330, 0;
    vote.ballot.sync.b32 %r1330, p, 0xffffffff;
    @!p not.b32 %r1330, %r1330;
}

	// end inline asm
	and.b32  	%r1342, %r1330, %r1341;
	clz.b32 	%r1343, %r1342;
	sub.s32 	%r289, 31, %r1343;
	and.b32  	%r1344, %r878, %r1342;
	popc.b32 	%r290, %r1344;
	setp.ne.s32 	%p127, %r443, %r289;
	mov.b32 	%r2240, 0;
	@%p127 bra 	$L__BB14_203;
	shl.b32 	%r1349, %r1331, 2;
	add.s32 	%r1350, %r219, %r1349;
	atom.shared.add.u32 	%r2240, [%r1350], %r290;
$L__BB14_203:
	ld.param.u32 	%r2107, [_ZN3cub18CUB_300001_SM_10006detail10radix_sort29DeviceRadixSortOnesweepKernelINS1_5radix10policy_hubIiiyE10Policy1000ELNS0_9SortOrderE0EiiyiiNS1_21identity_decomposer_tEEEvPT5_SB_PT3_PKSC_PT1_PKSG_PT2_PKSK_T4_iiT6__param_9];
	shfl.sync.idx.b32	%r1376|%p128, %r2240, %r289, 31, -1;
	add.s32 	%r293, %r290, %r1376;
	shr.u32 	%r1377, %r2216, %r2107;
	and.b32  	%r1373, %r1377, %r221;
	mov.b32 	%r1353, 1;
	// begin inline asm
	{
    .reg .pred p;
    and.b32 %r1351, %r1373, %r1353;    setp.ne.u32 p, %r1351, 0;
    vote.ballot.sync.b32 %r1351, p, 0xffffffff;
    @!p not.b32 %r1351, %r1351;
}

	// end inline asm
	mov.b32 	%r1356, 2;
	// begin inline asm
	{
    .reg .pred p;
    and.b32 %r1354, %r1373, %r1356;    setp.ne.u32 p, %r1354, 0;
    vote.ballot.sync.b32 %r1354, p, 0xffffffff;
    @!p not.b32 %r1354, %r1354;
}

	// end inline asm
	and.b32  	%r1378, %r1354, %r1351;
	mov.b32 	%r1359, 4;
	// begin inline asm
	{
    .reg .pred p;
    and.b32 %r1357, %r1373, %r1359;    setp.ne.u32 p, %r1357, 0;
    vote.ballot.sync.b32 %r1357, p, 0xffffffff;
    @!p not.b32 %r1357, %r1357;
}

	// end inline asm
	and.b32  	%r1379, %r1357, %r1378;
	mov.b32 	%r1362, 8;
	// begin inline asm
	{
    .reg .pred p;
    and.b32 %r1360, %r1373, %r1362;    setp.ne.u32 p, %r1360, 0;
    vote.ballot.sync.b32 %r1360, p, 0xffffffff;
    @!p not.b32 %r1360, %r1360;
}

	// end inline asm
	and.b32  	%r1380, %r1360, %r1379;
	mov.b32 	%r1365, 16;
	// begin inline asm
	{
    .reg .pred p;
    and.b32 %r1363, %r1373, %r1365;    setp.ne.u32 p, %r1363, 0;
    vote.ballot.sync.b32 %r1363, p, 0xffffffff;
    @!p not.b32 %r1363, %r1363;
}

	// end inline asm
	and.b32  	%r1381, %r1363, %r1380;
	mov.b32 	%r1368, 32;
	// begin inline asm
	{
    .reg .pred p;
    and.b32 %r1366, %r1373, %r1368;    setp.ne.u32 p, %r1366, 0;
    vote.ballot.sync.b32 %r1366, p, 0xffffffff;
    @!p not.b32 %r1366, %r1366;
}

	// end inline asm
	and.b32  	%r1382, %r1366, %r1381;
	mov.b32 	%r1371, 64;
	// begin inline asm
	{
    .reg .pred p;
    and.b32 %r1369, %r1373, %r1371;    setp.ne.u32 p, %r1369, 0;
    vote.ballot.sync.b32 %r1369, p, 0xffffffff;
    @!p not.b32 %r1369, %r1369;
}

	// end inline asm
	and.b32  	%r1383, %r1369, %r1382;
	mov.b32 	%r1374, 128;
	// begin inline asm
	{
    .reg .pred p;
    and.b32 %r1372, %r1373, %r1374;    setp.ne.u32 p, %r1372, 0;
    vote.ballot.sync.b32 %r1372, p, 0xffffffff;
    @!p not.b32 %r1372, %r1372;
}

	// end inline asm
	and.b32  	%r1384, %r1372, %r1383;
	clz.b32 	%r1385, %r1384;
	sub.s32 	%r295, 31, %r1385;
	and.b32  	%r1386, %r878, %r1384;
	popc.b32 	%r296, %r1386;
	setp.ne.s32 	%p129, %r443, %r295;
	mov.b32 	%r2241, 0;
	@%p129 bra 	$L__BB14_205;
	shl.b32 	%r1391, %r1373, 2;
	add.s32 	%r1392, %r219, %r1391;
	atom.shared.add.u32 	%r2241, [%r1392], %r296;
$L__BB14_205:
	ld.param.u32 	%r2108, [_ZN3cub18CUB_300001_SM_10006detail10radix_sort29DeviceRadixSortOnesweepKernelINS1_5radix10policy_hubIiiyE10Policy1000ELNS0_9SortOrderE0EiiyiiNS1_21identity_decomposer_tEEEvPT5_SB_PT3_PKSC_PT1_PKSG_PT2_PKSK_T4_iiT6__param_9];
	shfl.sync.idx.b32	%r1418|%p130, %r2241, %r295, 31, -1;
	add.s32 	%r299, %r296, %r1418;
	shr.u32 	%r1419, %r2215, %r2108;
	and.b32  	%r1415, %r1419, %r221;
	mov.b32 	%r1395, 1;
	// begin inline asm
	{
    .reg .pred p;
    and.b32 %r1393, %r1415, %r1395;    setp.ne.u32 p, %r1393, 0;
    vote.ballot.sync.b32 %r1393, p, 0xffffffff;
    @!p not.b32 %r1393, %r1393;
}

	// end inline asm
	mov.b32 	%r1398, 2;
	// begin inline asm
	{
    .reg .pred p;
    and.b32 %r1396, %r1415, %r1398;    setp.ne.u32 p, %r1396, 0;
    vote.ballot.sync.b32 %r1396, p, 0xffffffff;
    @!p not.b32 %r1396, %r1396;
}

	// end inline asm
	and.b32  	%r1420, %r1396, %r1393;
	mov.b32 	%r1401, 4;
	// begin inline asm
	{
    .reg .pred p;
    and.b32 %r1399, %r1415, %r1401;    setp.ne.u32 p, %r1399, 0;
    vote.ballot.sync.b32 %r1399, p, 0xffffffff;
    @!p not.b32 %r1399, %r1399;
}

	// end inline asm
	and.b32  	%r1421, %r1399, %r1420;
	mov.b32 	%r1404, 8;
	// begin inline asm
	{
    .reg .pred p;
    and.b32 %r1402, %r1415, %r1404;    setp.ne.u32 p, %r1402, 0;
    vote.ballot.sync.b32 %r1402, p, 0xffffffff;
    @!p not.b32 %r1402, %r1402;
}

	// end inline asm
	and.b32  	%r1422, %r1402, %r1421;
	mov.b32 	%r1407, 16;
	// begin inline asm
	{
    .reg .pred p;
    and.b32 %r1405, %r1415, %r1407;    setp.ne.u32 p, %r1405, 0;
    vote.ballot.sync.b32 %r1405, p, 0xffffffff;
    @!p not.b32 %r1405, %r1405;
}

	// end inline asm
	and.b32  	%r1423, %r1405, %r1422;
	mov.b32 	%r1410, 32;
	// begin inline asm
	{
    .reg .pred p;
    and.b32 %r1408, %r1415, %r1410;    setp.ne.u32 p, %r1408, 0;
    vote.ballot.sync.b32 %r1408, p, 0xffffffff;
    @!p not.b32 %r1408, %r1408;
}

	// end inline asm
	and.b32  	%r1424, %r1408, %r1423;
	mov.b32 	%r1413, 64;
	// begin inline asm
	{
    .reg .pred p;
    and.b32 %r1411, %r1415, %r1413;    setp.ne.u32 p, %r1411, 0;
    vote.ballot.sync.b32 %r1411, p, 0xffffffff;
    @!p not.b32 %r1411, %r1411;
}

	// end inline asm
	and.b32  	%r1425, %r1411, %r1424;
	mov.b32 	%r1416, 128;
	// begin inline asm
	{
    .reg .pred p;
    and.b32 %r1414, %r1415, %r1416;    setp.ne.u32 p, %r1414, 0;
    vote.ballot.sync.b32 %r1414, p, 0xffffffff;
    @!p not.b32 %r1414, %r1414;
}

	// end inline asm
	and.b32  	%r1426, %r1414, %r1425;
	clz.b32 	%r1427, %r1426;
	sub.s32 	%r301, 31, %r1427;
	and.b32  	%r1428, %r878, %r1426;
	popc.b32 	%r302, %r1428;
	setp.ne.s32 	%p131, %r443, %r301;
	mov.b32 	%r2242, 0;
	@%p131 bra 	$L__BB14_207;
	shl.b32 	%r1433, %r1415, 2;
	add.s32 	%r1434, %r219, %r1433;
	atom.shared.add.u32 	%r2242, [%r1434], %r302;
$L__BB14_207:
	ld.param.u32 	%r2109, [_ZN3cub18CUB_300001_SM_10006detail10radix_sort29DeviceRadixSortOnesweepKernelINS1_5radix10policy_hubIiiyE10Policy1000ELNS0_9SortOrderE0EiiyiiNS1_21identity_decomposer_tEEEvPT5_SB_PT3_PKSC_PT1_PKSG_PT2_PKSK_T4_iiT6__param_9];
	shfl.sync.idx.b32	%r1460|%p132, %r2242, %r301, 31, -1;
	add.s32 	%r305, %r302, %r1460;
	shr.u32 	%r1461, %r2214, %r2109;
	and.b32  	%r1457, %r1461, %r221;
	mov.b32 	%r1437, 1;
	// begin inline asm
	{
    .reg .pred p;
    and.b32 %r1435, %r1457, %r1437;    setp.ne.u32 p, %r1435, 0;
    vote.ballot.sync.b32 %r1435, p, 0xffffffff;
    @!p not.b32 %r1435, %r1435;
}

	// end inline asm
	mov.b32 	%r1440, 2;
	// begin inline asm
	{
    .reg .pred p;
    and.b32 %r1438, %r1457, %r1440;    setp.ne.u32 p, %r1438, 0;
    vote.ballot.sync.b32 %r1438, p, 0xffffffff;
    @!p not.b32 %r1438, %r1438;
}

	// end inline asm
	and.b32  	%r1462, %r1438, %r1435;
	mov.b32 	%r1443, 4;
	// begin inline asm
	{
    .reg .pred p;
    and.b32 %r1441, %r1457, %r1443;    setp.ne.u32 p, %r1441, 0;
    vote.ballot.sync.b32 %r1441, p, 0xffffffff;
    @!p not.b32 %r1441, %r1441;
}

	// end inline asm
	and.b32  	%r1463, %r1441, %r1462;
	mov.b32 	%r1446, 8;
	// begin inline asm
	{
    .reg .pred p;
    and.b32 %r1444, %r1457, %r1446;    setp.ne.u32 p, %r1444, 0;
    vote.ballot.sync.b32 %r1444, p, 0xffffffff;
    @!p not.b32 %r1444, %r1444;
}

	// end inline asm
	and.b32  	%r1464, %r1444, %r1463;
	mov.b32 	%r1449, 16;
	// begin inline asm
	{
    .reg .pred p;
    and.b32 %r1447, %r1457, %r1449;    setp.ne.u32 p, %r1447, 0;
    vote.ballot.sync.b32 %r1447, p, 0xffffffff;
    @!p not.b32 %r1447, %r1447;
}

	// end inline asm
	and.b32  	%r1465, %r1447, %r1464;
	mov.b32 	%r1452, 32;
	// begin inline asm
	{
    .reg .pred p;
    and.b32 %r1450, %r1457, %r1452;    setp.ne.u32 p, %r1450, 0;
    vote.ballot.sync.b32 %r1450, p, 0xffffffff;
    @!p not.b32 %r1450, %r1450;
}

	// end inline asm
	and.b32  	%r1466, %r1450, %r1465;
	mov.b32 	%r1455, 64;
	// begin inline asm
	{
    .reg .pred p;
    and.b32 %r1453, %r1457, %r1455;    setp.ne.u32 p, %r1453, 0;
    vote.ballot.sync.b32 %r1453, p, 0xffffffff;
    @!p not.b32 %r1453, %r1453;
}

	// end inline asm
	and.b32  	%r1467, %r1453, %r1466;
	mov.b32 	%r1458, 128;
	// begin inline asm
	{
    .reg .pred p;
    and.b32 %r1456, %r1457, %r1458;    setp.ne.u32 p, %r1456, 0;
    vote.ballot.sync.b32 %r1456, p, 0xffffffff;
    @!p not.b32 %r1456, %r1456;
}

	// end inline asm
	and.b32  	%r1468, %r1456, %r1467;
	clz.b32 	%r1469, %r1468;
	sub.s32 	%r307, 31, %r1469;
	and.b32  	%r1470, %r878, %r1468;
	popc.b32 	%r308, %r1470;
	setp.ne.s32 	%p133, %r443, %r307;
	mov.b32 	%r2243, 0;
	@%p133 bra 	$L__BB14_209;
	shl.b32 	%r1475, %r1457, 2;
	add.s32 	%r1476, %r219, %r1475;
	atom.shared.add.u32 	%r2243, [%r1476], %r308;
$L__BB14_209:
	ld.param.u32 	%r2110, [_ZN3cub18CUB_300001_SM_10006detail10radix_sort29DeviceRadixSortOnesweepKernelINS1_5radix10policy_hubIiiyE10Policy1000ELNS0_9SortOrderE0EiiyiiNS1_21identity_decomposer_tEEEvPT5_SB_PT3_PKSC_PT1_PKSG_PT2_PKSK_T4_iiT6__param_9];
	shfl.sync.idx.b32	%r1502|%p134, %r2243, %r307, 31, -1;
	add.s32 	%r311, %r308, %r1502;
	shr.u32 	%r1503, %r2213, %r2110;
	and.b32  	%r1499, %r1503, %r221;
	mov.b32 	%r1479, 1;
	// begin inline asm
	{
    .reg .pred p;
    and.b32 %r1477, %r1499, %r1479;    setp.ne.u32 p, %r1477, 0;
    vote.ballot.sync.b32 %r1477, p, 0xffffffff;
    @!p not.b32 %r1477, %r1477;
}

	// end inline asm
	mov.b32 	%r1482, 2;
	// begin inline asm
	{
    .reg .pred p;
    and.b32 %r1480, %r1499, %r1482;    setp.ne.u32 p, %r1480, 0;
    vote.ballot.sync.b32 %r1480, p, 0xffffffff;
    @!p not.b32 %r1480, %r1480;
}

	// end inline asm
	and.b32  	%r1504, %r1480, %r1477;
	mov.b32 	%r1485, 4;
	// begin inline asm
	{
    .reg .pred p;
    and.b32 %r1483, %r1499, %r1485;    setp.ne.u32 p, %r1483, 0;
    vote.ballot.sync.b32 %r1483, p, 0xffffffff;
    @!p not.b32 %r1483, %r1483;
}

	// end inline asm
	and.b32  	%r1505, %r1483, %r1504;
	mov.b32 	%r1488, 8;
	// begin inline asm
	{
    .reg .pred p;
    and.b32 %r1486, %r1499, %r1488;    setp.ne.u32 p, %r1486, 0;
    vote.ballot.sync.b32 %r1486, p, 0xffffffff;
    @!p not.b32 %r1486, %r1486;
}

	// end inline asm
	and.b32  	%r1506, %r1486, %r1505;
	mov.b32 	%r1491, 16;
	// begin inline asm
	{
    .reg .pred p;
    and.b32 %r1489, %r1499, %r1491;    setp.ne.u32 p, %r1489, 0;
    vote.ballot.sync.b32 %r1489, p, 0xffffffff;
    @!p not.b32 %r1489, %r1489;
}

	// end inline asm
	and.b32  	%r1507, %r1489, %r1506;
	mov.b32 	%r1494, 32;
	// begin inline asm
	{
    .reg .pred p;
    and.b32 %r1492, %r1499, %r1494;    setp.ne.u32 p, %r1492, 0;
    vote.ballot.sync.b32 %r1492, p, 0xffffffff;
    @!p not.b32 %r1492, %r1492;
}

	// end inline asm
	and.b32  	%r1508, %r1492, %r1507;
	mov.b32 	%r1497, 64;
	// begin inline asm
	{
    .reg .pred p;
    and.b32 %r1495, %r1499, %r1497;    setp.ne.u32 p, %r1495, 0;
    vote.ballot.sync.b32 %r1495, p, 0xffffffff;
    @!p not.b32 %r1495, %r1495;
}

	// end inline asm
	and.b32  	%r1509, %r1495, %r1508;
	mov.b32 	%r1500, 128;
	// begin inline asm
	{
    .reg .pred p;
    and.b32 %r1498, %r1499, %r1500;    setp.ne.u32 p, %r1498, 0;
    vote.ballot.sync.b32 %r1498, p, 0xffffffff;
    @!p not.b32 %r1498, %r1498;
}

	// end inline asm
	and.b32  	%r1510, %r1498, %r1509;
	clz.b32 	%r1511, %r1510;
	sub.s32 	%r313, 31, %r1511;
	and.b32  	%r1512, %r878, %r1510;
	popc.b32 	%r314, %r1512;
	setp.ne.s32 	%p135, %r443, %r313;
	mov.b32 	%r2244, 0;
	@%p135 bra 	$L__BB14_211;
	shl.b32 	%r1517, %r1499, 2;
	add.s32 	%r1518, %r219, %r1517;
	atom.shared.add.u32 	%r2244, [%r1518], %r314;
$L__BB14_211:
	ld.param.u32 	%r2111, [_ZN3cub18CUB_300001_SM_10006detail10radix_sort29DeviceRadixSortOnesweepKernelINS1_5radix10policy_hubIiiyE10Policy1000ELNS0_9SortOrderE0EiiyiiNS1_21identity_decomposer_tEEEvPT5_SB_PT3_PKSC_PT1_PKSG_PT2_PKSK_T4_iiT6__param_9];
	shfl.sync.idx.b32	%r1544|%p136, %r2244, %r313, 31, -1;
	add.s32 	%r317, %r314, %r1544;
	shr.u32 	%r1545, %r2212, %r2111;
	and.b32  	%r1541, %r1545, %r221;
	mov.b32 	%r1521, 1;
	// begin inline asm
	{
    .reg .pred p;
    and.b32 %r1519, %r1541, %r1521;    setp.ne.u32 p, %r1519, 0;
    vote.ballot.sync.b32 %r1519, p, 0xffffffff;
    @!p not.b32 %r1519, %r1519;
}

	// end inline asm
	mov.b32 	%r1524, 2;
	// begin inline asm
	{
    .reg .pred p;
    and.b32 %r1522, %r1541, %r1524;    setp.ne.u32 p, %r1522, 0;
    vote.ballot.sync.b32 %r1522, p, 0xffffffff;
    @!p not.b32 %r1522, %r1522;
}

	// end inline asm
	and.b32  	%r1546, %r1522, %r1519;
	mov.b32 	%r1527, 4;
	// begin inline asm
	{
    .reg .pred p;
    and.b32 %r1525, %r1541, %r1527;    setp.ne.u32 p, %r1525, 0;
    vote.ballot.sync.b32 %r1525, p, 0xffffffff;
    @!p not.b32 %r1525, %r1525;
}

	// end inline asm
	and.b32  	%r1547, %r1525, %r1546;
	mov.b32 	%r1530, 8;
	// begin inline asm
	{
    .reg .pred p;
    and.b32 %r1528, %r1541, %r1530;    setp.ne.u32 p, %r1528, 0;
    vote.ballot.sync.b32 %r1528, p, 0xffffffff;
    @!p not.b32 %r1528, %r1528;
}

	// end inline asm
	and.b32  	%r1548, %r1528, %r1547;
	mov.b32 	%r1533, 16;
	// begin inline asm
	{
    .reg .pred p;
    and.b32 %r1531, %r1541, %r1533;    setp.ne.u32 p, %r1531, 0;
    vote.ballot.sync.b32 %r1531, p, 0xffffffff;
    @!p not.b32 %r1531, %r1531;
}

	// end inline asm
	and.b32  	%r1549, %r1531, %r1548;
	mov.b32 	%r1536, 32;
	// begin inline asm
	{
    .reg .pred p;
    and.b32 %r1534, %r1541, %r1536;    setp.ne.u32 p, %r1534, 0;
    vote.ballot.sync.b32 %r1534, p, 0xffffffff;
    @!p not.b32 %r1534, %r1534;
}

	// end inline asm
	and.b32  	%r1550, %r1534, %r1549;
	mov.b32 	%r1539, 64;
	// begin inline asm
	{
    .reg .pred p;
    and.b32 %r1537, %r1541, %r1539;    setp.ne.u32 p, %r1537, 0;
    vote.ballot.sync.b32 %r1537, p, 0xffffffff;
    @!p not.b32 %r1537, %r1537;
}

	// end inline asm
	and.b32  	%r1551, %r1537, %r1550;
	mov.b32 	%r1542, 128;
	// begin inline asm
	{
    .reg .pred p;
    and.b32 %r1540, %r1541, %r1542;    setp.ne.u32 p, %r1540, 0;
    vote.ballot.sync.b32 %r1540, p, 0xffffffff;
    @!p not.b32 %r1540, %r1540;
}

	// end inline asm
	and.b32  	%r1552, %r1540, %r1551;
	clz.b32 	%r1553, %r1552;
	sub.s32 	%r319, 31, %r1553;
	and.b32  	%r1554, %r878, %r1552;
	popc.b32 	%r320, %r1554;
	setp.ne.s32 	%p137, %r443, %r319;
	mov.b32 	%r2245, 0;
	@%p137 bra 	$L__BB14_213;
	shl.b32 	%r1559, %r1541, 2;
	add.s32 	%r1560, %r219, %r1559;
	atom.shared.add.u32 	%r2245, [%r1560], %r320;
$L__BB14_213:
	setp.gt.u32 	%p138, %r1, 255;
	shfl.sync.idx.b32	%r1561|%p139, %r2245, %r319, 31, -1;
	add.s32 	%r1562, %r320, %r1561;
	bar.sync 	0;
	shl.b32 	%r1563, %r227, 2;
	add.s32 	%r323, %r783, %r1563;
	st.shared.u32 	[%r323+-4], %r2228;
	shl.b32 	%r1565, %r233, 2;
	add.s32 	%r324, %r783, %r1565;
	st.shared.u32 	[%r324+-4], %r2227;
	shl.b32 	%r1566, %r239, 2;
	add.s32 	%r325, %r783, %r1566;
	st.shared.u32 	[%r325+-4], %r2226;
	shl.b32 	%r1567, %r245, 2;
	add.s32 	%r326, %r783, %r1567;
	st.shared.u32 	[%r326+-4], %r2225;
	shl.b32 	%r1568, %r251, 2;
	add.s32 	%r327, %r783, %r1568;
	st.shared.u32 	[%r327+-4], %r2224;
	shl.b32 	%r1569, %r257, 2;
	add.s32 	%r328, %r783, %r1569;
	st.shared.u32 	[%r328+-4], %r2223;
	shl.b32 	%r1570, %r263, 2;
	add.s32 	%r329, %r783, %r1570;
	st.shared.u32 	[%r329+-4], %r2222;
	shl.b32 	%r1571, %r269, 2;
	add.s32 	%r330, %r783, %r1571;
	st.shared.u32 	[%r330+-4], %r2221;
	shl.b32 	%r1572, %r275, 2;
	add.s32 	%r331, %r783, %r1572;
	st.shared.u32 	[%r331+-4], %r2220;
	shl.b32 	%r1573, %r281, 2;
	add.s32 	%r332, %r783, %r1573;
	st.shared.u32 	[%r332+-4], %r2219;
	shl.b32 	%r1574, %r287, 2;
	add.s32 	%r333, %r783, %r1574;
	st.shared.u32 	[%r333+-4], %r2218;
	shl.b32 	%r1575, %r293, 2;
	add.s32 	%r334, %r783, %r1575;
	st.shared.u32 	[%r334+-4], %r2217;
	shl.b32 	%r1576, %r299, 2;
	add.s32 	%r335, %r783, %r1576;
	st.shared.u32 	[%r335+-4], %r2216;
	shl.b32 	%r1577, %r305, 2;
	add.s32 	%r336, %r783, %r1577;
	st.shared.u32 	[%r336+-4], %r2215;
	shl.b32 	%r1578, %r311, 2;
	add.s32 	%r337, %r783, %r1578;
	st.shared.u32 	[%r337+-4], %r2214;
	shl.b32 	%r1579, %r317, 2;
	add.s32 	%r338, %r783, %r1579;
	st.shared.u32 	[%r338+-4], %r2213;
	shl.b32 	%r1580, %r1562, 2;
	add.s32 	%r339, %r783, %r1580;
	st.shared.u32 	[%r339+-4], %r2212;
	shl.b32 	%r1581, %r1, 3;
	add.s32 	%r1582, %r783, %r1581;
	add.s32 	%r340, %r1582, 26112;
	@%p138 bra 	$L__BB14_221;
	ld.param.u64 	%rd437, [_ZN3cub18CUB_300001_SM_10006detail10radix_sort29DeviceRadixSortOnesweepKernelINS1_5radix10policy_hubIiiyE10Policy1000ELNS0_9SortOrderE0EiiyiiNS1_21identity_decomposer_tEEEvPT5_SB_PT3_PKSC_PT1_PKSG_PT2_PKSK_T4_iiT6__param_3];
	cvta.to.global.u64 	%rd93, %rd437;
	shl.b64 	%rd94, %rd9, 3;
	add.s64 	%rd95, %rd93, %rd94;
	ld.global.u64 	%rd96, [%rd95];
	cvt.s64.s32 	%rd97, %r218;
	sub.s64 	%rd456, %rd96, %rd97;
	st.shared.u64 	[%r340], %rd456;
	setp.lt.s32 	%p140, %r3, 1;
	mov.u32 	%r2249, %r2174;
	@%p140 bra 	$L__BB14_220;
	mov.b32 	%r2247, -1;
	mov.u32 	%r2246, %r3;
	mov.u32 	%r2249, %r2174;
$L__BB14_216:
	ld.param.u64 	%rd430, [_ZN3cub18CUB_300001_SM_10006detail10radix_sort29DeviceRadixSortOnesweepKernelINS1_5radix10policy_hubIiiyE10Policy1000ELNS0_9SortOrderE0EiiyiiNS1_21identity_decomposer_tEEEvPT5_SB_PT3_PKSC_PT1_PKSG_PT2_PKSK_T4_iiT6__param_0];
	add.s32 	%r344, %r2246, -1;
	shl.b32 	%r1584, %r344, 8;
	add.s32 	%r1585, %r1584, %r1;
	cvta.to.global.u64 	%rd98, %rd430;
	mul.wide.s32 	%rd99, %r1585, 4;
	add.s64 	%rd19, %rd98, %rd99;
$L__BB14_217:
	membar.cta;
	ld.volatile.global.u32 	%r345, [%rd19];
	setp.eq.s32 	%p141, %r345, 0;
	@%p141 bra 	$L__BB14_217;
	and.b32  	%r1586, %r345, 1073741823;
	add.s32 	%r2249, %r1586, %r2249;
	setp.gt.s32 	%p142, %r345, -1;
	vote.sync.ballot.b32 	%r2247, %p142, %r2247;
	setp.gt.u32 	%p144, %r2246, 1;
	and.pred  	%p145, %p142, %p144;
	mov.u32 	%r2246, %r344;
	@%p145 bra 	$L__BB14_216;
	ld.shared.u64 	%rd456, [%r340];
$L__BB14_220:
	ld.param.u64 	%rd431, [_ZN3cub18CUB_300001_SM_10006detail10radix_sort29DeviceRadixSortOnesweepKernelINS1_5radix10policy_hubIiiyE10Policy1000ELNS0_9SortOrderE0EiiyiiNS1_21identity_decomposer_tEEEvPT5_SB_PT3_PKSC_PT1_PKSG_PT2_PKSK_T4_iiT6__param_0];
	or.b32  	%r1587, %r2249, -2147483648;
	cvta.to.global.u64 	%rd100, %rd431;
	shl.b32 	%r1588, %r3, 8;
	add.s32 	%r1589, %r1588, %r1;
	mul.wide.s32 	%rd101, %r1589, 4;
	add.s64 	%rd102, %rd100, %rd101;
	st.volatile.global.u32 	[%rd102], %r1587;
	sub.s32 	%r1590, %r2249, %r2174;
	cvt.s64.s32 	%rd103, %r1590;
	add.s64 	%rd104, %rd456, %rd103;
	st.shared.u64 	[%r340], %rd104;
$L__BB14_221:
	ld.param.u32 	%r2087, [_ZN3cub18CUB_300001_SM_10006detail10radix_sort29DeviceRadixSortOnesweepKernelINS1_5radix10policy_hubIiiyE10Policy1000ELNS0_9SortOrderE0EiiyiiNS1_21identity_decomposer_tEEEvPT5_SB_PT3_PKSC_PT1_PKSG_PT2_PKSK_T4_iiT6__param_8];
	ld.param.u64 	%rd434, [_ZN3cub18CUB_300001_SM_10006detail10radix_sort29DeviceRadixSortOnesweepKernelINS1_5radix10policy_hubIiiyE10Policy1000ELNS0_9SortOrderE0EiiyiiNS1_21identity_decomposer_tEEEvPT5_SB_PT3_PKSC_PT1_PKSG_PT2_PKSK_T4_iiT6__param_2];
	setp.gt.u32 	%p146, %r1, 255;
	mad.lo.s32 	%r349, %r3, 6528, 6528;
	setp.lt.s32 	%p147, %r349, %r2087;
	setp.eq.s64 	%p148, %rd434, 0;
	or.pred  	%p149, %p148, %p147;
	or.pred  	%p150, %p146, %p149;
	@%p150 bra 	$L__BB14_223;
	ld.param.u64 	%rd435, [_ZN3cub18CUB_300001_SM_10006detail10radix_sort29DeviceRadixSortOnesweepKernelINS1_5radix10policy_hubIiiyE10Policy1000ELNS0_9SortOrderE0EiiyiiNS1_21identity_decomposer_tEEEvPT5_SB_PT3_PKSC_PT1_PKSG_PT2_PKSK_T4_iiT6__param_2];
	ld.shared.u64 	%rd105, [%r340];
	cvt.s64.s32 	%rd106, %r2174;
	cvt.s64.s32 	%rd107, %r218;
	add.s64 	%rd108, %rd107, %rd106;
	add.s64 	%rd109, %rd108, %rd105;
	cvta.to.global.u64 	%rd110, %rd435;
	shl.b64 	%rd111, %rd9, 3;
	add.s64 	%rd112, %rd110, %rd111;
	st.global.u64 	[%rd112], %rd109;
$L__BB14_223:
	ld.param.u32 	%r2088, [_ZN3cub18CUB_300001_SM_10006detail10radix_sort29DeviceRadixSortOnesweepKernelINS1_5radix10policy_hubIiiyE10Policy1000ELNS0_9SortOrderE0EiiyiiNS1_21identity_decomposer_tEEEvPT5_SB_PT3_PKSC_PT1_PKSG_PT2_PKSK_T4_iiT6__param_8];
	ld.param.u64 	%rd438, [_ZN3cub18CUB_300001_SM_10006detail10radix_sort29DeviceRadixSortOnesweepKernelINS1_5radix10policy_hubIiiyE10Policy1000ELNS0_9SortOrderE0EiiyiiNS1_21identity_decomposer_tEEEvPT5_SB_PT3_PKSC_PT1_PKSG_PT2_PKSK_T4_iiT6__param_4];
	cvta.to.global.u64 	%rd22, %rd438;
	shl.b32 	%r1591, %r1, 2;
	add.s32 	%r350, %r783, %r1591;
	setp.gt.s32 	%p151, %r349, %r2088;
	bar.sync 	0;
	@%p151 bra 	$L__BB14_225;
	ld.param.u32 	%r2112, [_ZN3cub18CUB_300001_SM_10006detail10radix_sort29DeviceRadixSortOnesweepKernelINS1_5radix10policy_hubIiiyE10Policy1000ELNS0_9SortOrderE0EiiyiiNS1_21identity_decomposer_tEEEvPT5_SB_PT3_PKSC_PT1_PKSG_PT2_PKSK_T4_iiT6__param_9];
	ld.shared.u32 	%r1593, [%r350];
	shr.u32 	%r1594, %r1593, %r2112;
	and.b32  	%r1595, %r1594, %r221;
	shl.b32 	%r1596, %r1595, 3;
	add.s32 	%r1598, %r783, 26112;
	add.s32 	%r1599, %r1598, %r1596;
	ld.shared.u64 	%rd113, [%r1599];
	add.s64 	%rd114, %rd113, %rd9;
	xor.b32  	%r1600, %r1593, -2147483648;
	shl.b64 	%rd115, %rd114, 2;
	add.s64 	%rd116, %rd22, %rd115;
	st.global.u32 	[%rd116], %r1600;
	bar.warp.sync 	-1;
	ld.shared.u32 	%r1601, [%r350+1536];
	shr.u32 	%r1602, %r1601, %r2112;
	and.b32  	%r1603, %r1602, %r221;
	shl.b32 	%r1604, %r1603, 3;
	add.s32 	%r1605, %r1598, %r1604;
	ld.shared.u64 	%rd117, [%r1605];
	add.s64 	%rd118, %rd117, %rd9;
	xor.b32  	%r1606, %r1601, -2147483648;
	shl.b64 	%rd119, %rd118, 2;
	add.s64 	%rd120, %rd22, %rd119;
	st.global.u32 	[%rd120+1536], %r1606;
	bar.warp.sync 	-1;
	ld.shared.u32 	%r1607, [%r350+3072];
	shr.u32 	%r1608, %r1607, %r2112;
	and.b32  	%r1609, %r1608, %r221;
	shl.b32 	%r1610, %r1609, 3;
	add.s32 	%r1611, %r1598, %r1610;
	ld.shared.u64 	%rd121, [%r1611];
	add.s64 	%rd122, %rd121, %rd9;
	xor.b32  	%r1612, %r1607, -2147483648;
	shl.b64 	%rd123, %rd122, 2;
	add.s64 	%rd124, %rd22, %rd123;
	st.global.u32 	[%rd124+3072], %r1612;
	bar.warp.sync 	-1;
	ld.shared.u32 	%r1613, [%r350+4608];
	shr.u32 	%r1614, %r1613, %r2112;
	and.b32  	%r1615, %r1614, %r221;
	shl.b32 	%r1616, %r1615, 3;
	add.s32 	%r1617, %r1598, %r1616;
	ld.shared.u64 	%rd125, [%r1617];
	add.s64 	%rd126, %rd125, %rd9;
	xor.b32  	%r1618, %r1613, -2147483648;
	shl.b64 	%rd127, %rd126, 2;
	add.s64 	%rd128, %rd22, %rd127;
	st.global.u32 	[%rd128+4608], %r1618;
	bar.warp.sync 	-1;
	ld.shared.u32 	%r1619, [%r350+6144];
	shr.u32 	%r1620, %r1619, %r2112;
	and.b32  	%r1621, %r1620, %r221;
	shl.b32 	%r1622, %r1621, 3;
	add.s32 	%r1623, %r1598, %r1622;
	ld.shared.u64 	%rd129, [%r1623];
	add.s64 	%rd130, %rd129, %rd9;
	xor.b32  	%r1624, %r1619, -2147483648;
	shl.b64 	%rd131, %rd130, 2;
	add.s64 	%rd132, %rd22, %rd131;
	st.global.u32 	[%rd132+6144], %r1624;
	bar.warp.sync 	-1;
	ld.shared.u32 	%r1625, [%r350+7680];
	shr.u32 	%r1626, %r1625, %r2112;
	and.b32  	%r1627, %r1626, %r221;
	shl.b32 	%r1628, %r1627, 3;
	add.s32 	%r1629, %r1598, %r1628;
	ld.shared.u64 	%rd133, [%r1629];
	add.s64 	%rd134, %rd133, %rd9;
	xor.b32  	%r1630, %r1625, -2147483648;
	shl.b64 	%rd135, %rd134, 2;
	add.s64 	%rd136, %rd22, %rd135;
	st.global.u32 	[%rd136+7680], %r1630;
	bar.warp.sync 	-1;
	ld.shared.u32 	%r1631, [%r350+9216];
	shr.u32 	%r1632, %r1631, %r2112;
	and.b32  	%r1633, %r1632, %r221;
	shl.b32 	%r1634, %r1633, 3;
	add.s32 	%r1635, %r1598, %r1634;
	ld.shared.u64 	%rd137, [%r1635];
	add.s64 	%rd138, %rd137, %rd9;
	xor.b32  	%r1636, %r1631, -2147483648;
	shl.b64 	%rd139, %rd138, 2;
	add.s64 	%rd140, %rd22, %rd139;
	st.global.u32 	[%rd140+9216], %r1636;
	bar.warp.sync 	-1;
	ld.shared.u32 	%r1637, [%r350+10752];
	shr.u32 	%r1638, %r1637, %r2112;
	and.b32  	%r1639, %r1638, %r221;
	shl.b32 	%r1640, %r1639, 3;
	add.s32 	%r1641, %r1598, %r1640;
	ld.shared.u64 	%rd141, [%r1641];
	add.s64 	%rd142, %rd141, %rd9;
	xor.b32  	%r1642, %r1637, -2147483648;
	shl.b64 	%rd143, %rd142, 2;
	add.s64 	%rd144, %rd22, %rd143;
	st.global.u32 	[%rd144+10752], %r1642;
	bar.warp.sync 	-1;
	ld.shared.u32 	%r1643, [%r350+12288];
	shr.u32 	%r1644, %r1643, %r2112;
	and.b32  	%r1645, %r1644, %r221;
	shl.b32 	%r1646, %r1645, 3;
	add.s32 	%r1647, %r1598, %r1646;
	ld.shared.u64 	%rd145, [%r1647];
	add.s64 	%rd146, %rd145, %rd9;
	xor.b32  	%r1648, %r1643, -2147483648;
	shl.b64 	%rd147, %rd146, 2;
	add.s64 	%rd148, %rd22, %rd147;
	st.global.u32 	[%rd148+12288], %r1648;
	bar.warp.sync 	-1;
	ld.shared.u32 	%r1649, [%r350+13824];
	shr.u32 	%r1650, %r1649, %r2112;
	and.b32  	%r1651, %r1650, %r221;
	shl.b32 	%r1652, %r1651, 3;
	add.s32 	%r1653, %r1598, %r1652;
	ld.shared.u64 	%rd149, [%r1653];
	add.s64 	%rd150, %rd149, %rd9;
	xor.b32  	%r1654, %r1649, -2147483648;
	shl.b64 	%rd151, %rd150, 2;
	add.s64 	%rd152, %rd22, %rd151;
	st.global.u32 	[%rd152+13824], %r1654;
	bar.warp.sync 	-1;
	ld.shared.u32 	%r1655, [%r350+15360];
	shr.u32 	%r1656, %r1655, %r2112;
	and.b32  	%r1657, %r1656, %r221;
	shl.b32 	%r1658, %r1657, 3;
	add.s32 	%r1659, %r1598, %r1658;
	ld.shared.u64 	%rd153, [%r1659];
	add.s64 	%rd154, %rd153, %rd9;
	xor.b32  	%r1660, %r1655, -2147483648;
	shl.b64 	%rd155, %rd154, 2;
	add.s64 	%rd156, %rd22, %rd155;
	st.global.u32 	[%rd156+15360], %r1660;
	bar.warp.sync 	-1;
	ld.shared.u32 	%r1661, [%r350+16896];
	shr.u32 	%r1662, %r1661, %r2112;
	and.b32  	%r1663, %r1662, %r221;
	shl.b32 	%r1664, %r1663, 3;
	add.s32 	%r1665, %r1598, %r1664;
	ld.shared.u64 	%rd157, [%r1665];
	add.s64 	%rd158, %rd157, %rd9;
	xor.b32  	%r1666, %r1661, -2147483648;
	shl.b64 	%rd159, %rd158, 2;
	add.s64 	%rd160, %rd22, %rd159;
	st.global.u32 	[%rd160+16896], %r1666;
	bar.warp.sync 	-1;
	ld.shared.u32 	%r1667, [%r350+18432];
	shr.u32 	%r1668, %r1667, %r2112;
	and.b32  	%r1669, %r1668, %r221;
	shl.b32 	%r1670, %r1669, 3;
	add.s32 	%r1671, %r1598, %r1670;
	ld.shared.u64 	%rd161, [%r1671];
	add.s64 	%rd162, %rd161, %rd9;
	xor.b32  	%r1672, %r1667, -2147483648;
	shl.b64 	%rd163, %rd162, 2;
	add.s64 	%rd164, %rd22, %rd163;
	st.global.u32 	[%rd164+18432], %r1672;
	bar.warp.sync 	-1;
	ld.shared.u32 	%r1673, [%r350+19968];
	shr.u32 	%r1674, %r1673, %r2112;
	and.b32  	%r1675, %r1674, %r221;
	shl.b32 	%r1676, %r1675, 3;
	add.s32 	%r1677, %r1598, %r1676;
	ld.shared.u64 	%rd165, [%r1677];
	add.s64 	%rd166, %rd165, %rd9;
	xor.b32  	%r1678, %r1673, -2147483648;
	shl.b64 	%rd167, %rd166, 2;
	add.s64 	%rd168, %rd22, %rd167;
	st.global.u32 	[%rd168+19968], %r1678;
	bar.warp.sync 	-1;
	ld.shared.u32 	%r1679, [%r350+21504];
	shr.u32 	%r1680, %r1679, %r2112;
	and.b32  	%r1681, %r1680, %r221;
	shl.b32 	%r1682, %r1681, 3;
	add.s32 	%r1683, %r1598, %r1682;
	ld.shared.u64 	%rd169, [%r1683];
	add.s64 	%rd170, %rd169, %rd9;
	xor.b32  	%r1684, %r1679, -2147483648;
	shl.b64 	%rd171, %rd170, 2;
	add.s64 	%rd172, %rd22, %rd171;
	st.global.u32 	[%rd172+21504], %r1684;
	bar.warp.sync 	-1;
	ld.shared.u32 	%r1685, [%r350+23040];
	shr.u32 	%r1686, %r1685, %r2112;
	and.b32  	%r1687, %r1686, %r221;
	shl.b32 	%r1688, %r1687, 3;
	add.s32 	%r1689, %r1598, %r1688;
	ld.shared.u64 	%rd173, [%r1689];
	add.s64 	%rd174, %rd173, %rd9;
	xor.b32  	%r1690, %r1685, -2147483648;
	shl.b64 	%rd175, %rd174, 2;
	add.s64 	%rd176, %rd22, %rd175;
	st.global.u32 	[%rd176+23040], %r1690;
	bar.warp.sync 	-1;
	ld.shared.u32 	%r1691, [%r350+24576];
	shr.u32 	%r1692, %r1691, %r2112;
	and.b32  	%r1693, %r1692, %r221;
	shl.b32 	%r1694, %r1693, 3;
	add.s32 	%r1695, %r1598, %r1694;
	ld.shared.u64 	%rd177, [%r1695];
	add.s64 	%rd178, %rd177, %rd9;
	xor.b32  	%r1696, %r1691, -2147483648;
	shl.b64 	%rd179, %rd178, 2;
	add.s64 	%rd180, %rd22, %rd179;
	st.global.u32 	[%rd180+24576], %r1696;
	bar.warp.sync 	-1;
	bra.uni 	$L__BB14_260;
$L__BB14_225:
	ld.param.u32 	%r2089, [_ZN3cub18CUB_300001_SM_10006detail10radix_sort29DeviceRadixSortOnesweepKernelINS1_5radix10policy_hubIiiyE10Policy1000ELNS0_9SortOrderE0EiiyiiNS1_21identity_decomposer_tEEEvPT5_SB_PT3_PKSC_PT1_PKSG_PT2_PKSK_T4_iiT6__param_8];
	mad.lo.s32 	%r351, %r3, -6528, %r2089;
	setp.ge.s32 	%p152, %r1, %r351;
	@%p152 bra 	$L__BB14_227;
	ld.param.u32 	%r2113, [_ZN3cub18CUB_300001_SM_10006detail10radix_sort29DeviceRadixSortOnesweepKernelINS1_5radix10policy_hubIiiyE10Policy1000ELNS0_9SortOrderE0EiiyiiNS1_21identity_decomposer_tEEEvPT5_SB_PT3_PKSC_PT1_PKSG_PT2_PKSK_T4_iiT6__param_9];
	ld.shared.u32 	%r1697, [%r350];
	shr.u32 	%r1698, %r1697, %r2113;
	and.b32  	%r1699, %r1698, %r221;
	shl.b32 	%r1700, %r1699, 3;
	add.s32 	%r1702, %r783, %r1700;
	ld.shared.u64 	%rd181, [%r1702+26112];
	xor.b32  	%r1703, %r1697, -2147483648;
	add.s64 	%rd182, %rd181, %rd9;
	shl.b64 	%rd183, %rd182, 2;
	add.s64 	%rd184, %rd22, %rd183;
	st.global.u32 	[%rd184], %r1703;
$L__BB14_227:
	bar.warp.sync 	-1;
	add.s32 	%r1704, %r1, 384;
	setp.ge.s32 	%p153, %r1704, %r351;
	@%p153 bra 	$L__BB14_229;
	ld.param.u32 	%r2114, [_ZN3cub18CUB_300001_SM_10006detail10radix_sort29DeviceRadixSortOnesweepKernelINS1_5radix10policy_hubIiiyE10Policy1000ELNS0_9SortOrderE0EiiyiiNS1_21identity_decomposer_tEEEvPT5_SB_PT3_PKSC_PT1_PKSG_PT2_PKSK_T4_iiT6__param_9];
	ld.shared.u32 	%r1705, [%r350+1536];
	shr.u32 	%r1706, %r1705, %r2114;
	and.b32  	%r1707, %r1706, %r221;
	shl.b32 	%r1708, %r1707, 3;
	add.s32 	%r1710, %r783, %r1708;
	ld.shared.u64 	%rd185, [%r1710+26112];
	xor.b32  	%r1711, %r1705, -2147483648;
	add.s64 	%rd186, %rd185, %rd9;
	shl.b64 	%rd187, %rd186, 2;
	add.s64 	%rd188, %rd22, %rd187;
	st.global.u32 	[%rd188+1536], %r1711;
$L__BB14_229:
	bar.warp.sync 	-1;
	add.s32 	%r1712, %r1, 768;
	setp.ge.s32 	%p154, %r1712, %r351;
	@%p154 bra 	$L__BB14_231;
	ld.param.u32 	%r2115, [_ZN3cub18CUB_300001_SM_10006detail10radix_sort29DeviceRadixSortOnesweepKernelINS1_5radix10policy_hubIiiyE10Policy1000ELNS0_9SortOrderE0EiiyiiNS1_21identity_decomposer_tEEEvPT5_SB_PT3_PKSC_PT1_PKSG_PT2_PKSK_T4_iiT6__param_9];
	ld.shared.u32 	%r1713, [%r350+3072];
	shr.u32 	%r1714, %r1713, %r2115;
	and.b32  	%r1715, %r1714, %r221;
	shl.b32 	%r1716, %r1715, 3;
	add.s32 	%r1718, %r783, %r1716;
	ld.shared.u64 	%rd189, [%r1718+26112];
	xor.b32  	%r1719, %r1713, -2147483648;
	add.s64 	%rd190, %rd189, %rd9;
	shl.b64 	%rd191, %rd190, 2;
	add.s64 	%rd192, %rd22, %rd191;
	st.global.u32 	[%rd192+3072], %r1719;
$L__BB14_231:
	bar.warp.sync 	-1;
	add.s32 	%r1720, %r1, 1152;
	setp.ge.s32 	%p155, %r1720, %r351;
	@%p155 bra 	$L__BB14_233;
	ld.param.u32 	%r2116, [_ZN3cub18CUB_300001_SM_10006detail10radix_sort29DeviceRadixSortOnesweepKernelINS1_5radix10policy_hubIiiyE10Policy1000ELNS0_9SortOrderE0EiiyiiNS1_21identity_decomposer_tEEEvPT5_SB_PT3_PKSC_PT1_PKSG_PT2_PKSK_T4_iiT6__param_9];
	ld.shared.u32 	%r1721, [%r350+4608];
	shr.u32 	%r1722, %r1721, %r2116;
	and.b32  	%r1723, %r1722, %r221;
	shl.b32 	%r1724, %r1723, 3;
	add.s32 	%r1726, %r783, %r1724;
	ld.shared.u64 	%rd193, [%r1726+26112];
	xor.b32  	%r1727, %r1721, -2147483648;
	add.s64 	%rd194, %rd193, %rd9;
	shl.b64 	%rd195, %rd194, 2;
	add.s64 	%rd196, %rd22, %rd195;
	st.global.u32 	[%rd196+4608], %r1727;
$L__BB14_233:
	bar.warp.sync 	-1;
	add.s32 	%r1728, %r1, 1536;
	setp.ge.s32 	%p156, %r1728, %r351;
	@%p156 bra 	$L__BB14_235;
	ld.param.u32 	%r2117, [_ZN3cub18CUB_300001_SM_10006detail10radix_sort29DeviceRadixSortOnesweepKernelINS1_5radix10policy_hubIiiyE10Policy1000ELNS0_9SortOrderE0EiiyiiNS1_21identity_decomposer_tEEEvPT5_SB_PT3_PKSC_PT1_PKSG_PT2_PKSK_T4_iiT6__param_9];
	ld.shared.u32 	%r1729, [%r350+6144];
	shr.u32 	%r1730, %r1729, %r2117;
	and.b32  	%r1731, %r1730, %r221;
	shl.b32 	%r1732, %r1731, 3;
	add.s32 	%r1734, %r783, %r1732;
	ld.shared.u64 	%rd197, [%r1734+26112];
	xor.b32  	%r1735, %r1729, -2147483648;
	add.s64 	%rd198, %rd197, %rd9;
	shl.b64 	%rd199, %rd198, 2;
	add.s64 	%rd200, %rd22, %rd199;
	st.global.u32 	[%rd200+6144], %r1735;
$L__BB14_235:
	bar.warp.sync 	-1;
	add.s32 	%r1736, %r1, 1920;
	setp.ge.s32 	%p157, %r1736, %r351;
	@%p157 bra 	$L__BB14_237;
	ld.param.u32 	%r2118, [_ZN3cub18CUB_300001_SM_10006detail10radix_sort29DeviceRadixSortOnesweepKernelINS1_5radix10policy_hubIiiyE10Policy1000ELNS0_9SortOrderE0EiiyiiNS1_21identity_decomposer_tEEEvPT5_SB_PT3_PKSC_PT1_PKSG_PT2_PKSK_T4_iiT6__param_9];
	ld.shared.u32 	%r1737, [%r350+7680];
	shr.u32 	%r1738, %r1737, %r2118;
	and.b32  	%r1739, %r1738, %r221;
	shl.b32 	%r1740, %r1739, 3;
	add.s32 	%r1742, %r783, %r1740;
	ld.shared.u64 	%rd201, [%r1742+26112];
	xor.b32  	%r1743, %r1737, -2147483648;
	add.s64 	%rd202, %rd201, %rd9;
	shl.b64 	%rd203, %rd202, 2;
	add.s64 	%rd204, %rd22, %rd203;
	st.global.u32 	[%rd204+7680], %r1743;
$L__BB14_237:
	bar.warp.sync 	-1;
	add.s32 	%r1744, %r1, 2304;
	setp.ge.s32 	%p158, %r1744, %r351;
	@%p158 bra 	$L__BB14_239;
	ld.param.u32 	%r2119, [_ZN3cub18CUB_300001_SM_10006detail10radix_sort29DeviceRadixSortOnesweepKernelINS1_5radix10policy_hubIiiyE10Policy1000ELNS0_9SortOrderE0EiiyiiNS1_21identity_decomposer_tEEEvPT5_SB_PT3_PKSC_PT1_PKSG_PT2_PKSK_T4_iiT6__param_9];
	ld.shared.u32 	%r1745, [%r350+9216];
	shr.u32 	%r1746, %r1745, %r2119;
	and.b32  	%r1747, %r1746, %r221;
	shl.b32 	%r1748, %r1747, 3;
	add.s32 	%r1750, %r783, %r1748;
	ld.shared.u64 	%rd205, [%r1750+26112];
	xor.b32  	%r1751, %r1745, -2147483648;
	add.s64 	%rd206, %rd205, %rd9;
	shl.b64 	%rd207, %rd206, 2;
	add.s64 	%rd208, %rd22, %rd207;
	st.global.u32 	[%rd208+9216], %r1751;
$L__BB14_239:
	bar.warp.sync 	-1;
	add.s32 	%r1752, %r1, 2688;
	setp.ge.s32 	%p159, %r1752, %r351;
	@%p159 bra 	$L__BB14_241;
	ld.param.u32 	%r2120, [_ZN3cub18CUB_300001_SM_10006detail10radix_sort29DeviceRadixSortOnesweepKernelINS1_5radix10policy_hubIiiyE10Policy1000ELNS0_9SortOrderE0EiiyiiNS1_21identity_decomposer_tEEEvPT5_SB_PT3_PKSC_PT1_PKSG_PT2_PKSK_T4_iiT6__param_9];
	ld.shared.u32 	%r1753, [%r350+10752];
	shr.u32 	%r1754, %r1753, %r2120;
	and.b32  	%r1755, %r1754, %r221;
	shl.b32 	%r1756, %r1755, 3;
	add.s32 	%r1758, %r783, %r1756;
	ld.shared.u64 	%rd209, [%r1758+26112];
	xor.b32  	%r1759, %r1753, -2147483648;
	add.s64 	%rd210, %rd209, %rd9;
	shl.b64 	%rd211, %rd210, 2;
	add.s64 	%rd212, %rd22, %rd211;
	st.global.u32 	[%rd212+10752], %r1759;
$L__BB14_241:
	bar.warp.sync 	-1;
	or.b32  	%r1760, %r1, 3072;
	setp.ge.s32 	%p160, %r1760, %r351;
	@%p160 bra 	$L__BB14_243;
	ld.param.u32 	%r2121, [_ZN3cub18CUB_300001_SM_10006detail10radix_sort29DeviceRadixSortOnesweepKernelINS1_5radix10policy_hubIiiyE10Policy1000ELNS0_9SortOrderE0EiiyiiNS1_21identity_decomposer_tEEEvPT5_SB_PT3_PKSC_PT1_PKSG_PT2_PKSK_T4_iiT6__param_9];
	ld.shared.u32 	%r1761, [%r350+12288];
	shr.u32 	%r1762, %r1761, %r2121;
	and.b32  	%r1763, %r1762, %r221;
	shl.b32 	%r1764, %r1763, 3;
	add.s32 	%r1766, %r783, %r1764;
	ld.shared.u64 	%rd213, [%r1766+26112];
	xor.b32  	%r1767, %r1761, -2147483648;
	add.s64 	%rd214, %rd213, %rd9;
	shl.b64 	%rd215, %rd214, 2;
	add.s64 	%rd216, %rd22, %rd215;
	st.global.u32 	[%rd216+12288], %r1767;
$L__BB14_243:
	bar.warp.sync 	-1;
	add.s32 	%r1768, %r1, 3456;
	setp.ge.s32 	%p161, %r1768, %r351;
	@%p161 bra 	$L__BB14_245;
	ld.param.u32 	%r2122, [_ZN3cub18CUB_300001_SM_10006detail10radix_sort29DeviceRadixSortOnesweepKernelINS1_5radix10policy_hubIiiyE10Policy1000ELNS0_9SortOrderE0EiiyiiNS1_21identity_decomposer_tEEEvPT5_SB_PT3_PKSC_PT1_PKSG_PT2_PKSK_T4_iiT6__param_9];
	ld.shared.u32 	%r1769, [%r350+13824];
	shr.u32 	%r1770, %r1769, %r2122;
	and.b32  	%r1771, %r1770, %r221;
	shl.b32 	%r1772, %r1771, 3;
	add.s32 	%r1774, %r783, %r1772;
	ld.shared.u64 	%rd217, [%r1774+26112];
	xor.b32  	%r1775, %r1769, -2147483648;
	add.s64 	%rd218, %rd217, %rd9;
	shl.b64 	%rd219, %rd218, 2;
	add.s64 	%rd220, %rd22, %rd219;
	st.global.u32 	[%rd220+13824], %r1775;
$L__BB14_245:
	bar.warp.sync 	-1;
	add.s32 	%r1776, %r1, 3840;
	setp.ge.s32 	%p162, %r1776, %r351;
	@%p162 bra 	$L__BB14_247;
	ld.param.u32 	%r2123, [_ZN3cub18CUB_300001_SM_10006detail10radix_sort29DeviceRadixSortOnesweepKernelINS1_5radix10policy_hubIiiyE10Policy1000ELNS0_9SortOrderE0EiiyiiNS1_21identity_decomposer_tEEEvPT5_SB_PT3_PKSC_PT1_PKSG_PT2_PKSK_T4_iiT6__param_9];
	ld.shared.u32 	%r1777, [%r350+15360];
	shr.u32 	%r1778, %r1777, %r2123;
	and.b32  	%r1779, %r1778, %r221;
	shl.b32 	%r1780, %r1779, 3;
	add.s32 	%r1782, %r783, %r1780;
	ld.shared.u64 	%rd221, [%r1782+26112];
	xor.b32  	%r1783, %r1777, -2147483648;
	add.s64 	%rd222, %rd221, %rd9;
	shl.b64 	%rd223, %rd222, 2;
	add.s64 	%rd224, %rd22, %rd223;
	st.global.u32 	[%rd224+15360], %r1783;
$L__BB14_247:
	bar.warp.sync 	-1;
	add.s32 	%r1784, %r1, 4224;
	setp.ge.s32 	%p163, %r1784, %r351;
	@%p163 bra 	$L__BB14_249;
	ld.param.u32 	%r2124, [_ZN3cub18CUB_300001_SM_10006detail10radix_sort29DeviceRadixSortOnesweepKernelINS1_5radix10policy_hubIiiyE10Policy1000ELNS0_9SortOrderE0EiiyiiNS1_21identity_decomposer_tEEEvPT5_SB_PT3_PKSC_PT1_PKSG_PT2_PKSK_T4_iiT6__param_9];
	ld.shared.u32 	%r1785, [%r350+16896];
	shr.u32 	%r1786, %r1785, %r2124;
	and.b32  	%r1787, %r1786, %r221;
	shl.b32 	%r1788, %r1787, 3;
	add.s32 	%r1790, %r783, %r1788;
	ld.shared.u64 	%rd225, [%r1790+26112];
	xor.b32  	%r1791, %r1785, -2147483648;
	add.s64 	%rd226, %rd225, %rd9;
	shl.b64 	%rd227, %rd226, 2;
	add.s64 	%rd228, %rd22, %rd227;
	st.global.u32 	[%rd228+16896], %r1791;
$L__BB14_249:
	bar.warp.sync 	-1;
	add.s32 	%r1792, %r1, 4608;
	setp.ge.s32 	%p164, %r1792, %r351;
	@%p164 bra 	$L__BB14_251;
	ld.param.u32 	%r2125, [_ZN3cub18CUB_300001_SM_10006detail10radix_sort29DeviceRadixSortOnesweepKernelINS1_5radix10policy_hubIiiyE10Policy1000ELNS0_9SortOrderE0EiiyiiNS1_21identity_decomposer_tEEEvPT5_SB_PT3_PKSC_PT1_PKSG_PT2_PKSK_T4_iiT6__param_9];
	ld.shared.u32 	%r1793, [%r350+18432];
	shr.u32 	%r1794, %r1793, %r2125;
	and.b32  	%r1795, %r1794, %r221;
	shl.b32 	%r1796, %r1795, 3;
	add.s32 	%r1798, %r783, %r1796;
	ld.shared.u64 	%rd229, [%r1798+26112];
	xor.b32  	%r1799, %r1793, -2147483648;
	add.s64 	%rd230, %rd229, %rd9;
	shl.b64 	%rd231, %rd230, 2;
	add.s64 	%rd232, %rd22, %rd231;
	st.global.u32 	[%rd232+18432], %r1799;
$L__BB14_251:
	bar.warp.sync 	-1;
	add.s32 	%r1800, %r1, 4992;
	setp.ge.s32 	%p165, %r1800, %r351;
	@%p165 bra 	$L__BB14_253;
	ld.param.u32 	%r2126, [_ZN3cub18CUB_300001_SM_10006detail10radix_sort29DeviceRadixSortOnesweepKernelINS1_5radix10policy_hubIiiyE10Policy1000ELNS0_9SortOrderE0EiiyiiNS1_21identity_decomposer_tEEEvPT5_SB_PT3_PKSC_PT1_PKSG_PT2_PKSK_T4_iiT6__param_9];
	ld.shared.u32 	%r1801, [%r350+19968];
	shr.u32 	%r1802, %r1801, %r2126;
	and.b32  	%r1803, %r1802, %r221;
	shl.b32 	%r1804, %r1803, 3;
	add.s32 	%r1806, %r783, %r1804;
	ld.shared.u64 	%rd233, [%r1806+26112];
	xor.b32  	%r1807, %r1801, -2147483648;
	add.s64 	%rd234, %rd233, %rd9;
	shl.b64 	%rd235, %rd234, 2;
	add.s64 	%rd236, %rd22, %rd235;
	st.global.u32 	[%rd236+19968], %r1807;
$L__BB14_253:
	bar.warp.sync 	-1;
	add.s32 	%r1808, %r1, 5376;
	setp.ge.s32 	%p166, %r1808, %r351;
	@%p166 bra 	$L__BB14_255;
	ld.param.u32 	%r2127, [_ZN3cub18CUB_300001_SM_10006detail10radix_sort29DeviceRadixSortOnesweepKernelINS1_5radix10policy_hubIiiyE10Policy1000ELNS0_9SortOrderE0EiiyiiNS1_21identity_decomposer_tEEEvPT5_SB_PT3_PKSC_PT1_PKSG_PT2_PKSK_T4_iiT6__param_9];
	ld.shared.u32 	%r1809, [%r350+21504];
	shr.u32 	%r1810, %r1809, %r2127;
	and.b32  	%r1811, %r1810, %r221;
	shl.b32 	%r1812, %r1811, 3;
	add.s32 	%r1814, %r783, %r1812;
	ld.shared.u64 	%rd237, [%r1814+26112];
	xor.b32  	%r1815, %r1809, -2147483648;
	add.s64 	%rd238, %rd237, %rd9;
	shl.b64 	%rd239, %rd238, 2;
	add.s64 	%rd240, %rd22, %rd239;
	st.global.u32 	[%rd240+21504], %r1815;
$L__BB14_255:
	bar.warp.sync 	-1;
	add.s32 	%r1816, %r1, 5760;
	setp.ge.s32 	%p167, %r1816, %r351;
	@%p167 bra 	$L__BB14_257;
	ld.param.u32 	%r2128, [_ZN3cub18CUB_300001_SM_10006detail10radix_sort29DeviceRadixSortOnesweepKernelINS1_5radix10policy_hubIiiyE10Policy1000ELNS0_9SortOrderE0EiiyiiNS1_21identity_decomposer_tEEEvPT5_SB_PT3_PKSC_PT1_PKSG_PT2_PKSK_T4_iiT6__param_9];
	ld.shared.u32 	%r1817, [%r350+23040];
	shr.u32 	%r1818, %r1817, %r2128;
	and.b32  	%r1819, %r1818, %r221;
	shl.b32 	%r1820, %r1819, 3;
	add.s32 	%r1822, %r783, %r1820;
	ld.shared.u64 	%rd241, [%r1822+26112];
	xor.b32  	%r1823, %r1817, -2147483648;
	add.s64 	%rd242, %rd241, %rd9;
	shl.b64 	%rd243, %rd242, 2;
	add.s64 	%rd244, %rd22, %rd243;
	st.global.u32 	[%rd244+23040], %r1823;
$L__BB14_257:
	bar.warp.sync 	-1;
	or.b32  	%r1824, %r1, 6144;
	setp.ge.s32 	%p168, %r1824, %r351;
	@%p168 bra 	$L__BB14_259;
	ld.param.u32 	%r2129, [_ZN3cub18CUB_300001_SM_10006detail10radix_sort29DeviceRadixSortOnesweepKernelINS1_5radix10policy_hubIiiyE10Policy1000ELNS0_9SortOrderE0EiiyiiNS1_21identity_decomposer_tEEEvPT5_SB_PT3_PKSC_PT1_PKSG_PT2_PKSK_T4_iiT6__param_9];
	ld.shared.u32 	%r1825, [%r350+24576];
	shr.u32 	%r1826, %r1825, %r2129;
	and.b32  	%r1827, %r1826, %r221;
	shl.b32 	%r1828, %r1827, 3;
	add.s32 	%r1830, %r783, %r1828;
	ld.shared.u64 	%rd245, [%r1830+26112];
	xor.b32  	%r1831, %r1825, -2147483648;
	add.s64 	%rd246, %rd245, %rd9;
	shl.b64 	%rd247, %rd246, 2;
	add.s64 	%rd248, %rd22, %rd247;
	st.global.u32 	[%rd248+24576], %r1831;
$L__BB14_259:
	bar.warp.sync 	-1;
$L__BB14_260:
	ld.param.u32 	%r2130, [_ZN3cub18CUB_300001_SM_10006detail10radix_sort29DeviceRadixSortOnesweepKernelINS1_5radix10policy_hubIiiyE10Policy1000ELNS0_9SortOrderE0EiiyiiNS1_21identity_decomposer_tEEEvPT5_SB_PT3_PKSC_PT1_PKSG_PT2_PKSK_T4_iiT6__param_9];
	ld.param.u32 	%r2090, [_ZN3cub18CUB_300001_SM_10006detail10radix_sort29DeviceRadixSortOnesweepKernelINS1_5radix10policy_hubIiiyE10Policy1000ELNS0_9SortOrderE0EiiyiiNS1_21identity_decomposer_tEEEvPT5_SB_PT3_PKSC_PT1_PKSG_PT2_PKSK_T4_iiT6__param_8];
	setp.gt.s32 	%p169, %r349, %r2090;
	ld.shared.u32 	%r1832, [%r350];
	shr.u32 	%r1833, %r1832, %r2130;
	and.b32  	%r352, %r1833, %r221;
	ld.shared.u32 	%r1834, [%r350+1536];
	shr.u32 	%r1835, %r1834, %r2130;
	and.b32  	%r353, %r1835, %r221;
	ld.shared.u32 	%r1836, [%r350+3072];
	shr.u32 	%r1837, %r1836, %r2130;
	and.b32  	%r354, %r1837, %r221;
	ld.shared.u32 	%r1838, [%r350+4608];
	shr.u32 	%r1839, %r1838, %r2130;
	and.b32  	%r355, %r1839, %r221;
	ld.shared.u32 	%r1840, [%r350+6144];
	shr.u32 	%r1841, %r1840, %r2130;
	and.b32  	%r356, %r1841, %r221;
	ld.shared.u32 	%r1842, [%r350+7680];
	shr.u32 	%r1843, %r1842, %r2130;
	and.b32  	%r357, %r1843, %r221;
	ld.shared.u32 	%r1844, [%r350+9216];
	shr.u32 	%r1845, %r1844, %r2130;
	and.b32  	%r358, %r1845, %r221;
	ld.shared.u32 	%r1846, [%r350+10752];
	shr.u32 	%r1847, %r1846, %r2130;
	and.b32  	%r359, %r1847, %r221;
	ld.shared.u32 	%r1848, [%r350+12288];
	shr.u32 	%r1849, %r1848, %r2130;
	and.b32  	%r360, %r1849, %r221;
	ld.shared.u32 	%r1850, [%r350+13824];
	shr.u32 	%r1851, %r1850, %r2130;
	and.b32  	%r361, %r1851, %r221;
	ld.shared.u32 	%r1852, [%r350+15360];
	shr.u32 	%r1853, %r1852, %r2130;
	and.b32  	%r362, %r1853, %r221;
	ld.shared.u32 	%r1854, [%r350+16896];
	shr.u32 	%r1855, %r1854, %r2130;
	and.b32  	%r363, %r1855, %r221;
	ld.shared.u32 	%r1856, [%r350+18432];
	shr.u32 	%r1857, %r1856, %r2130;
	and.b32  	%r364, %r1857, %r221;
	ld.shared.u32 	%r1858, [%r350+19968];
	shr.u32 	%r1859, %r1858, %r2130;
	and.b32  	%r365, %r1859, %r221;
	ld.shared.u32 	%r1860, [%r350+21504];
	shr.u32 	%r1861, %r1860, %r2130;
	and.b32  	%r366, %r1861, %r221;
	ld.shared.u32 	%r1862, [%r350+23040];
	shr.u32 	%r1863, %r1862, %r2130;
	and.b32  	%r367, %r1863, %r221;
	ld.shared.u32 	%r1864, [%r350+24576];
	shr.u32 	%r1865, %r1864, %r2130;
	and.b32  	%r368, %r1865, %r221;
	@%p169 bra 	$L__BB14_262;
	ld.param.u64 	%rd443, [_ZN3cub18CUB_300001_SM_10006detail10radix_sort29DeviceRadixSortOnesweepKernelINS1_5radix10policy_hubIiiyE10Policy1000ELNS0_9SortOrderE0EiiyiiNS1_21identity_decomposer_tEEEvPT5_SB_PT3_PKSC_PT1_PKSG_PT2_PKSK_T4_iiT6__param_7];
	cvta.to.global.u64 	%rd249, %rd443;
	and.b32  	%r1869, %r1, 31;
	or.b32  	%r1870, %r647, %r1869;
	cvt.u64.u32 	%rd250, %r1870;
	mul.lo.s32 	%r1871, %r3, 6528;
	cvt.s64.s32 	%rd251, %r1871;
	add.s64 	%rd252, %rd250, %rd251;
	shl.b64 	%rd253, %rd252, 2;
	add.s64 	%rd254, %rd249, %rd253;
	ld.global.u32 	%r2266, [%rd254];
	ld.global.u32 	%r2267, [%rd254+128];
	ld.global.u32 	%r2268, [%rd254+256];
	ld.global.u32 	%r2269, [%rd254+384];
	ld.global.u32 	%r2270, [%rd254+512];
	ld.global.u32 	%r2271, [%rd254+640];
	ld.global.u32 	%r2272, [%rd254+768];
	ld.global.u32 	%r2273, [%rd254+896];
	ld.global.u32 	%r2274, [%rd254+1024];
	ld.global.u32 	%r2275, [%rd254+1152];
	ld.global.u32 	%r2276, [%rd254+1280];
	ld.global.u32 	%r2277, [%rd254+1408];
	ld.global.u32 	%r2278, [%rd254+1536];
	ld.global.u32 	%r2279, [%rd254+1664];
	ld.global.u32 	%r2280, [%rd254+1792];
	ld.global.u32 	%r2281, [%rd254+1920];
	ld.global.u32 	%r2282, [%rd254+2048];
	bra.uni 	$L__BB14_296;
$L__BB14_262:
	ld.param.u32 	%r2091, [_ZN3cub18CUB_300001_SM_10006detail10radix_sort29DeviceRadixSortOnesweepKernelINS1_5radix10policy_hubIiiyE10Policy1000ELNS0_9SortOrderE0EiiyiiNS1_21identity_decomposer_tEEEvPT5_SB_PT3_PKSC_PT1_PKSG_PT2_PKSK_T4_iiT6__param_8];
	ld.param.u64 	%rd444, [_ZN3cub18CUB_300001_SM_10006detail10radix_sort29DeviceRadixSortOnesweepKernelINS1_5radix10policy_hubIiiyE10Policy1000ELNS0_9SortOrderE0EiiyiiNS1_21identity_decomposer_tEEEvPT5_SB_PT3_PKSC_PT1_PKSG_PT2_PKSK_T4_iiT6__param_7];
	cvta.to.global.u64 	%rd255, %rd444;
	add.s64 	%rd23, %rd255, %rd63;
	cvt.u32.u64 	%r1874, %rd7;
	sub.s32 	%r386, %r2091, %r649;
	setp.ge.s32 	%p170, %r1874, %r386;
	@%p170 bra 	$L__BB14_264;
	ld.global.u32 	%r2266, [%rd23];
$L__BB14_264:
	add.s32 	%r1877, %r1874, 32;
	setp.ge.s32 	%p171, %r1877, %r386;
	@%p171 bra 	$L__BB14_266;
	ld.global.u32 	%r2267, [%rd23+128];
$L__BB14_266:
	add.s32 	%r1880, %r1874, 64;
	setp.ge.s32 	%p172, %r1880, %r386;
	@%p172 bra 	$L__BB14_268;
	ld.global.u32 	%r2268, [%rd23+256];
$L__BB14_268:
	add.s32 	%r1883, %r1874, 96;
	setp.ge.s32 	%p173, %r1883, %r386;
	@%p173 bra 	$L__BB14_270;
	ld.global.u32 	%r2269, [%rd23+384];
$L__BB14_270:
	add.s32 	%r1886, %r1874, 128;
	setp.ge.s32 	%p174, %r1886, %r386;
	@%p174 bra 	$L__BB14_272;
	ld.global.u32 	%r2270, [%rd23+512];
$L__BB14_272:
	add.s32 	%r1889, %r1874, 160;
	setp.ge.s32 	%p175, %r1889, %r386;
	@%p175 bra 	$L__BB14_274;
	ld.global.u32 	%r2271, [%rd23+640];
$L__BB14_274:
	add.s32 	%r1892, %r1874, 192;
	setp.ge.s32 	%p176, %r1892, %r386;
	@%p176 bra 	$L__BB14_276;
	ld.global.u32 	%r2272, [%rd23+768];
$L__BB14_276:
	add.s32 	%r1895, %r1874, 224;
	setp.ge.s32 	%p177, %r1895, %r386;
	@%p177 bra 	$L__BB14_278;
	ld.param.u64 	%rd445, [_ZN3cub18CUB_300001_SM_10006detail10radix_sort29DeviceRadixSortOnesweepKernelINS1_5radix10policy_hubIiiyE10Policy1000ELNS0_9SortOrderE0EiiyiiNS1_21identity_decomposer_tEEEvPT5_SB_PT3_PKSC_PT1_PKSG_PT2_PKSK_T4_iiT6__param_7];
	cvta.to.global.u64 	%rd259, %rd445;
	cvt.s64.s32 	%rd260, %r649;
	add.s64 	%rd261, %rd7, %rd260;
	shl.b64 	%rd262, %rd261, 2;
	add.s64 	%rd263, %rd259, %rd262;
	ld.global.u32 	%r2273, [%rd263+896];
$L__BB14_278:
	add.s32 	%r1899, %r1874, 256;
	setp.ge.s32 	%p178, %r1899, %r386;
	@%p178 bra 	$L__BB14_280;
	ld.param.u64 	%rd446, [_ZN3cub18CUB_300001_SM_10006detail10radix_sort29DeviceRadixSortOnesweepKernelINS1_5radix10policy_hubIiiyE10Policy1000ELNS0_9SortOrderE0EiiyiiNS1_21identity_decomposer_tEEEvPT5_SB_PT3_PKSC_PT1_PKSG_PT2_PKSK_T4_iiT6__param_7];
	cvta.to.global.u64 	%rd264, %rd446;
	cvt.s64.s32 	%rd265, %r649;
	add.s64 	%rd266, %rd7, %rd265;
	shl.b64 	%rd267, %rd266, 2;
	add.s64 	%rd268, %rd264, %rd267;
	ld.global.u32 	%r2274, [%rd268+1024];
$L__BB14_280:
	add.s32 	%r1903, %r1874, 288;
	setp.ge.s32 	%p179, %r1903, %r386;
	@%p179 bra 	$L__BB14_282;
	ld.param.u64 	%rd447, [_ZN3cub18CUB_300001_SM_10006detail10radix_sort29DeviceRadixSortOnesweepKernelINS1_5radix10policy_hubIiiyE10Policy1000ELNS0_9SortOrderE0EiiyiiNS1_21identity_decomposer_tEEEvPT5_SB_PT3_PKSC_PT1_PKSG_PT2_PKSK_T4_iiT6__param_7];
	cvta.to.global.u64 	%rd269, %rd447;
	cvt.s64.s32 	%rd270, %r649;
	add.s64 	%rd271, %rd7, %rd270;
	shl.b64 	%rd272, %rd271, 2;
	add.s64 	%rd273, %rd269, %rd272;
	ld.global.u32 	%r2275, [%rd273+1152];
$L__BB14_282:
	add.s32 	%r1907, %r1874, 320;
	setp.ge.s32 	%p180, %r1907, %r386;
	@%p180 bra 	$L__BB14_284;
	ld.param.u64 	%rd448, [_ZN3cub18CUB_300001_SM_10006detail10radix_sort29DeviceRadixSortOnesweepKernelINS1_5radix10policy_hubIiiyE10Policy1000ELNS0_9SortOrderE0EiiyiiNS1_21identity_decomposer_tEEEvPT5_SB_PT3_PKSC_PT1_PKSG_PT2_PKSK_T4_iiT6__param_7];
	cvta.to.global.u64 	%rd274, %rd448;
	cvt.s64.s32 	%rd275, %r649;
	add.s64 	%rd276, %rd7, %rd275;
	shl.b64 	%rd277, %rd276, 2;
	add.s64 	%rd278, %rd274, %rd277;
	ld.global.u32 	%r2276, [%rd278+1280];
$L__BB14_284:
	add.s32 	%r1911, %r1874, 352;
	setp.ge.s32 	%p181, %r1911, %r386;
	@%p181 bra 	$L__BB14_286;
	ld.param.u64 	%rd449, [_ZN3cub18CUB_300001_SM_10006detail10radix_sort29DeviceRadixSortOnesweepKernelINS1_5radix10policy_hubIiiyE10Policy1000ELNS0_9SortOrderE0EiiyiiNS1_21identity_decomposer_tEEEvPT5_SB_PT3_PKSC_PT1_PKSG_PT2_PKSK_T4_iiT6__param_7];
	cvta.to.global.u64 	%rd279, %rd449;
	mul.lo.s32 	%r1912, %r3, 6528;
	cvt.s64.s32 	%rd280, %r1912;
	add.s64 	%rd281, %rd7, %rd280;
	shl.b64 	%rd282, %rd281, 2;
	add.s64 	%rd283, %rd279, %rd282;
	ld.global.u32 	%r2277, [%rd283+1408];
$L__BB14_286:
	add.s32 	%r1915, %r1874, 384;
	setp.ge.s32 	%p182, %r1915, %r386;
	@%p182 bra 	$L__BB14_288;
	ld.param.u64 	%rd450, [_ZN3cub18CUB_300001_SM_10006detail10radix_sort29DeviceRadixSortOnesweepKernelINS1_5radix10policy_hubIiiyE10Policy1000ELNS0_9SortOrderE0EiiyiiNS1_21identity_decomposer_tEEEvPT5_SB_PT3_PKSC_PT1_PKSG_PT2_PKSK_T4_iiT6__param_7];
	cvta.to.global.u64 	%rd284, %rd450;
	mul.lo.s32 	%r1916, %r3, 6528;
	cvt.s64.s32 	%rd285, %r1916;
	add.s64 	%rd286, %rd7, %rd285;
	shl.b64 	%rd287, %rd286, 2;
	add.s64 	%rd288, %rd284, %rd287;
	ld.global.u32 	%r2278, [%rd288+1536];
$L__BB14_288:
	cvt.u32.u64 	%r1918, %rd7;
	add.s32 	%r1919, %r1918, 416;
	setp.ge.s32 	%p183, %r1919, %r386;
	@%p183 bra 	$L__BB14_290;
	ld.param.u64 	%rd451, [_ZN3cub18CUB_300001_SM_10006detail10radix_sort29DeviceRadixSortOnesweepKernelINS1_5radix10policy_hubIiiyE10Policy1000ELNS0_9SortOrderE0EiiyiiNS1_21identity_decomposer_tEEEvPT5_SB_PT3_PKSC_PT1_PKSG_PT2_PKSK_T4_iiT6__param_7];
	cvta.to.global.u64 	%rd289, %rd451;
	mul.lo.s32 	%r1920, %r3, 6528;
	cvt.s64.s32 	%rd290, %r1920;
	add.s64 	%rd291, %rd7, %rd290;
	shl.b64 	%rd292, %rd291, 2;
	add.s64 	%rd293, %rd289, %rd292;
	ld.global.u32 	%r2279, [%rd293+1664];
$L__BB14_290:
	cvt.u32.u64 	%r1922, %rd7;
	add.s32 	%r1923, %r1922, 448;
	setp.ge.s32 	%p184, %r1923, %r386;
	@%p184 bra 	$L__BB14_292;
	ld.param.u64 	%rd452, [_ZN3cub18CUB_300001_SM_10006detail10radix_sort29DeviceRadixSortOnesweepKernelINS1_5radix10policy_hubIiiyE10Policy1000ELNS0_9SortOrderE0EiiyiiNS1_21identity_decomposer_tEEEvPT5_SB_PT3_PKSC_PT1_PKSG_PT2_PKSK_T4_iiT6__param_7];
	cvta.to.global.u64 	%rd294, %rd452;
	mul.lo.s32 	%r1924, %r3, 6528;
	cvt.s64.s32 	%rd295, %r1924;
	add.s64 	%rd296, %rd7, %rd295;
	shl.b64 	%rd297, %rd296, 2;
	add.s64 	%rd298, %rd294, %rd297;
	ld.global.u32 	%r2280, [%rd298+1792];
$L__BB14_292:
	cvt.u32.u64 	%r1926, %rd7;
	add.s32 	%r1927, %r1926, 480;
	setp.ge.s32 	%p185, %r1927, %r386;
	@%p185 bra 	$L__BB14_294;
	ld.param.u64 	%rd453, [_ZN3cub18CUB_300001_SM_10006detail10radix_sort29DeviceRadixSortOnesweepKernelINS1_5radix10policy_hubIiiyE10Policy1000ELNS0_9SortOrderE0EiiyiiNS1_21identity_decomposer_tEEEvPT5_SB_PT3_PKSC_PT1_PKSG_PT2_PKSK_T4_iiT6__param_7];
	cvta.to.global.u64 	%rd299, %rd453;
	mul.lo.s32 	%r1928, %r3, 6528;
	cvt.s64.s32 	%rd300, %r1928;
	add.s64 	%rd301, %rd7, %rd300;
	shl.b64 	%rd302, %rd301, 2;
	add.s64 	%rd303, %rd299, %rd302;
	ld.global.u32 	%r2281, [%rd303+1920];
$L__BB14_294:
	cvt.u32.u64 	%r1930, %rd7;
	add.s32 	%r1931, %r1930, 512;
	setp.ge.s32 	%p186, %r1931, %r386;
	@%p186 bra 	$L__BB14_296;
	ld.param.u64 	%rd454, [_ZN3cub18CUB_300001_SM_10006detail10radix_sort29DeviceRadixSortOnesweepKernelINS1_5radix10policy_hubIiiyE10Policy1000ELNS0_9SortOrderE0EiiyiiNS1_21identity_decomposer_tEEEvPT5_SB_PT3_PKSC_PT1_PKSG_PT2_PKSK_T4_iiT6__param_7];
	cvta.to.global.u64 	%rd304, %rd454;
	mov.u32 	%r1932, %tid.x;
	and.b32  	%r1933, %r1932, 992;
	mul.lo.s32 	%r1934, %r1933, 17;
	and.b32  	%r1935, %r1932, 31;
	or.b32  	%r1936, %r1934, %r1935;
	cvt.u64.u32 	%rd305, %r1936;
	mul.lo.s32 	%r1937, %r3, 6528;
	cvt.s64.s32 	%rd306, %r1937;
	add.s64 	%rd307, %rd305, %rd306;
	shl.b64 	%rd308, %rd307, 2;
	add.s64 	%rd309, %rd304, %rd308;
	ld.global.u32 	%r2282, [%rd309+2048];
$L__BB14_296:
	ld.param.u32 	%r2092, [_ZN3cub18CUB_300001_SM_10006detail10radix_sort29DeviceRadixSortOnesweepKernelINS1_5radix10policy_hubIiiyE10Policy1000ELNS0_9SortOrderE0EiiyiiNS1_21identity_decomposer_tEEEvPT5_SB_PT3_PKSC_PT1_PKSG_PT2_PKSK_T4_iiT6__param_8];
	ld.param.u64 	%rd441, [_ZN3cub18CUB_300001_SM_10006detail10radix_sort29DeviceRadixSortOnesweepKernelINS1_5radix10policy_hubIiiyE10Policy1000ELNS0_9SortOrderE0EiiyiiNS1_21identity_decomposer_tEEEvPT5_SB_PT3_PKSC_PT1_PKSG_PT2_PKSK_T4_iiT6__param_6];
	cvta.to.global.u64 	%rd24, %rd441;
	mov.u32 	%r437, %tid.x;
	cvt.u64.u32 	%rd25, %r437;
	shl.b32 	%r1938, %r437, 2;
	mov.u32 	%r1939, _ZZN3cub18CUB_300001_SM_10006detail10radix_sort29DeviceRadixSortOnesweepKernelINS1_5radix10policy_hubIiiyE10Policy1000ELNS0_9SortOrderE0EiiyiiNS1_21identity_decomposer_tEEEvPT5_SB_PT3_PKSC_PT1_PKSG_PT2_PKSK_T4_iiT6_E1s;
	add.s32 	%r438, %r1939, %r1938;
	mad.lo.s32 	%r1940, %r3, 6528, 6528;
	setp.gt.s32 	%p187, %r1940, %r2092;
	bar.sync 	0;
	st.shared.u32 	[%r323+-4], %r2266;
	st.shared.u32 	[%r324+-4], %r2267;
	st.shared.u32 	[%r325+-4], %r2268;
	st.shared.u32 	[%r326+-4], %r2269;
	st.shared.u32 	[%r327+-4], %r2270;
	st.shared.u32 	[%r328+-4], %r2271;
	st.shared.u32 	[%r329+-4], %r2272;
	st.shared.u32 	[%r330+-4], %r2273;
	st.shared.u32 	[%r331+-4], %r2274;
	st.shared.u32 	[%r332+-4], %r2275;
	st.shared.u32 	[%r333+-4], %r2276;
	st.shared.u32 	[%r334+-4], %r2277;
	st.shared.u32 	[%r335+-4], %r2278;
	st.shared.u32 	[%r336+-4], %r2279;
	st.shared.u32 	[%r337+-4], %r2280;
	st.shared.u32 	[%r338+-4], %r2281;
	st.shared.u32 	[%r339+-4], %r2282;
	bar.sync 	0;
	@%p187 bra 	$L__BB14_298;
	ld.shared.u32 	%r1941, [%r438];
	shl.b32 	%r1942, %r352, 3;
	add.s32 	%r1944, %r1939, 26112;
	add.s32 	%r1945, %r1944, %r1942;
	ld.shared.u64 	%rd310, [%r1945];
	add.s64 	%rd311, %rd310, %rd25;
	shl.b64 	%rd312, %rd311, 2;
	add.s64 	%rd313, %rd24, %rd312;
	st.global.u32 	[%rd313], %r1941;
	bar.warp.sync 	-1;
	ld.shared.u32 	%r1946, [%r438+1536];
	shl.b32 	%r1947, %r353, 3;
	add.s32 	%r1948, %r1944, %r1947;
	ld.shared.u64 	%rd314, [%r1948];
	add.s64 	%rd315, %rd314, %rd25;
	shl.b64 	%rd316, %rd315, 2;
	add.s64 	%rd317, %rd24, %rd316;
	st.global.u32 	[%rd317+1536], %r1946;
	bar.warp.sync 	-1;
	ld.shared.u32 	%r1949, [%r438+3072];
	shl.b32 	%r1950, %r354, 3;
	add.s32 	%r1951, %r1944, %r1950;
	ld.shared.u64 	%rd318, [%r1951];
	add.s64 	%rd319, %rd318, %rd25;
	shl.b64 	%rd320, %rd319, 2;
	add.s64 	%rd321, %rd24, %rd320;
	st.global.u32 	[%rd321+3072], %r1949;
	bar.warp.sync 	-1;
	ld.shared.u32 	%r1952, [%r438+4608];
	shl.b32 	%r1953, %r355, 3;
	add.s32 	%r1954, %r1944, %r1953;
	ld.shared.u64 	%rd322, [%r1954];
	add.s64 	%rd323, %rd322, %rd25;
	shl.b64 	%rd324, %rd323, 2;
	add.s64 	%rd325, %rd24, %rd324;
	st.global.u32 	[%rd325+4608], %r1952;
	bar.warp.sync 	-1;
	ld.shared.u32 	%r1955, [%r438+6144];
	shl.b32 	%r1956, %r356, 3;
	add.s32 	%r1957, %r1944, %r1956;
	ld.shared.u64 	%rd326, [%r1957];
	add.s64 	%rd327, %rd326, %rd25;
	shl.b64 	%rd328, %rd327, 2;
	add.s64 	%rd329, %rd24, %rd328;
	st.global.u32 	[%rd329+6144], %r1955;
	bar.warp.sync 	-1;
	ld.shared.u32 	%r1958, [%r438+7680];
	shl.b32 	%r1959, %r357, 3;
	add.s32 	%r1960, %r1944, %r1959;
	ld.shared.u64 	%rd330, [%r1960];
	add.s64 	%rd331, %rd330, %rd25;
	shl.b64 	%rd332, %rd331, 2;
	add.s64 	%rd333, %rd24, %rd332;
	st.global.u32 	[%rd333+7680], %r1958;
	bar.warp.sync 	-1;
	ld.shared.u32 	%r1961, [%r438+9216];
	shl.b32 	%r1962, %r358, 3;
	add.s32 	%r1963, %r1944, %r1962;
	ld.shared.u64 	%rd334, [%r1963];
	add.s64 	%rd335, %rd334, %rd25;
	shl.b64 	%rd336, %rd335, 2;
	add.s64 	%rd337, %rd24, %rd336;
	st.global.u32 	[%rd337+9216], %r1961;
	bar.warp.sync 	-1;
	ld.shared.u32 	%r1964, [%r438+10752];
	shl.b32 	%r1965, %r359, 3;
	add.s32 	%r1966, %r1944, %r1965;
	ld.shared.u64 	%rd338, [%r1966];
	add.s64 	%rd339, %rd338, %rd25;
	shl.b64 	%rd340, %rd339, 2;
	add.s64 	%rd341, %rd24, %rd340;
	st.global.u32 	[%rd341+10752], %r1964;
	bar.warp.sync 	-1;
	ld.shared.u32 	%r1967, [%r438+12288];
	shl.b32 	%r1968, %r360, 3;
	add.s32 	%r1969, %r1944, %r1968;
	ld.shared.u64 	%rd342, [%r1969];
	add.s64 	%rd343, %rd342, %rd25;
	shl.b64 	%rd344, %rd343, 2;
	add.s64 	%rd345, %rd24, %rd344;
	st.global.u32 	[%rd345+12288], %r1967;
	bar.warp.sync 	-1;
	ld.shared.u32 	%r1970, [%r438+13824];
	shl.b32 	%r1971, %r361, 3;
	add.s32 	%r1972, %r1944, %r1971;
	ld.shared.u64 	%rd346, [%r1972];
	add.s64 	%rd347, %rd346, %rd25;
	shl.b64 	%rd348, %rd347, 2;
	add.s64 	%rd349, %rd24, %rd348;
	st.global.u32 	[%rd349+13824], %r1970;
	bar.warp.sync 	-1;
	ld.shared.u32 	%r1973, [%r438+15360];
	shl.b32 	%r1974, %r362, 3;
	add.s32 	%r1975, %r1944, %r1974;
	ld.shared.u64 	%rd350, [%r1975];
	add.s64 	%rd351, %rd350, %rd25;
	shl.b64 	%rd352, %rd351, 2;
	add.s64 	%rd353, %rd24, %rd352;
	st.global.u32 	[%rd353+15360], %r1973;
	bar.warp.sync 	-1;
	ld.shared.u32 	%r1976, [%r438+16896];
	shl.b32 	%r1977, %r363, 3;
	add.s32 	%r1978, %r1944, %r1977;
	ld.shared.u64 	%rd354, [%r1978];
	add.s64 	%rd355, %rd354, %rd25;
	shl.b64 	%rd356, %rd355, 2;
	add.s64 	%rd357, %rd24, %rd356;
	st.global.u32 	[%rd357+16896], %r1976;
	bar.warp.sync 	-1;
	ld.shared.u32 	%r1979, [%r438+18432];
	shl.b32 	%r1980, %r364, 3;
	add.s32 	%r1981, %r1944, %r1980;
	ld.shared.u64 	%rd358, [%r1981];
	add.s64 	%rd359, %rd358, %rd25;
	shl.b64 	%rd360, %rd359, 2;
	add.s64 	%rd361, %rd24, %rd360;
	st.global.u32 	[%rd361+18432], %r1979;
	bar.warp.sync 	-1;
	ld.shared.u32 	%r1982, [%r438+19968];
	shl.b32 	%r1983, %r365, 3;
	add.s32 	%r1984, %r1944, %r1983;
	ld.shared.u64 	%rd362, [%r1984];
	add.s64 	%rd363, %rd362, %rd25;
	shl.b64 	%rd364, %rd363, 2;
	add.s64 	%rd365, %rd24, %rd364;
	st.global.u32 	[%rd365+19968], %r1982;
	bar.warp.sync 	-1;
	ld.shared.u32 	%r1985, [%r438+21504];
	shl.b32 	%r1986, %r366, 3;
	add.s32 	%r1987, %r1944, %r1986;
	ld.shared.u64 	%rd366, [%r1987];
	add.s64 	%rd367, %rd366, %rd25;
	shl.b64 	%rd368, %rd367, 2;
	add.s64 	%rd369, %rd24, %rd368;
	st.global.u32 	[%rd369+21504], %r1985;
	bar.warp.sync 	-1;
	ld.shared.u32 	%r1988, [%r438+23040];
	shl.b32 	%r1989, %r367, 3;
	add.s32 	%r1990, %r1944, %r1989;
	ld.shared.u64 	%rd370, [%r1990];
	add.s64 	%rd371, %rd370, %rd25;
	shl.b64 	%rd372, %rd371, 2;
	add.s64 	%rd373, %rd24, %rd372;
	st.global.u32 	[%rd373+23040], %r1988;
	bar.warp.sync 	-1;
	ld.shared.u32 	%r1991, [%r438+24576];
	shl.b32 	%r1992, %r368, 3;
	add.s32 	%r1993, %r1944, %r1992;
	ld.shared.u64 	%rd374, [%r1993];
	add.s64 	%rd375, %rd374, %rd25;
	shl.b64 	%rd376, %rd375, 2;
	add.s64 	%rd377, %rd24, %rd376;
	st.global.u32 	[%rd377+24576], %r1991;
	bar.warp.sync 	-1;
	bra.uni 	$L__BB14_333;
$L__BB14_298:
	ld.param.u32 	%r2093, [_ZN3cub18CUB_300001_SM_10006detail10radix_sort29DeviceRadixSortOnesweepKernelINS1_5radix10policy_hubIiiyE10Policy1000ELNS0_9SortOrderE0EiiyiiNS1_21identity_decomposer_tEEEvPT5_SB_PT3_PKSC_PT1_PKSG_PT2_PKSK_T4_iiT6__param_8];
	mad.lo.s32 	%r439, %r3, -6528, %r2093;
	shl.b32 	%r1994, %r352, 3;
	add.s32 	%r1996, %r1939, %r1994;
	ld.shared.u64 	%rd26, [%r1996+26112];
	setp.ge.s32 	%p188, %r437, %r439;
	@%p188 bra 	$L__BB14_300;
	ld.shared.u32 	%r1997, [%r438];
	add.s64 	%rd378, %rd26, %rd25;
	shl.b64 	%rd379, %rd378, 2;
	add.s64 	%rd380, %rd24, %rd379;
	st.global.u32 	[%rd380], %r1997;
$L__BB14_300:
	bar.warp.sync 	-1;
	shl.b32 	%r1998, %r353, 3;
	add.s32 	%r2000, %r1939, %r1998;
	ld.shared.u64 	%rd27, [%r2000+26112];
	add.s32 	%r2001, %r437, 384;
	setp.ge.s32 	%p189, %r2001, %r439;
	@%p189 bra 	$L__BB14_302;
	ld.shared.u32 	%r2002, [%r438+1536];
	add.s64 	%rd381, %rd27, %rd25;
	shl.b64 	%rd382, %rd381, 2;
	add.s64 	%rd383, %rd24, %rd382;
	st.global.u32 	[%rd383+1536], %r2002;
$L__BB14_302:
	bar.warp.sync 	-1;
	shl.b32 	%r2003, %r354, 3;
	add.s32 	%r2005, %r1939, %r2003;
	ld.shared.u64 	%rd28, [%r2005+26112];
	add.s32 	%r2006, %r437, 768;
	setp.ge.s32 	%p190, %r2006, %r439;
	@%p190 bra 	$L__BB14_304;
	ld.shared.u32 	%r2007, [%r438+3072];
	add.s64 	%rd384, %rd28, %rd25;
	shl.b64 	%rd385, %rd384, 2;
	add.s64 	%rd386, %rd24, %rd385;
	st.global.u32 	[%rd386+3072], %r2007;
$L__BB14_304:
	bar.warp.sync 	-1;
	shl.b32 	%r2008, %r355, 3;
	add.s32 	%r2010, %r1939, %r2008;
	ld.shared.u64 	%rd29, [%r2010+26112];
	add.s32 	%r2011, %r437, 1152;
	setp.ge.s32 	%p191, %r2011, %r439;
	@%p191 bra 	$L__BB14_306;
	ld.shared.u32 	%r2012, [%r438+4608];
	add.s64 	%rd387, %rd29, %rd25;
	shl.b64 	%rd388, %rd387, 2;
	add.s64 	%rd389, %rd24, %rd388;
	st.global.u32 	[%rd389+4608], %r2012;
$L__BB14_306:
	bar.warp.sync 	-1;
	shl.b32 	%r2013, %r356, 3;
	add.s32 	%r2015, %r1939, %r2013;
	ld.shared.u64 	%rd30, [%r2015+26112];
	add.s32 	%r2016, %r437, 1536;
	setp.ge.s32 	%p192, %r2016, %r439;
	@%p192 bra 	$L__BB14_308;
	ld.shared.u32 	%r2017, [%r438+6144];
	add.s64 	%rd390, %rd30, %rd25;
	shl.b64 	%rd391, %rd390, 2;
	add.s64 	%rd392, %rd24, %rd391;
	st.global.u32 	[%rd392+6144], %r2017;
$L__BB14_308:
	bar.warp.sync 	-1;
	shl.b32 	%r2018, %r357, 3;
	add.s32 	%r2020, %r1939, %r2018;
	ld.shared.u64 	%rd31, [%r2020+26112];
	add.s32 	%r2021, %r437, 1920;
	setp.ge.s32 	%p193, %r2021, %r439;
	@%p193 bra 	$L__BB14_310;
	ld.shared.u32 	%r2022, [%r438+7680];
	add.s64 	%rd393, %rd31, %rd25;
	shl.b64 	%rd394, %rd393, 2;
	add.s64 	%rd395, %rd24, %rd394;
	st.global.u32 	[%rd395+7680], %r2022;
$L__BB14_310:
	bar.warp.sync 	-1;
	shl.b32 	%r2023, %r358, 3;
	add.s32 	%r2025, %r1939, %r2023;
	ld.shared.u64 	%rd32, [%r2025+26112];
	add.s32 	%r2026, %r437, 2304;
	setp.ge.s32 	%p194, %r2026, %r439;
	@%p194 bra 	$L__BB14_312;
	ld.shared.u32 	%r2027, [%r438+9216];
	add.s64 	%rd396, %rd32, %rd25;
	shl.b64 	%rd397, %rd396, 2;
	add.s64 	%rd398, %rd24, %rd397;
	st.global.u32 	[%rd398+9216], %r2027;
$L__BB14_312:
	bar.warp.sync 	-1;
	shl.b32 	%r2028, %r359, 3;
	add.s32 	%r2030, %r1939, %r2028;
	ld.shared.u64 	%rd33, [%r2030+26112];
	add.s32 	%r2031, %r437, 2688;
	setp.ge.s32 	%p195, %r2031, %r439;
	@%p195 bra 	$L__BB14_314;
	ld.shared.u32 	%r2032, [%r438+10752];
	add.s64 	%rd399, %rd33, %rd25;
	shl.b64 	%rd400, %rd399, 2;
	add.s64 	%rd401, %rd24, %rd400;
	st.global.u32 	[%rd401+10752], %r2032;
$L__BB14_314:
	bar.warp.sync 	-1;
	shl.b32 	%r2033, %r360, 3;
	add.s32 	%r2035, %r1939, %r2033;
	ld.shared.u64 	%rd34, [%r2035+26112];
	or.b32  	%r2036, %r437, 3072;
	setp.ge.s32 	%p196, %r2036, %r439;
	@%p196 bra 	$L__BB14_316;
	ld.shared.u32 	%r2037, [%r438+12288];
	add.s64 	%rd402, %rd34, %rd25;
	shl.b64 	%rd403, %rd402, 2;
	add.s64 	%rd404, %rd24, %rd403;
	st.global.u32 	[%rd404+12288], %r2037;
$L__BB14_316:
	bar.warp.sync 	-1;
	shl.b32 	%r2038, %r361, 3;
	add.s32 	%r2040, %r1939, %r2038;
	ld.shared.u64 	%rd35, [%r2040+26112];
	add.s32 	%r2041, %r437, 3456;
	setp.ge.s32 	%p197, %r2041, %r439;
	@%p197 bra 	$L__BB14_318;
	ld.shared.u32 	%r2042, [%r438+13824];
	add.s64 	%rd405, %rd35, %rd25;
	shl.b64 	%rd406, %rd405, 2;
	add.s64 	%rd407, %rd24, %rd406;
	st.global.u32 	[%rd407+13824], %r2042;
$L__BB14_318:
	bar.warp.sync 	-1;
	shl.b32 	%r2043, %r362, 3;
	add.s32 	%r2045, %r1939, %r2043;
	ld.shared.u64 	%rd36, [%r2045+26112];
	add.s32 	%r2046, %r437, 3840;
	setp.ge.s32 	%p198, %r2046, %r439;
	@%p198 bra 	$L__BB14_320;
	ld.shared.u32 	%r2047, [%r438+15360];
	add.s64 	%rd408, %rd36, %rd25;
	shl.b64 	%rd409, %rd408, 2;
	add.s64 	%rd410, %rd24, %rd409;
	st.global.u32 	[%rd410+15360], %r2047;
$L__BB14_320:
	bar.warp.sync 	-1;
	shl.b32 	%r2048, %r363, 3;
	add.s32 	%r2050, %r1939, %r2048;
	ld.shared.u64 	%rd37, [%r2050+26112];
	add.s32 	%r2051, %r437, 4224;
	setp.ge.s32 	%p199, %r2051, %r439;
	@%p199 bra 	$L__BB14_322;
	ld.shared.u32 	%r2052, [%r438+16896];
	add.s64 	%rd411, %rd37, %rd25;
	shl.b64 	%rd412, %rd411, 2;
	add.s64 	%rd413, %rd24, %rd412;
	st.global.u32 	[%rd413+16896], %r2052;
$L__BB14_322:
	bar.warp.sync 	-1;
	shl.b32 	%r2053, %r364, 3;
	add.s32 	%r2055, %r1939, %r2053;
	ld.shared.u64 	%rd38, [%r2055+26112];
	add.s32 	%r2056, %r437, 4608;
	setp.ge.s32 	%p200, %r2056, %r439;
	@%p200 bra 	$L__BB14_324;
	ld.shared.u32 	%r2057, [%r438+18432];
	add.s64 	%rd414, %rd38, %rd25;
	shl.b64 	%rd415, %rd414, 2;
	add.s64 	%rd416, %rd24, %rd415;
	st.global.u32 	[%rd416+18432], %r2057;
$L__BB14_324:
	bar.warp.sync 	-1;
	shl.b32 	%r2058, %r365, 3;
	add.s32 	%r2060, %r1939, %r2058;
	ld.shared.u64 	%rd39, [%r2060+26112];
	add.s32 	%r2061, %r437, 4992;
	setp.ge.s32 	%p201, %r2061, %r439;
	@%p201 bra 	$L__BB14_326;
	ld.shared.u32 	%r2062, [%r438+19968];
	add.s64 	%rd417, %rd39, %rd25;
	shl.b64 	%rd418, %rd417, 2;
	add.s64 	%rd419, %rd24, %rd418;
	st.global.u32 	[%rd419+19968], %r2062;
$L__BB14_326:
	bar.warp.sync 	-1;
	shl.b32 	%r2063, %r366, 3;
	add.s32 	%r2065, %r1939, %r2063;
	ld.shared.u64 	%rd40, [%r2065+26112];
	add.s32 	%r2066, %r437, 5376;
	setp.ge.s32 	%p202, %r2066, %r439;
	@%p202 bra 	$L__BB14_328;
	ld.shared.u32 	%r2067, [%r438+21504];
	add.s64 	%rd420, %rd40, %rd25;
	shl.b64 	%rd421, %rd420, 2;
	add.s64 	%rd422, %rd24, %rd421;
	st.global.u32 	[%rd422+21504], %r2067;
$L__BB14_328:
	bar.warp.sync 	-1;
	shl.b32 	%r2068, %r367, 3;
	add.s32 	%r2070, %r1939, %r2068;
	ld.shared.u64 	%rd41, [%r2070+26112];
	add.s32 	%r2071, %r437, 5760;
	setp.ge.s32 	%p203, %r2071, %r439;
	@%p203 bra 	$L__BB14_330;
	ld.shared.u32 	%r2072, [%r438+23040];
	add.s64 	%rd423, %rd41, %rd25;
	shl.b64 	%rd424, %rd423, 2;
	add.s64 	%rd425, %rd24, %rd424;
	st.global.u32 	[%rd425+23040], %r2072;
$L__BB14_330:
	bar.warp.sync 	-1;
	shl.b32 	%r2073, %r368, 3;
	add.s32 	%r2075, %r1939, %r2073;
	ld.shared.u64 	%rd426, [%r2075+26112];
	add.s64 	%rd42, %rd426, %rd25;
	or.b32  	%r2076, %r437, 6144;
	setp.ge.s32 	%p204, %r2076, %r439;
	@%p204 bra 	$L__BB14_332;
	ld.shared.u32 	%r2077, [%r438+24576];
	shl.b64 	%rd427, %rd42, 2;
	add.s64 	%rd428, %rd24, %rd427;
	st.global.u32 	[%rd428+24576], %r2077;
$L__BB14_332:
	bar.warp.sync 	-1;
$L__BB14_333:
	ret;

}


// ===== COMPILED SASS (sm_100) =====

	.target	sm_100

	.elftype	@"ET_EXEC"


//--------------------- .note.nv.tkinfo           --------------------------
	.section	.note.nv.tkinfo,"",@"SHT_NOTE"
	.sectionflags	@"SHF_NOTE_NV_TKINFO"
	.tkinfo
        /*0018*/ 	.word	0x00000002
        /*0030*/ 	.string	""
        /*0030*/ 	.string	"ptxas"
        /*0030*/ 	.string	"Cuda compilation tools, release 13.0, V13.0.88"
        /*0030*/ 	.string	"Build cuda_13.0.r13.0/compiler.36424714_0"
        /*0030*/ 	.string	"-arch sm_100 -m 64 "



//--------------------- .note.nv.cuinfo           --------------------------
	.section	.note.nv.cuinfo,"",@"SHT_NOTE"
	.sectionflags	@"SHF_NOTE_NV_CUINFO"
        /*0018*/ 	.short	0x0002
        /*001a*/ 	.short	0x0064
        /*001c*/ 	.short	0x0082
	.zero		2


//--------------------- .nv.info                  --------------------------
	.section	.nv.info,"",@"SHT_CUDA_INFO"
	.align	4


	//----- nvinfo : EIATTR_REGCOUNT
	.align		4
        /*0000*/ 	.byte	0x04, 0x2f
        /*0002*/ 	.short	(.L_46 - .L_45)
	.align		4
.L_45:
        /*0004*/ 	.word	index@(_ZN3cub18CUB_300001_SM_10006detail11EmptyKernelIvEEvv)
        /*0008*/ 	.word	0x00000004


	//----- nvinfo : EIATTR_FRAME_SIZE
	.align		4
.L_46:
        /*000c*/ 	.byte	0x04, 0x11
        /*000e*/ 	.short	(.L_48 - .L_47)
	.align		4
.L_47:
        /*0010*/ 	.word	index@(_ZN3cub18CUB_300001_SM_10006detail11EmptyKernelIvEEvv)
        /*0014*/ 	.word	0x00000000


	//----- nvinfo : EIATTR_REGCOUNT
	.align		4
.L_48:
        /*0018*/ 	.byte	0x04, 0x2f
        /*001a*/ 	.short	(.L_50 - .L_49)
	.align		4
.L_49:
        /*001c*/ 	.word	index@(_ZN3cub18CUB_300001_SM_10006detail10merge_sort30DeviceMergeSortBlockSortKernelINS2_10policy_hubIN6thrust24THRUST_300001_SM_1000_NS6detail15normal_iteratorINS6_10device_ptrI9SortTupleEEEEE9Policy600ESC_PNS0_8NullTypeESC_SG_jN4cuda3std3__44lessISA_EESA_SF_EEvbT0_T1_T2_T3_T4_PT6_PT7_T5_NS1_7vsmem_tE)
        /*0020*/ 	.word	0x0000002b


	//----- nvinfo : EIATTR_FRAME_SIZE
	.align		4
.L_50:
        /*0024*/ 	.byte	0x04, 0x11
        /*0026*/ 	.short	(.L_52 - .L_51)
	.align		4
.L_51:
        /*0028*/ 	.word	index@(_ZN3cub18CUB_300001_SM_10006detail10merge_sort30DeviceMergeSortBlockSortKernelINS2_10policy_hubIN6thrust24THRUST_300001_SM_1000_NS6detail15normal_iteratorINS6_10device_ptrI9SortTupleEEEEE9Policy600ESC_PNS0_8NullTypeESC_SG_jN4cuda3std3__44lessISA_EESA_SF_EEvbT0_T1_T2_T3_T4_PT6_PT7_T5_NS1_7vsmem_tE)
        /*002c*/ 	.word	0x00000000


	//----- nvinfo : EIATTR_REGCOUNT
	.align		4
.L_52:
        /*0030*/ 	.byte	0x04, 0x2f
        /*0032*/ 	.short	(.L_54 - .L_53)
	.align		4
.L_53:
        /*0034*/ 	.word	index@(_ZN3cub18CUB_300001_SM_10006detail10merge_sort30DeviceMergeSortPartitionKernelIN6thrust24THRUST_300001_SM_1000_NS6detail15normal_iteratorINS5_10device_ptrI9SortTupleEEEEjN4cuda3std3__44lessIS9_EES9_EEvbT_PT2_T0_SK_PSK_T1_SK_i)
        /*0038*/ 	.word	0x00000014


	//----- nvinfo : EIATTR_FRAME_SIZE
	.align		4
.L_54:
        /*003c*/ 	.byte	0x04, 0x11
        /*003e*/ 	.short	(.L_56 - .L_55)
	.align		4
.L_55:
        /*0040*/ 	.word	index@(_ZN3cub18CUB_300001_SM_10006detail10merge_sort30DeviceMergeSortPartitionKernelIN6thrust24THRUST_300001_SM_1000_NS6detail15normal_iteratorINS5_10device_ptrI9SortTupleEEEEjN4cuda3std3__44lessIS9_EES9_EEvbT_PT2_T0_SK_PSK_T1_SK_i)
        /*0044*/ 	.word	0x00000000


	//----- nvinfo : EIATTR_REGCOUNT
	.align		4
.L_56:
        /*0048*/ 	.byte	0x04, 0x2f
        /*004a*/ 	.short	(.L_58 - .L_57)
	.align		4
.L_57:
        /*004c*/ 	.word	index@(_ZN3cub18CUB_300001_SM_10006detail10merge_sort26DeviceMergeSortMergeKernelINS2_10policy_hubIN6thrust24THRUST_300001_SM_1000_NS6detail15normal_iteratorINS6_10device_ptrI9SortTupleEEEEE9Policy600ESC_PNS0_8NullTypeESC_SG_jN4cuda3std3__44lessISA_EESA_SF_EEvbT2_T3_T4_PT6_PT7_T5_PSO_SO_NS1_7vsmem_tE)
        /*0050*/ 	.word	0x00000027


	//----- nvinfo : EIATTR_FRAME_SIZE
	.align		4
.L_58:
        /*0054*/ 	.byte	0x04, 0x11
        /*0056*/ 	.short	(.L_60 - .L_59)
	.align		4
.L_59:
        /*0058*/ 	.word	index@(_ZN3cub18CUB_300001_SM_10006detail10merge_sort26DeviceMergeSortMergeKernelINS2_10policy_hubIN6thrust24THRUST_300001_SM_1000_NS6detail15normal_iteratorINS6_10device_ptrI9SortTupleEEEEE9Policy600ESC_PNS0_8NullTypeESC_SG_jN4cuda3std3__44lessISA_EESA_SF_EEvbT2_T3_T4_PT6_PT7_T5_PSO_SO_NS1_7vsmem_tE)
        /*005c*/ 	.word	0x00000000


	//----- nvinfo : EIATTR_REGCOUNT
	.align		4
.L_60:
        /*0060*/ 	.byte	0x04, 0x2f
        /*0062*/ 	.short	(.L_62 - .L_61)
	.align		4
.L_61:
        /*0064*/ 	.word	index@(_ZN3cub18CUB_300001_SM_10006detail10merge_sort30DeviceMergeSortBlockSortKernelINS2_10policy_hubIN6thrust24THRUST_300001_SM_1000_NS6detail15normal_iteratorINS6_10device_ptrI9SortTupleEEEEE9Policy600ESC_PNS0_8NullTypeESC_SG_mN4cuda3std3__44lessISA_EESA_SF_EEvbT0_T1_T2_T3_T4_PT6_PT7_T5_NS1_7vsmem_tE)
        /*0068*/ 	.word	0x0000002b


	//----- nvinfo : EIATTR_FRAME_SIZE
	.align		4
.L_62:
        /*006c*/ 	.byte	0x04, 0x11
        /*006e*/ 	.short	(.L_64 - .L_63)
	.align		4
.L_63:
        /*0070*/ 	.word	index@(_ZN3cub18CUB_300001_SM_10006detail10merge_sort30DeviceMergeSortBlockSortKernelINS2_10policy_hubIN6thrust24THRUST_300001_SM_1000_NS6detail15normal_iteratorINS6_10device_ptrI9SortTupleEEEEE9Policy600ESC_PNS0_8NullTypeESC_SG_mN4cuda3std3__44lessISA_EESA_SF_EEvbT0_T1_T2_T3_T4_PT6_PT7_T5_NS1_7vsmem_tE)
        /*0074*/ 	.word	0x00000000


	//----- nvinfo : EIATTR_REGCOUNT
	.align		4
.L_64:
        /*0078*/ 	.byte	0x04, 0x2f
        /*007a*/ 	.short	(.L_66 - .L_65)
	.align		4
.L_65:
        /*007c*/ 	.word	index@(_ZN3cub18CUB_300001_SM_10006detail10merge_sort30DeviceMergeSortPartitionKernelIN6thrust24THRUST_300001_SM_1000_NS6detail15normal_iteratorINS5_10device_ptrI9SortTupleEEEEmN4cuda3std3__44lessIS9_EES9_EEvbT_PT2_T0_SK_PSK_T1_SK_i)
        /*0080*/ 	.word	0x00000018


	//----- nvinfo : EIATTR_FRAME_SIZE
	.align		4
.L_66:
        /*0084*/ 	.byte	0x04, 0x11
        /*0086*/ 	.short	(.L_68 - .L_67)
	.align		4
.L_67:
        /*0088*/ 	.word	index@(_ZN3cub18CUB_300001_SM_10006detail10merge_sort30DeviceMergeSortPartitionKernelIN6thrust24THRUST_300001_SM_1000_NS6detail15normal_iteratorINS5_10device_ptrI9SortTupleEEEEmN4cuda3std3__44lessIS9_EES9_EEvbT_PT2_T0_SK_PSK_T1_SK_i)
        /*008c*/ 	.word	0x00000000


	//----- nvinfo : EIATTR_REGCOUNT
	.align		4
.L_68:
        /*0090*/ 	.byte	0x04, 0x2f
        /*0092*/ 	.short	(.L_70 - .L_69)
	.align		4
.L_69:
        /*0094*/ 	.word	index@(_ZN3cub18CUB_300001_SM_10006detail10merge_sort26DeviceMergeSortMergeKernelINS2_10policy_hubIN6thrust24THRUST_300001_SM_1000_NS6detail15normal_iteratorINS6_10device_ptrI9SortTupleEEEEE9Policy600ESC_PNS0_8NullTypeESC_SG_mN4cuda3std3__44lessISA_EESA_SF_EEvbT2_T3_T4_PT6_PT7_T5_PSO_SO_NS1_7vsmem_tE)
        /*0098*/ 	.word	0x00000027


	//----- nvinfo : EIATTR_FRAME_SIZE
	.align		4
.L_70:
        /*009c*/ 	.byte	0x04, 0x11
        /*009e*/ 	.short	(.L_72 - .L_71)
	.align		4
.L_71:
        /*00a0*/ 	.word	index@(_ZN3cub18CUB_300001_SM_10006detail10merge_sort26DeviceMergeSortMergeKernelINS2_10policy_hubIN6thrust24THRUST_300001_SM_1000_NS6detail15normal_iteratorINS6_10device_ptrI9SortTupleEEEEE9Policy600ESC_PNS0_8NullTypeESC_SG_mN4cuda3std3__44lessISA_EESA_SF_EEvbT2_T3_T4_PT6_PT7_T5_PSO_SO_NS1_7vsmem_tE)
        /*00a4*/ 	.word	0x00000000


	//----- nvinfo : EIATTR_REGCOUNT
	.align		4
.L_72:
        /*00a8*/ 	.byte	0x04, 0x2f
        /*00aa*/ 	.short	(.L_74 - .L_73)
	.align		4
.L_73:
        /*00ac*/ 	.word	index@(_ZN3cub18CUB_300001_SM_10006detail10radix_sort31DeviceRadixSortSingleTileKernelINS1_5radix10policy_hubIi9SortTupleyE10Policy1000ELNS0_9SortOrderE0EiS6_yNS1_21identity_decomposer_tEEEvPKT1_PSB_PKT2_PSF_T3_iiT4_)
        /*00b0*/ 	.word	0x0000005f


	//----- nvinfo : EIATTR_FRAME_SIZE
	.align		4
.L_74:
        /*00b4*/ 	.byte	0x04, 0x11
        /*00b6*/ 	.short	(.L_76 - .L_75)
	.align		4
.L_75:
        /*00b8*/ 	.word	index@(_ZN3cub18CUB_300001_SM_10006detail10radix_sort31DeviceRadixSortSingleTileKernelINS1_5radix10policy_hubIi9SortTupleyE10Policy1000ELNS0_9SortOrderE0EiS6_yNS1_21identity_decomposer_tEEEvPKT1_PSB_PKT2_PSF_T3_iiT4_)
        /*00bc*/ 	.word	0x00000000


	//----- nvinfo : EIATTR_REGCOUNT
	.align		4
.L_76:
        /*00c0*/ 	.byte	0x04, 0x2f
        /*00c2*/ 	.short	(.L_78 - .L_77)
	.align		4
.L_77:
        /*00c4*/ 	.word	index@(_ZN3cub18CUB_300001_SM_10006detail10radix_sort30DeviceRadixSortHistogramKernelINS1_5radix10policy_hubIi9SortTupleyE10Policy1000ELNS0_9SortOrderE0EiyNS1_21identity_decomposer_tEEEvPT2_PKT1_SB_iiT3_)
        /*00c8*/ 	.word	0x00000020


	//----- nvinfo : EIATTR_FRAME_SIZE
	.align		4
.L_78:
        /*00cc*/ 	.byte	0x04, 0x11
        /*00ce*/ 	.short	(.L_80 - .L_79)
	.align		4
.L_79:
        /*00d0*/ 	.word	index@(_ZN3cub18CUB_300001_SM_10006detail10radix_sort30DeviceRadixSortHistogramKernelINS1_5radix10policy_hubIi9SortTupleyE10Policy1000ELNS0_9SortOrderE0EiyNS1_21identity_decomposer_tEEEvPT2_PKT1_SB_iiT3_)
        /*00d4*/ 	.word	0x00000000


	//----- nvinfo : EIATTR_REGCOUNT
	.align		4
.L_80:
        /*00d8*/ 	.byte	0x04, 0x2f
        /*00da*/ 	.short	(.L_82 - .L_81)
	.align		4
.L_81:
        /*00dc*/ 	.word	index@(_ZN3cub18CUB_300001_SM_10006detail10radix_sort33DeviceRadixSortExclusiveSumKernelINS1_5radix10policy_hubIi9SortTupleyE10Policy1000EyEEvPT0_)
        /*00e0*/ 	.word	0x00000020


	//----- nvinfo : EIATTR_FRAME_SIZE
	.align		4
.L_82:
        /*00e4*/ 	.byte	0x04, 0x11
        /*00e6*/ 	.short	(.L_84 - .L_83)
	.align		4
.L_83:
        /*00e8*/ 	.word	index@(_ZN3cub18CUB_300001_SM_10006detail10radix_sort33DeviceRadixSortExclusiveSumKernelINS1_5radix10policy_hubIi9SortTupleyE10Policy1000EyEEvPT0_)
        /*00ec*/ 	.word	0x00000000


	//----- nvinfo : EIATTR_REGCOUNT
	.align		4
.L_84:
        /*00f0*/ 	.byte	0x04, 0x2f
        /*00f2*/ 	.short	(.L_86 - .L_85)
	.align		4
.L_85:
        /*00f4*/ 	.word	index@(_ZN3cub18CUB_300001_SM_10006detail10radix_sort29DeviceRadixSortOnesweepKernelINS1_5radix10policy_hubIi9SortTupleyE10Policy1000ELNS0_9SortOrderE0EiS6_yiiNS1_21identity_decomposer_tEEEvPT5_SC_PT3_PKSD_PT1_PKSH_PT2_PKSL_T4_iiT6_)
        /*00f8*/ 	.word	0x0000003b


	//----- nvinfo : EIATTR_FRAME_SIZE
	.align		4
.L_86:
        /*00fc*/ 	.byte	0x04, 0x11
        /*00fe*/ 	.short	(.L_88 - .L_87)
	.align		4
.L_87:
        /*0100*/ 	.word	index@(_ZN3cub18CUB_300001_SM_10006detail10radix_sort29DeviceRadixSortOnesweepKernelINS1_5radix10policy_hubIi9SortTupleyE10Policy1000ELNS0_9SortOrderE0EiS6_yiiNS1_21identity_decomposer_tEEEvPT5_SC_PT3_PKSD_PT1_PKSH_PT2_PKSL_T4_iiT6_)
        /*0104*/ 	.word	0x00000000


	//----- nvinfo : EIATTR_REGCOUNT
	.align		4
.L_88:
        /*0108*/ 	.byte	0x04, 0x2f
        /*010a*/ 	.short	(.L_90 - .L_89)
	.align		4
.L_89:
        /*010c*/ 	.word	index@(_ZN3cub18CUB_300001_SM_10006detail10radix_sort31DeviceRadixSortSingleTileKernelINS1_5radix10policy_hubIiiyE10Policy1000ELNS0_9SortOrderE0EiiyNS1_21identity_decomposer_tEEEvPKT1_PSA_PKT2_PSE_T3_iiT4_)
        /*0110*/ 	.word	0x00000099


	//----- nvinfo : EIATTR_FRAME_SIZE
	.align		4
.L_90:
        /*0114*/ 	.byte	0x04, 0x11
        /*0116*/ 	.short	(.L_92 - .L_91)
	.align		4
.L_91:
        /*0118*/ 	.word	index@(_ZN3cub18CUB_300001_SM_10006detail10radix_sort31DeviceRadixSortSingleTileKernelINS1_5radix10policy_hubIiiyE10Policy1000ELNS0_9SortOrderE0EiiyNS1_21identity_decomposer_tEEEvPKT1_PSA_PKT2_PSE_T3_iiT4_)
        /*011c*/ 	.word	0x00000000


	//----- nvinfo : EIATTR_REGCOUNT
	.align		4
.L_92:
        /*0120*/ 	.byte	0x04, 0x2f
        /*0122*/ 	.short	(.L_94 - .L_93)
	.align		4
.L_93:
        /*0124*/ 	.word	index@(_ZN3cub18CUB_300001_SM_10006detail10radix_sort30DeviceRadixSortHistogramKernelINS1_5radix10policy_hubIiiyE10Policy1000ELNS0_9SortOrderE0EiyNS1_21identity_decomposer_tEEEvPT2_PKT1_SA_iiT3_)
        /*0128*/ 	.word	0x00000020


	//----- nvinfo : EIATTR_FRAME_SIZE
	.align		4
.L_94:
        /*012c*/ 	.byte	0x04, 0x11
        /*012e*/ 	.short	(.L_96 - .L_95)
	.align		4
.L_95:
        /*0130*/ 	.word	index@(_ZN3cub18CUB_300001_SM_10006detail10radix_sort30DeviceRadixSortHistogramKernelINS1_5radix10policy_hubIiiyE10Policy1000ELNS0_9SortOrderE0EiyNS1_21identity_decomposer_tEEEvPT2_PKT1_SA_iiT3_)
        /*0134*/ 	.word	0x00000000


	//----- nvinfo : EIATTR_REGCOUNT
	.align		4
.L_96:
        /*0138*/ 	.byte	0x04, 0x2f
        /*013a*/ 	.short	(.L_98 - .L_97)
	.align		4
.L_97:
        /*013c*/ 	.word	index@(_ZN3cub18CUB_300001_SM_10006detail10radix_sort33DeviceRadixSortExclusiveSumKernelINS1_5radix10policy_hubIiiyE10Policy1000EyEEvPT0_)
        /*0140*/ 	.word	0x00000020


	//----- nvinfo : EIATTR_FRAME_SIZE
	.align		4
.L_98:
        /*0144*/ 	.byte	0x04, 0x11
        /*0146*/ 	.short	(.L_100 - .L_99)
	.align		4
.L_99:
        /*0148*/ 	.word	index@(_ZN3cub18CUB_300001_SM_10006detail10radix_sort33DeviceRadixSortExclusiveSumKernelINS1_5radix10policy_hubIiiyE10Policy1000EyEEvPT0_)
        /*014c*/ 	.word	0x00000000


	//----- nvinfo : EIATTR_REGCOUNT
	.align		4
.L_100:
        /*0150*/ 	.byte	0x04, 0x2f
        /*0152*/ 	.short	(.L_102 - .L_101)
	.align		4
.L_101:
        /*0154*/ 	.word	index@(_ZN3cub18CUB_300001_SM_10006detail10radix_sort29DeviceRadixSortOnesweepKernelINS1_5radix10policy_hubIiiyE10Policy1000ELNS0_9SortOrderE0EiiyiiNS1_21identity_decomposer_tEEEvPT5_SB_PT3_PKSC_PT1_PKSG_PT2_PKSK_T4_iiT6_)
        /*0158*/ 	.word	0x00000049


	//----- nvinfo : EIATTR_FRAME_SIZE
	.align		4
.L_102:
        /*015c*/ 	.byte	0x04, 0x11
        /*015e*/ 	.short	(.L_104 - .L_103)
	.align		4
.L_103:
        /*0160*/ 	.word	index@(_ZN3cub18CUB_300001_SM_10006detail10radix_sort29DeviceRadixSortOnesweepKernelINS1_5radix10policy_hubIiiyE10Policy1000ELNS0_9SortOrderE0EiiyiiNS1_21identity_decomposer_tEEEvPT5_SB_PT3_PKSC_PT1_PKSG_PT2_PKSK_T4_iiT6_)
        /*0164*/ 	.word	0x00000000


	//----- nvinfo : EIATTR_MIN_STACK_SIZE
	.align		4
.L_104:
        /*0168*/ 	.byte	0x04, 0x12
        /*016a*/ 	.short	(.L_106 - .L_105)
	.align		4
.L_105:
        /*016c*/ 	.word	index@(_ZN3cub18CUB_300001_SM_10006detail10radix_sort29DeviceRadixSortOnesweepKernelINS1_5radix10policy_hubIiiyE10Policy1000ELNS0_9SortOrderE0EiiyiiNS1_21identity_decomposer_tEEEvPT5_SB_PT3_PKSC_PT1_PKSG_PT2_PKSK_T4_iiT6_)
        /*0170*/ 	.word	0x00000000


	//----- nvinfo : EIATTR_MIN_STACK_SIZE
	.align		4
.L_106:
        /*0174*/ 	.byte	0x04, 0x12
        /*0176*/ 	.short	(.L_108 - .L_107)
	.align		4
.L_107:
        /*0178*/ 	.word	index@(_ZN3cub18CUB_300001_SM_10006detail10radix_sort33DeviceRadixSortExclusiveSumKernelINS1_5radix10policy_hubIiiyE10Policy1000EyEEvPT0_)
        /*017c*/ 	.word	0x00000000


	//----- nvinfo : EIATTR_MIN_STACK_SIZE
	.align		4
.L_108:
        /*0180*/ 	.byte	0x04, 0x12
        /*0182*/ 	.short	(.L_110 - .L_109)
	.align		4
.L_109:
        /*0184*/ 	.word	index@(_ZN3cub18CUB_300001_SM_10006detail10radix_sort30DeviceRadixSortHistogramKernelINS1_5radix10policy_hubIiiyE10Policy1000ELNS0_9SortOrderE0EiyNS1_21identity_decomposer_tEEEvPT2_PKT1_SA_iiT3_)
        /*0188*/ 	.word	0x00000000


	//----- nvinfo : EIATTR_MIN_STACK_SIZE
	.align		4
.L_110:
        /*018c*/ 	.byte	0x04, 0x12
        /*018e*/ 	.short	(.L_112 - .L_111)
	.align		4
.L_111:
        /*0190*/ 	.word	index@(_ZN3cub18CUB_300001_SM_10006detail10radix_sort31DeviceRadixSortSingleTileKernelINS1_5radix10policy_hubIiiyE10Policy1000ELNS0_9SortOrderE0EiiyNS1_21identity_decomposer_tEEEvPKT1_PSA_PKT2_PSE_T3_iiT4_)
        /*0194*/ 	.word	0x00000000


	//----- nvinfo : EIATTR_MIN_STACK_SIZE
	.align		4
.L_112:
        /*0198*/ 	.byte	0x04, 0x12
        /*019a*/ 	.short	(.L_114 - .L_113)
	.align		4
.L_113:
        /*019c*/ 	.word	index@(_ZN3cub18CUB_300001_SM_10006detail10radix_sort29DeviceRadixSortOnesweepKernelINS1_5radix10policy_hubIi9SortTupleyE10Policy1000ELNS0_9SortOrderE0EiS6_yiiNS1_21identity_decomposer_tEEEvPT5_SC_PT3_PKSD_PT1_PKSH_PT2_PKSL_T4_iiT6_)
        /*01a0*/ 	.word	0x00000000


	//----- nvinfo : EIATTR_MIN_STACK_SIZE
	.align		4
.L_114:
        /*01a4*/ 	.byte	0x04, 0x12
        /*01a6*/ 	.short	(.L_116 - .L_115)
	.align		4
.L_115:
        /*01a8*/ 	.word	index@(_ZN3cub18CUB_300001_SM_10006detail10radix_sort33DeviceRadixSortExclusiveSumKernelINS1_5radix10policy_hubIi9SortTupleyE10Policy1000EyEEvPT0_)
        /*01ac*/ 	.word	0x00000000


	//----- nvinfo : EIATTR_MIN_STACK_SIZE
	.align		4
.L_116:
        /*01b0*/ 	.byte	0x04, 0x12
        /*01b2*/ 	.short	(.L_118 - .L_117)
	.align		4
.L_117:
        /*01b4*/ 	.word	index@(_ZN3cub18CUB_300001_SM_10006detail10radix_sort30DeviceRadixSortHistogramKernelINS1_5radix10policy_hubIi9SortTupleyE10Policy1000ELNS0_9SortOrderE0EiyNS1_21identity_decomposer_tEEEvPT2_PKT1_SB_iiT3_)
        /*01b8*/ 	.word	0x00000000


	//----- nvinfo : EIATTR_MIN_STACK_SIZE
	.align		4
.L_118:
        /*01bc*/ 	.byte	0x04, 0x12
        /*01be*/ 	.short	(.L_120 - .L_119)
	.align		4
.L_119:
        /*01c0*/ 	.word	index@(_ZN3cub18CUB_300001_SM_10006detail10radix_sort31DeviceRadixSortSingleTileKernelINS1_5radix10policy_hubIi9SortTupleyE10Policy1000ELNS0_9SortOrderE0EiS6_yNS1_21identity_decomposer_tEEEvPKT1_PSB_PKT2_PSF_T3_iiT4_)
        /*01c4*/ 	.word	0x00000000


	//----- nvinfo : EIATTR_MIN_STACK_SIZE
	.align		4
.L_120:
        /*01c8*/ 	.byte	0x04, 0x12
        /*01ca*/ 	.short	(.L_122 - .L_121)
	.align		4
.L_121:
        /*01cc*/ 	.word	index@(_ZN3cub18CUB_300001_SM_10006detail10merge_sort26DeviceMergeSortMergeKernelINS2_10policy_hubIN6thrust24THRUST_300001_SM_1000_NS6detail15normal_iteratorINS6_10device_ptrI9SortTupleEEEEE9Policy600ESC_PNS0_8NullTypeESC_SG_mN4cuda3std3__44lessISA_EESA_SF_EEvbT2_T3_T4_PT6_PT7_T5_PSO_SO_NS1_7vsmem_tE)
        /*01d0*/ 	.word	0x00000000


	//----- nvinfo : EIATTR_MIN_STACK_SIZE
	.align		4
.L_122:
        /*01d4*/ 	.byte	0x04, 0x12
        /*01d6*/ 	.short	(.L_124 - .L_123)
	.align		4
.L_123:
        /*01d8*/ 	.word	index@(_ZN3cub18CUB_300001_SM_10006detail10merge_sort30DeviceMergeSortPartitionKernelIN6thrust24THRUST_300001_SM_1000_NS6detail15normal_iteratorINS5_10device_ptrI9SortTupleEEEEmN4cuda3std3__44lessIS9_EES9_EEvbT_PT2_T0_SK_PSK_T1_SK_i)
        /*01dc*/ 	.word	0x00000000


	//----- nvinfo : EIATTR_MIN_STACK_SIZE
	.align		4
.L_124:
        /*01e0*/ 	.byte	0x04, 0x12
        /*01e2*/ 	.short	(.L_126 - .L_125)
	.align		4
.L_125:
        /*01e4*/ 	.word	index@(_ZN3cub18CUB_300001_SM_10006detail10merge_sort30DeviceMergeSortBlockSortKernelINS2_10policy_hubIN6thrust24THRUST_300001_SM_1000_NS6detail15normal_iteratorINS6_10device_ptrI9SortTupleEEEEE9Policy600ESC_PNS0_8NullTypeESC_SG_mN4cuda3std3__44lessISA_EESA_SF_EEvbT0_T1_T2_T3_T4_PT6_PT7_T5_NS1_7vsmem_tE)
        /*01e8*/ 	.word	0x00000000


	//----- nvinfo : EIATTR_MIN_STACK_SIZE
	.align		4
.L_126:
        /*01ec*/ 	.byte	0x04, 0x12
        /*01ee*/ 	.short	(.L_128 - .L_127)
	.align		4
.L_127:
        /*01f0*/ 	.word	index@(_ZN3cub18CUB_300001_SM_10006detail10merge_sort26DeviceMergeSortMergeKernelINS2_10policy_hubIN6thrust24THRUST_300001_SM_1000_NS6detail15normal_iteratorINS6_10device_ptrI9SortTupleEEEEE9Policy600ESC_PNS0_8NullTypeESC_SG_jN4cuda3std3__44lessISA_EESA_SF_EEvbT2_T3_T4_PT6_PT7_T5_PSO_SO_NS1_7vsmem_tE)
        /*01f4*/ 	.word	0x00000000


	//----- nvinfo : EIATTR_MIN_STACK_SIZE
	.align		4
.L_128:
        /*01f8*/ 	.byte	0x04, 0x12
        /*01fa*/ 	.short	(.L_130 - .L_129)
	.align		4
.L_129:
        /*01fc*/ 	.word	index@(_ZN3cub18CUB_300001_SM_10006detail10merge_sort30DeviceMergeSortPartitionKernelIN6thrust24THRUST_300001_SM_1000_NS6detail15normal_iteratorINS5_10device_ptrI9SortTupleEEEEjN4cuda3std3__44lessIS9_EES9_EEvbT_PT2_T0_SK_PSK_T1_SK_i)
        /*0200*/ 	.word	0x00000000


	//----- nvinfo : EIATTR_MIN_STACK_SIZE
	.align		4
.L_130:
        /*0204*/ 	.byte	0x04, 0x12
        /*0206*/ 	.short	(.L_132 - .L_131)
	.align		4
.L_131:
        /*0208*/ 	.word	index@(_ZN3cub18CUB_300001_SM_10006detail10merge_sort30DeviceMergeSortBlockSortKernelINS2_10policy_hubIN6thrust24THRUST_300001_SM_1000_NS6detail15normal_iteratorINS6_10device_ptrI9SortTupleEEEEE9Policy600ESC_PNS0_8NullTypeESC_SG_jN4cuda3std3__44lessISA_EESA_SF_EEvbT0_T1_T2_T3_T4_PT6_PT7_T5_NS1_7vsmem_tE)
        /*020c*/ 	.word	0x00000000


	//----- nvinfo : EIATTR_MIN_STACK_SIZE
	.align		4
.L_132:
        /*0210*/ 	.byte	0x04, 0x12
        /*0212*/ 	.short	(.L_134 - .L_133)
	.align		4
.L_133:
        /*0214*/ 	.word	index@(_ZN3cub18CUB_300001_SM_10006detail11EmptyKernelIvEEvv)
        /*0218*/ 	.word	0x00000000
.L_134:


//--------------------- .nv.compat                --------------------------
	.section	.nv.compat,"",@"SHT_CUDA_COMPAT_INFO"
	.align	4
        /*0000*/ 	.byte	0x02, 0x09, 0x00, 0x00, 0x02, 0x02, 0x01, 0x00, 0x02, 0x05, 0x05, 0x00, 0x03, 0x07, 0x01, 0x01
        /*0010*/ 	.byte	0x02, 0x03, 0x00, 0x00, 0x02, 0x06, 0x01, 0x00, 0x04, 0x0b, 0x08, 0x00, 0x09, 0x00, 0x00, 0x00
        /*0020*/ 	.byte	0x00, 0x00, 0x00, 0x00


//--------------------- .nv.info._ZN3cub18CUB_300001_SM_10006detail10radix_sort29DeviceRadixSortOnesweepKernelINS1_5radix10policy_hubIiiyE10Policy1000ELNS0_9SortOrderE0EiiyiiNS1_21identity_decomposer_tEEEvPT5_SB_PT3_PKSC_PT1_PKSG_PT2_PKSK_T4_iiT6_ --------------------------
	.section	.nv.info._ZN3cub18CUB_300001_SM_10006detail10radix_sort29DeviceRadixSortOnesweepKernelINS1_5radix10policy_hubIiiyE10Policy1000ELNS0_9SortOrderE0EiiyiiNS1_21identity_decomposer_tEEEvPT5_SB_PT3_PKSC_PT1_PKSG_PT2_PKSK_T4_iiT6_,"",@"SHT_CUDA_INFO"
	.sectionflags	@""
	.align	4


	//----- nvinfo : EIATTR_CUDA_API_VERSION
	.align		4
        /*0000*/ 	.byte	0x04, 0x37
        /*0002*/ 	.short	(.L_136 - .L_135)
.L_135:
        /*0004*/ 	.word	0x00000082


	//----- nvinfo : EIATTR_KPARAM_INFO
	.align		4
.L_136:
        /*0008*/ 	.byte	0x04, 0x17
        /*000a*/ 	.short	(.L_138 - .L_137)
.L_137:
        /*000c*/ 	.word	0x00000000
        /*0010*/ 	.short	0x000b
        /*0012*/ 	.short	0x004c
        /*0014*/ 	.byte	0x00, 0xf0, 0x05, 0x00


	//----- nvinfo : EIATTR_KPARAM_INFO
	.align		4
.L_138:
        /*0018*/ 	.byte	0x04, 0x17
        /*001a*/ 	.short	(.L_140 - .L_139)
.L_139:
        /*001c*/ 	.word	0x00000000
        /*0020*/ 	.short	0x000a
        /*0022*/ 	.short	0x0048
        /*0024*/ 	.byte	0x00, 0xf0, 0x11, 0x00


	//----- nvinfo : EIATTR_KPARAM_INFO
	.align		4
.L_140:
        /*0028*/ 	.byte	0x04, 0x17
        /*002a*/ 	.short	(.L_142 - .L_141)
.L_141:
        /*002c*/ 	.word	0x00000000
        /*0030*/ 	.short	0x0009
        /*0032*/ 	.short	0x0044
        /*0034*/ 	.byte	0x00, 0xf0, 0x11, 0x00


	//----- nvinfo : EIATTR_KPARAM_INFO
	.align		4
.L_142:
        /*0038*/ 	.byte	0x04, 0x17
        /*003a*/ 	.short	(.L_144 - .L_143)
.L_143:
        /*003c*/ 	.word	0x00000000
        /*0040*/ 	.short	0x0008
        /*0042*/ 	.short	0x0040
        /*0044*/ 	.byte	0x00, 0xf0, 0x11, 0x00


	//----- nvinfo : EIATTR_KPARAM_INFO
	.align		4
.L_144:
        /*0048*/ 	.byte	0x04, 0x17
        /*004a*/ 	.short	(.L_146 - .L_145)
.L_145:
        /*004c*/ 	.word	0x00000000
        /*0050*/ 	.short	0x0007
        /*0052*/ 	.short	0x0038
        /*0054*/ 	.byte	0x00, 0xf5, 0x21, 0x00


	//----- nvinfo : EIATTR_KPARAM_INFO
	.align		4
.L_146:
        /*0058*/ 	.byte	0x04, 0x17
        /*005a*/ 	.short	(.L_148 - .L_147)
.L_147:
        /*005c*/ 	.word	0x00000000
        /*0060*/ 	.short	0x0006
        /*0062*/ 	.short	0x0030
        /*0064*/ 	.byte	0x00, 0xf5, 0x21, 0x00


	//----- nvinfo : EIATTR_KPARAM_INFO
	.align		4
.L_148:
        /*0068*/ 	.byte	0x04, 0x17
        /*006a*/ 	.short	(.L_150 - .L_149)
.L_149:
        /*006c*/ 	.word	0x00000000
        /*0070*/ 	.short	0x0005
        /*0072*/ 	.short	0x0028
        /*0074*/ 	.byte	0x00, 0xf5, 0x21, 0x00


	//----- nvinfo : EIATTR_KPARAM_INFO
	.align		4
.L_150:
        /*0078*/ 	.byte	0x04, 0x17
        /*007a*/ 	.short	(.L_152 - .L_151)
.L_151:
        /*007c*/ 	.word	0x00000000
        /*0080*/ 	.short	0x0004
        /*0082*/ 	.short	0x0020
        /*0084*/ 	.byte	0x00, 0xf5, 0x21, 0x00


	//----- nvinfo : EIATTR_KPARAM_INFO
	.align		4
.L_152:
        /*0088*/ 	.byte	0x04, 0x17
        /*008a*/ 	.short	(.L_154 - .L_153)
.L_153:
        /*008c*/ 	.word	0x00000000
        /*0090*/ 	.short	0x0003
        /*0092*/ 	.short	0x0018
        /*0094*/ 	.byte	0x00, 0xf5, 0x21, 0x00


	//----- nvinfo : EIATTR_KPARAM_INFO
	.align		4
.L_154:
        /*0098*/ 	.byte	0x04, 0x17
        /*009a*/ 	.short	(.L_156 - .L_155)
.L_155:
        /*009c*/ 	.word	0x00000000
        /*00a0*/ 	.short	0x0002
        /*00a2*/ 	.short	0x0010
        /*00a4*/ 	.byte	0x00, 0xf5, 0x21, 0x00


	//----- nvinfo : EIATTR_KPARAM_INFO
	.align		4
.L_156:
        /*00a8*/ 	.byte	0x04, 0x17
        /*00aa*/ 	.short	(.L_158 - .L_157)
.L_157:
        /*00ac*/ 	.word	0x00000000
        /*00b0*/ 	.short	0x0001
        /*00b2*/ 	.short	0x0008
        /*00b4*/ 	.byte	0x00, 0xf5, 0x21, 0x00


	//----- nvinfo : EIATTR_KPARAM_INFO
	.align		4
.L_158:
        /*00b8*/ 	.byte	0x04, 0x17
        /*00ba*/ 	.short	(.L_160 - .L_159)
.L_159:
        /*00bc*/ 	.word	0x00000000
        /*00c0*/ 	.short	0x0000
        /*00c2*/ 	.short	0x0000
        /*00c4*/ 	.byte	0x00, 0xf5, 0x21, 0x00


	//----- nvinfo : EIATTR_SPARSE_MMA_MASK
	.align		4
.L_160:
        /*00c8*/ 	.byte	0x03, 0x50
        /*00ca*/ 	.short	0x0000


	//----- nvinfo : EIATTR_MAXREG_COUNT
	.align		4
        /*00cc*/ 	.byte	0x03, 0x1b
        /*00ce*/ 	.short	0x00a8


	//----- nvinfo : EIATTR_NUM_BARRIERS
	.align		4
        /*00d0*/ 	.byte	0x02, 0x4c
        /*00d2*/ 	.byte	0x01
	.zero		1


	//----- nvinfo : EIATTR_MERCURY_ISA_VERSION
	.align		4
        /*00d4*/ 	.byte	0x03, 0x5f
        /*00d6*/ 	.short	0x0101


	//----- nvinfo : EIATTR_COOP_GROUP_MASK_REGIDS
	.align		4
        /*00d8*/ 	.byte	0x04, 0x29
        /*00da*/ 	.short	(.L_162 - .L_161)


	//   ....[0]....
.L_161:
        /*00dc*/ 	.word	0xffffffff


	//   ....[1]....
        /*00e0*/ 	.word	0x05000006


	//   ....[2]....
        /*00e4*/ 	.word	0xffffffff


	//   ....[3]....
        /*00e8*/ 	.word	0xffffffff


	//   ....[4]....
        /*00ec*/ 	.word	0xffffffff


	//   ....[5]....
        /*00f0*/ 	.word	0xffffffff


	//   ....[6]....
        /*00f4*/ 	.word	0xffffffff


	//   ....[7]....
        /*00f8*/ 	.word	0xffffffff


	//   ....[8]....
        /*00fc*/ 	.word	0xffffffff


	//   ....[9]....
        /*0100*/ 	.word	0xffffffff


	//   ....[10]....
        /*0104*/ 	.word	0xffffffff


	//   ....[11]....
        /*0108*/ 	.word	0xffffffff


	//   ....[12]....
        /*010c*/ 	.word	0xffffffff


	//   ....[13]....
        /*0110*/ 	.word	0xffffffff


	//   ....[14]....
        /*0114*/ 	.word	0xffffffff


	//   ....[15]....
        /*0118*/ 	.word	0xffffffff


	//   ....[16]....
        /*011c*/ 	.word	0xffffffff


	//   ....[17]....
        /*0120*/ 	.word	0xffffffff


	//   ....[18]....
        /*0124*/ 	.word	0xffffffff


	//   ....[19]....
        /*0128*/ 	.word	0xffffffff


	//   ....[20]....
        /*012c*/ 	.word	0xffffffff


	//   ....[21]....
        /*0130*/ 	.word	0xffffffff


	//   ....[22]....
        /*0134*/ 	.word	0xffffffff


	//   ....[23]....
        /*0138*/ 	.word	0xffffffff


	//   ....[24]....
        /*013c*/ 	.word	0xffffffff


	//   ....[25]....
        /*0140*/ 	.word	0xffffffff


	//   ....[26]....
        /*0144*/ 	.word	0xffffffff


	//   ....[27]....
        /*0148*/ 	.word	0xffffffff


	//   ....[28]....
        /*014c*/ 	.word	0xffffffff


	//   ....[29]....
        /*0150*/ 	.word	0xffffffff


	//   ....[30]....
        /*0154*/ 	.word	0xffffffff


	//   ....[31]....
        /*0158*/ 	.word	0xffffffff


	//   ....[32]....
        /*015c*/ 	.word	0xffffffff


	//   ....[33]....
        /*0160*/ 	.word	0xffffffff


	//   ....[34]....
        /*0164*/ 	.word	0xffffffff


	//   ....[35]....
        /*0168*/ 	.word	0xffffffff


	//   ....[36]....
        /*016c*/ 	.word	0xffffffff


	//   ....[37]....
        /*0170*/ 	.word	0xffffffff


	//   ....[38]....
        /*0174*/ 	.word	0xffffffff


	//   ....[39]....
        /*0178*/ 	.word	0xffffffff


	//   ....[40]....
        /*017c*/ 	.word	0xffffffff


	//   ....[41]....
        /*0180*/ 	.word	0xffffffff


	//   ....[42]....
        /*0184*/ 	.word	0xffffffff


	//   ....[43]....
        /*0188*/ 	.word	0xffffffff


	//   ....[44]....
        /*018c*/ 	.word	0xffffffff


	//   ....[45]....
        /*0190*/ 	.word	0xffffffff


	//   ....[46]....
        /*0194*/ 	.word	0xffffffff


	//   ....[47]....
        /*0198*/ 	.word	0xffffffff


	//   ....[48]....
        /*019c*/ 	.word	0xffffffff


	//   ....[49]....
        /*01a0*/ 	.word	0xffffffff


	//   ....[50]....
        /*01a4*/ 	.word	0xffffffff


	//   ....[51]....
        /*01a8*/ 	.word	0xffffffff


	//   ....[52]....
        /*01ac*/ 	.word	0xffffffff


	//   ....[53]....
        /*01b0*/ 	.word	0xffffffff


	//   ....[54]....
        /*01b4*/ 	.word	0xffffffff


	//   ....[55]....
        /*01b8*/ 	.word	0xffffffff


	//   ....[56]....
        /*01bc*/ 	.word	0xffffffff


	//   ....[57]....
        /*01c0*/ 	.word	0xffffffff


	//   ....[58]....
        /*01c4*/ 	.word	0xffffffff


	//   ....[59]....
        /*01c8*/ 	.word	0xffffffff


	//   ....[60]....
        /*01cc*/ 	.word	0xffffffff


	//   ....[61]....
        /*01d0*/ 	.word	0xffffffff


	//   ....[62]....
        /*01d4*/ 	.word	0xffffffff


	//   ....[63]....
        /*01d8*/ 	.word	0xffffffff


	//   ....[64]....
        /*01dc*/ 	.word	0xffffffff


	//   ....[65]....
        /*01e0*/ 	.word	0xffffffff


	//   ....[66]....
        /*01e4*/ 	.word	0xffffffff


	//   ....[67]....
        /*01e8*/ 	.word	0xffffffff


	//   ....[68]....
        /*01ec*/ 	.word	0xffffffff


	//   ....[69]....
        /*01f0*/ 	.word	0xffffffff


	//   ....[70]....
        /*01f4*/ 	.word	0xffffffff


	//   ....[71]....
        /*01f8*/ 	.word	0xffffffff


	//   ....[72]....
        /*01fc*/ 	.word	0xffffffff


	//   ....[73]....
        /*0200*/ 	.word	0xffffffff


	//   ....[74]....
        /*0204*/ 	.word	0xffffffff


	//   ....[75]....
        /*0208*/ 	.word	0xffffffff


	//   ....[76]....
        /*020c*/ 	.word	0xffffffff


	//   ....[77]....
        /*0210*/ 	.word	0xffffffff


	//   ....[78]....
        /*0214*/ 	.word	0xffffffff


	//   ....[79]....
        /*0218*/ 	.word	0xffffffff


	//   ....[80]....
        /*021c*/ 	.word	0xffffffff


	//   ....[81]....
        /*0220*/ 	.word	0xffffffff


	//   ....[82]....
        /*0224*/ 	.word	0xffffffff


	//   ....[83]....
        /*0228*/ 	.word	0xffffffff


	//   ....[84]....
        /*022c*/ 	.word	0xffffffff


	//   ....[85]....
        /*0230*/ 	.word	0xffffffff


	//   ....[86]....
        /*0234*/ 	.word	0xffffffff


	//   ....[87]....
        /*0238*/ 	.word	0xffffffff


	//   ....[88]....
        /*023c*/ 	.word	0xffffffff


	//   ....[89]....
        /*0240*/ 	.word	0xffffffff


	//   ....[90]....
        /*0244*/ 	.word	0xffffffff


	//   ....[91]....
        /*0248*/ 	.word	0xffffffff


	//   ....[92]....
        /*024c*/ 	.word	0xffffffff


	//   ....[93]....
        /*0250*/ 	.word	0xffffffff


	//   ....[94]....
        /*0254*/ 	.word	0xffffffff


	//   ....[95]....
        /*0258*/ 	.word	0xffffffff


	//   ....[96]....
        /*025c*/ 	.word	0xffffffff


	//   ....[97]....
        /*0260*/ 	.word	0xffffffff


	//   ....[98]....
        /*0264*/ 	.word	0xffffffff


	//   ....[99]....
        /*0268*/ 	.word	0xffffffff


	//   ....[100]....
        /*026c*/ 	.word	0xffffffff


	//   ....[101]....
        /*0270*/ 	.word	0xffffffff


	//   ....[102]....
        /*0274*/ 	.word	0xffffffff


	//   ....[103]....
        /*0278*/ 	.word	0xffffffff


	//   ....[104]....
        /*027c*/ 	.word	0xffffffff


	//   ....[105]....
        /*0280*/ 	.word	0xffffffff


	//   ....[106]....
        /*0284*/ 	.word	0xffffffff


	//   ....[107]....
        /*0288*/ 	.word	0xffffffff


	//   ....[108]....
        /*028c*/ 	.word	0xffffffff


	//   ....[109]....
        /*0290*/ 	.word	0xffffffff


	//   ....[110]....
        /*0294*/ 	.word	0xffffffff


	//   ....[111]....
        /*0298*/ 	.word	0xffffffff


	//   ....[112]....
        /*029c*/ 	.word	0xffffffff


	//   ....[113]....
        /*02a0*/ 	.word	0xffffffff


	//   ....[114]....
        /*02a4*/ 	.word	0xffffffff


	//   ....[115]....
        /*02a8*/ 	.word	0xffffffff


	//   ....[116]....
        /*02ac*/ 	.word	0xffffffff


	//   ....[117]....
        /*02b0*/ 	.word	0xffffffff


	//   ....[118]....
        /*02b4*/ 	.word	0xffffffff


	//   ....[119]....
        /*02b8*/ 	.word	0xffffffff


	//   ....[120]....
        /*02bc*/ 	.word	0xffffffff


	//   ....[121]....
        /*02c0*/ 	.word	0xffffffff


	//   ....[122]....
        /*02c4*/ 	.word	0xffffffff


	//   ....[123]....
        /*02c8*/ 	.word	0xffffffff


	//   ....[124]....
        /*02cc*/ 	.word	0xffffffff


	//   ....[125]....
        /*02d0*/ 	.word	0xffffffff


	//   ....[126]....
        /*02d4*/ 	.word	0xffffffff


	//   ....[127]....
        /*02d8*/ 	.word	0xffffffff


	//   ....[128]....
        /*02dc*/ 	.word	0xffffffff


	//   ....[129]....
        /*02e0*/ 	.word	0xffffffff


	//   ....[130]....
        /*02e4*/ 	.word	0xffffffff


	//   ....[131]....
        /*02e8*/ 	.word	0xffffffff


	//   ....[132]....
        /*02ec*/ 	.word	0xffffffff


	//   ....[133]....
        /*02f0*/ 	.word	0xffffffff


	//   ....[134]....
        /*02f4*/ 	.word	0xffffffff


	//   ....[135]....
        /*02f8*/ 	.word	0xffffffff


	//   ....[136]....
        /*02fc*/ 	.word	0xffffffff


	//   ....[137]....
        /*0300*/ 	.word	0xffffffff


	//   ....[138]....
        /*0304*/ 	.word	0xffffffff


	//   ....[139]....
        /*0308*/ 	.word	0xffffffff


	//   ....[140]....
        /*030c*/ 	.word	0xffffffff


	//   ....[141]....
        /*0310*/ 	.word	0xffffffff


	//   ....[142]....
        /*0314*/ 	.word	0xffffffff


	//   ....[143]....
        /*0318*/ 	.word	0xffffffff


	//   ....[144]....
        /*031c*/ 	.word	0xffffffff


	//   ....[145]....
        /*0320*/ 	.word	0xffffffff


	//   ....[146]....
        /*0324*/ 	.word	0xffffffff


	//   ....[147]....
        /*0328*/ 	.word	0xffffffff


	//   ....[148]....
        /*032c*/ 	.word	0xffffffff


	//   ....[149]....
        /*0330*/ 	.word	0xffffffff


	//   ....[150]....
        /*0334*/ 	.word	0xffffffff


	//   ....[151]....
        /*0338*/ 	.word	0xffffffff


	//   ....[152]....
        /*033c*/ 	.word	0xffffffff


	//   ....[153]....
        /*0340*/ 	.word	0xffffffff


	//   ....[154]....
        /*0344*/ 	.word	0xffffffff


	//   ....[155]....
        /*0348*/ 	.word	0xffffffff


	//   ....[156]....
        /*034c*/ 	.word	0xffffffff


	//   ....[157]....
        /*0350*/ 	.word	0xffffffff


	//   ....[158]....
        /*0354*/ 	.word	0xffffffff


	//   ....[159]....
        /*0358*/ 	.word	0xffffffff


	//   ....[160]....
        /*035c*/ 	.word	0x05000006


	//   ....[161]....
        /*0360*/ 	.word	0xffffffff


	//   ....[162]....
        /*0364*/ 	.word	0xffffffff


	//   ....[163]....
        /*0368*/ 	.word	0xffffffff


	//   ....[164]....
        /*036c*/ 	.word	0xffffffff


	//   ....[165]....
        /*0370*/ 	.word	0xffffffff


	//   ....[166]....
        /*0374*/ 	.word	0xffffffff


	//   ....[167]....
        /*0378*/ 	.word	0xffffffff


	//   ....[168]....
        /*037c*/ 	.word	0xffffffff


	//   ....[169]....
        /*0380*/ 	.word	0xffffffff


	//   ....[170]....
        /*0384*/ 	.word	0xffffffff


	//   ....[171]....
        /*0388*/ 	.word	0xffffffff


	//   ....[172]....
        /*038c*/ 	.word	0xffffffff


	//   ....[173]....
        /*0390*/ 	.word	0xffffffff


	//   ....[174]....
        /*0394*/ 	.word	0xffffffff


	//   ....[175]....
        /*0398*/ 	.word	0xffffffff


	//   ....[176]....
        /*039c*/ 	.word	0xffffffff


	//   ....[177]....
        /*03a0*/ 	.word	0xffffffff


	//   ....[178]....
        /*03a4*/ 	.word	0xffffffff


	//   ....[179]....
        /*03a8*/ 	.word	0xffffffff


	//   ....[180]....
        /*03ac*/ 	.word	0xffffffff


	//   ....[181]....
        /*03b0*/ 	.word	0xffffffff


	//   ....[182]....
        /*03b4*/ 	.word	0xffffffff


	//   ....[183]....
        /*03b8*/ 	.word	0xffffffff


	//   ....[184]....
        /*03bc*/ 	.word	0xffffffff


	//   ....[185]....
        /*03c0*/ 	.word	0xffffffff


	//   ....[186]....
        /*03c4*/ 	.word	0xffffffff


	//   ....[187]....
        /*03c8*/ 	.word	0xffffffff


	//   ....[188]....
        /*03cc*/ 	.word	0xffffffff


	//   ....[189]....
        /*03d0*/ 	.word	0xffffffff


	//   ....[190]....
        /*03d4*/ 	.word	0xffffffff


	//   ....[191]....
        /*03d8*/ 	.word	0xffffffff


	//   ....[192]....
        /*03dc*/ 	.word	0xffffffff


	//   ....[193]....
        /*03e0*/ 	.word	0xffffffff


	//   ....[194]....
        /*03e4*/ 	.word	0xffffffff


	//   ....[195]....
        /*03e8*/ 	.word	0xffffffff


	//   ....[196]....
        /*03ec*/ 	.word	0xffffffff


	//   ....[197]....
        /*03f0*/ 	.word	0xffffffff


	//   ....[198]....
        /*03f4*/ 	.word	0xffffffff


	//   ....[199]....
        /*03f8*/ 	.word	0xffffffff


	//   ....[200]....
        /*03fc*/ 	.word	0xffffffff


	//   ....[201]....
        /*0400*/ 	.word	0xffffffff


	//   ....[202]....
        /*0404*/ 	.word	0xffffffff


	//   ....[203]....
        /*0408*/ 	.word	0xffffffff


	//   ....[204]....
        /*040c*/ 	.word	0xffffffff


	//   ....[205]....
        /*0410*/ 	.word	0xffffffff


	//   ....[206]....
        /*0414*/ 	.word	0xffffffff


	//   ....[207]....
        /*0418*/ 	.word	0xffffffff


	//   ....[208]....
        /*041c*/ 	.word	0xffffffff


	//   ....[209]....
        /*0420*/ 	.word	0xffffffff


	//   ....[210]....
        /*0424*/ 	.word	0xffffffff


	//   ....[211]....
        /*0428*/ 	.word	0xffffffff


	//   ....[212]....
        /*042c*/ 	.word	0xffffffff


	//   ....[213]....
        /*0430*/ 	.word	0xffffffff


	//   ....[214]....
        /*0434*/ 	.word	0xffffffff


	//   ....[215]....
        /*0438*/ 	.word	0xffffffff


	//   ....[216]....
        /*043c*/ 	.word	0xffffffff


	//   ....[217]....
        /*0440*/ 	.word	0xffffffff


	//   ....[218]....
        /*0444*/ 	.word	0xffffffff


	//   ....[219]....
        /*0448*/ 	.word	0xffffffff


	//   ....[220]....
        /*044c*/ 	.word	0xffffffff


	//   ....[221]....
        /*0450*/ 	.word	0xffffffff


	//   ....[222]....
        /*0454*/ 	.word	0xffffffff


	//   ....[223]....
        /*0458*/ 	.word	0xffffffff


	//   ....[224]....
        /*045c*/ 	.word	0xffffffff


	//   ....[225]....
        /*0460*/ 	.word	0xffffffff


	//   ....[226]....
        /*0464*/ 	.word	0xffffffff


	//   ....[227]....
        /*0468*/ 	.word	0xffffffff


	//   ....[228]....
        /*046c*/ 	.word	0xffffffff


	//   ....[229]....
        /*0470*/ 	.word	0x0500002f


	//   ....[230]....
        /*0474*/ 	.word	0x0500002f


	//   ....[231]....
        /*0478*/ 	.word	0x0500002f


	//   ....[232]....
        /*047c*/ 	.word	0x0500002f


	//   ....[233]....
        /*0480*/ 	.word	0x0500002f


	//----- nvinfo : EIATTR_COOP_GROUP_INSTR_OFFSETS
	.align		4
.L_162:
        /*0484*/ 	.byte	0x04, 0x28
        /*0486*/ 	.short	(.L_164 - .L_163)


	//   ....[0]....
.L_163:
        /*0488*/ 	.word	0x00000e40


	//   ....[1]....
        /*048c*/ 	.word	0x00001890


	//   ....[2]....
        /*0490*/ 	.word	0x00002ad0


	//   ....[3]....
        /*0494*/ 	.word	0x00002af0


	//   ....[4]....
        /*0498*/ 	.word	0x00002b10


	//   ....[5]....
        /*049c*/ 	.word	0x00002b30


	//   ....[6]....
        /*04a0*/ 	.word	0x00002b50


	//   ....[7]....
        /*04a4*/ 	.word	0x00003000


	//   ....[8]....
        /*04a8*/ 	.word	0x00003010


	//   ....[9]....
        /*04ac*/ 	.word	0x00003030


	//   ....[10]....
        /*04b0*/ 	.word	0x00003050


	//   ....[11]....
        /*04b4*/ 	.word	0x000030a0


	//   ....[12]....
        /*04b8*/ 	.word	0x000030d0


	//   ....[13]....
        /*04bc*/ 	.word	0x00003120


	//   ....[14]....
        /*04c0*/ 	.word	0x00003160


	//   ....[15]....
        /*04c4*/ 	.word	0x00003250


	//   ....[16]....
        /*04c8*/ 	.word	0x00003280


	//   ....[17]....
        /*04cc*/ 	.word	0x00003290


	//   ....[18]....
        /*04d0*/ 	.word	0x000032b0


	//   ....[19]....
        /*04d4*/ 	.word	0x000032f0


	//   ....[20]....
        /*04d8*/ 	.word	0x00003320


	//   ....[21]....
        /*04dc*/ 	.word	0x00003360


	//   ....[22]....
        /*04e0*/ 	.word	0x00003380


	//   ....[23]....
        /*04e4*/ 	.word	0x000033a0


	//   ....[24]....
        /*04e8*/ 	.word	0x00003490


	//   ....[25]....
        /*04ec*/ 	.word	0x000034c0


	//   ....[26]....
        /*04f0*/ 	.word	0x000034d0


	//   ....[27]....
        /*04f4*/ 	.word	0x000034f0


	//   ....[28]....
        /*04f8*/ 	.word	0x00003530


	//   ....[29]....
        /*04fc*/ 	.word	0x00003560


	//   ....[30]....
        /*0500*/ 	.word	0x000035a0


	//   ....[31]....
        /*0504*/ 	.word	0x000035c0


	//   ....[32]....
        /*0508*/ 	.word	0x000035e0


	//   ....[33]....
        /*050c*/ 	.word	0x000036d0


	//   ....[34]....
        /*0510*/ 	.word	0x00003700


	//   ....[35]....
        /*0514*/ 	.word	0x00003710


	//   ....[36]....
        /*0518*/ 	.word	0x00003730


	//   ....[37]....
        /*051c*/ 	.word	0x00003770


	//   ....[38]....
        /*0520*/ 	.word	0x000037a0


	//   ....[39]....
        /*0524*/ 	.word	0x000037e0


	//   ....[40]....
        /*0528*/ 	.word	0x00003800


	//   ....[41]....
        /*052c*/ 	.word	0x00003820


	//   ....[42]....
        /*0530*/ 	.word	0x00003930


	//   ....[43]....
        /*0534*/ 	.word	0x00003960


	//   ....[44]....
        /*0538*/ 	.word	0x00003970


	//   ....[45]....
        /*053c*/ 	.word	0x00003990


	//   ....[46]....
        /*0540*/ 	.word	0x000039d0


	//   ....[47]....
        /*0544*/ 	.word	0x00003a00


	//   ....[48]....
        /*0548*/ 	.word	0x00003a40


	//   ....[49]....
        /*054c*/ 	.word	0x00003a60


	//   ....[50]....
        /*0550*/ 	.word	0x00003a80


	//   ....[51]....
        /*0554*/ 	.word	0x00003b90


	//   ....[52]....
        /*0558*/ 	.word	0x00003bc0


	//   ....[53]....
        /*055c*/ 	.word	0x00003bd0


	//   ....[54]....
        /*0560*/ 	.word	0x00003bf0


	//   ....[55]....
        /*0564*/ 	.word	0x00003c30


	//   ....[56]....
        /*0568*/ 	.word	0x00003c60


	//   ....[57]....
        /*056c*/ 	.word	0x00003ca0


	//   ....[58]....
        /*0570*/ 	.word	0x00003cc0


	//   ....[59]....
        /*0574*/ 	.word	0x00003ce0


	//   ....[60]....
        /*0578*/ 	.word	0x00003df0


	//   ....[61]....
        /*057c*/ 	.word	0x00003e20


	//   ....[62]....
        /*0580*/ 	.word	0x00003e30


	//   ....[63]....
        /*0584*/ 	.word	0x00003e50


	//   ....[64]....
        /*0588*/ 	.word	0x00003e90


	//   ....[65]....
        /*058c*/ 	.word	0x00003ec0


	//   ....[66]....
        /*0590*/ 	.word	0x00003f00


	//   ....[67]....
        /*0594*/ 	.word	0x00003f20


	//   ....[68]....
        /*0598*/ 	.word	0x00003f40


	//   ....[69]....
        /*059c*/ 	.word	0x00004050


	//   ....[70]....
        /*05a0*/ 	.word	0x00004080


	//   ....[71]....
        /*05a4*/ 	.word	0x00004090


	//   ....[72]....
        /*05a8*/ 	.word	0x000040b0


	//   ....[73]....
        /*05ac*/ 	.word	0x000040f0


	//   ....[74]....
        /*05b0*/ 	.word	0x00004120


	//   ....[75]....
        /*05b4*/ 	.word	0x00004160


	//   ....[76]....
        /*05b8*/ 	.word	0x00004180


	//   ....[77]....
        /*05bc*/ 	.word	0x000041a0


	//   ....[78]....
        /*05c0*/ 	.word	0x000042b0


	//   ....[79]....
        /*05c4*/ 	.word	0x00004300


	//   ....[80]....
        /*05c8*/ 	.word	0x00004310


	//   ....[81]....
        /*05cc*/ 	.word	0x00004330


	//   ....[82]....
        /*05d0*/ 	.word	0x00004370


	//   ....[83]....
        /*05d4*/ 	.word	0x000043a0


	//   ....[84]....
        /*05d8*/ 	.word	0x000043e0


	//   ....[85]....
        /*05dc*/ 	.word	0x00004400


	//   ....[86]....
        /*05e0*/ 	.word	0x00004420


	//   ....[87]....
        /*05e4*/ 	.word	0x00004510


	//   ....[88]....
        /*05e8*/ 	.word	0x00004560


	//   ....[89]....
        /*05ec*/ 	.word	0x00004570


	//   ....[90]....
        /*05f0*/ 	.word	0x000045a0


	//   ....[91]....
        /*05f4*/ 	.word	0x000045c0


	//   ....[92]....
        /*05f8*/ 	.word	0x00004610


	//   ....[93]....
        /*05fc*/ 	.word	0x00004630


	//   ....[94]....
        /*0600*/ 	.word	0x00004670


	//   ....[95]....
        /*0604*/ 	.word	0x00004690


	//   ....[96]....
        /*0608*/ 	.word	0x00004770


	//   ....[97]....
        /*060c*/ 	.word	0x000047c0


	//   ....[98]....
        /*0610*/ 	.word	0x000047d0


	//   ....[99]....
        /*0614*/ 	.word	0x00004820


	//   ....[100]....
        /*0618*/ 	.word	0x00004850


	//   ....[101]....
        /*061c*/ 	.word	0x00004880


	//   ....[102]....
        /*0620*/ 	.word	0x000048b0


	//   ....[103]....
        /*0624*/ 	.word	0x000048e0


	//   ....[104]....
        /*0628*/ 	.word	0x00004910


	//   ....[105]....
        /*062c*/ 	.word	0x000049d0


	//   ....[106]....
        /*0630*/ 	.word	0x00004a20


	//   ....[107]....
        /*0634*/ 	.word	0x00004a30


	//   ....[108]....
        /*0638*/ 	.word	0x00004a80


	//   ....[109]....
        /*063c*/ 	.word	0x00004ab0


	//   ....[110]....
        /*0640*/ 	.word	0x00004ae0


	//   ....[111]....
        /*0644*/ 	.word	0x00004b10


	//   ....[112]....
        /*0648*/ 	.word	0x00004b40


	//   ....[113]....
        /*064c*/ 	.word	0x00004b70


	//   ....[114]....
        /*0650*/ 	.word	0x00004c60


	//   ....[115]....
        /*0654*/ 	.word	0x00004c80


	//   ....[116]....
        /*0658*/ 	.word	0x00004c90


	//   ....[117]....
        /*065c*/ 	.word	0x00004ce0


	//   ....[118]....
        /*0660*/ 	.word	0x00004d10


	//   ....[119]....
        /*0664*/ 	.word	0x00004d40


	//   ....[120]....
        /*0668*/ 	.word	0x00004d70


	//   ....[121]....
        /*066c*/ 	.word	0x00004da0


	//   ....[122]....
        /*0670*/ 	.word	0x00004dd0


	//   ....[123]....
        /*0674*/ 	.word	0x00004ec0


	//   ....[124]....
        /*0678*/ 	.word	0x00004f00


	//   ....[125]....
        /*067c*/ 	.word	0x00004f10


	//   ....[126]....
        /*0680*/ 	.word	0x00004f60


	//   ....[127]....
        /*0684*/ 	.word	0x00004f90


	//   ....[128]....
        /*0688*/ 	.word	0x00004fc0


	//   ....[129]....
        /*068c*/ 	.word	0x00004ff0


	//   ....[130]....
        /*0690*/ 	.word	0x00005020


	//   ....[131]....
        /*0694*/ 	.word	0x00005050


	//   ....[132]....
        /*0698*/ 	.word	0x00005140


	//   ....[133]....
        /*069c*/ 	.word	0x00005170


	//   ....[134]....
        /*06a0*/ 	.word	0x00005180


	//   ....[135]....
        /*06a4*/ 	.word	0x000051d0


	//   ....[136]....
        /*06a8*/ 	.word	0x00005200


	//   ....[137]....
        /*06ac*/ 	.word	0x00005230


	//   ....[138]....
        /*06b0*/ 	.word	0x00005260


	//   ....[139]....
        /*06b4*/ 	.word	0x00005290


	//   ....[140]....
        /*06b8*/ 	.word	0x000052c0


	//   ....[141]....
        /*06bc*/ 	.word	0x000053e0


	//   ....[142]....
        /*06c0*/ 	.word	0x000053f0


	//   ....[143]....
        /*06c4*/ 	.word	0x00005440


	//   ....[144]....
        /*06c8*/ 	.word	0x00005470


	//   ....[145]....
        /*06cc*/ 	.word	0x000054a0


	//   ....[146]....
        /*06d0*/ 	.word	0x000054d0


	//   ....[147]....
        /*06d4*/ 	.word	0x00005500


	//   ....[148]....
        /*06d8*/ 	.word	0x00005530


	//   ....[149]....
        /*06dc*/ 	.word	0x00005560


	//   ....[150]....
        /*06e0*/ 	.word	0x00005600


	//   ....[151]....
        /*06e4*/ 	.word	0x00005620


	//   ....[152]....
        /*06e8*/ 	.word	0x00005630


	//   ....[153]....
        /*06ec*/ 	.word	0x00005680


	//   ....[154]....
        /*06f0*/ 	.word	0x000056b0


	//   ....[155]....
        /*06f4*/ 	.word	0x000056e0


	//   ....[156]....
        /*06f8*/ 	.word	0x00005710


	//   ....[157]....
        /*06fc*/ 	.word	0x00005740


	//   ....[158]....
        /*0700*/ 	.word	0x00005770


	//   ....[159]....
        /*0704*/ 	.word	0x000058a0


	//   ....[160]....
        /*0708*/ 	.word	0x00005d40


	//   ....[161]....
        /*070c*/ 	.word	0x00006070


	//   ....[162]....
        /*0710*/ 	.word	0x00006130


	//   ....[163]....
        /*0714*/ 	.word	0x000061f0


	//   ....[164]....
        /*0718*/ 	.word	0x000062b0


	//   ....[165]....
        /*071c*/ 	.word	0x00006370


	//   ....[166]....
        /*0720*/ 	.word	0x00006430


	//   ....[167]....
        /*0724*/ 	.word	0x000064f0


	//   ....[168]....
        /*0728*/ 	.word	0x000065b0


	//   ....[169]....
        /*072c*/ 	.word	0x00006670


	//   ....[170]....
        /*0730*/ 	.word	0x00006730


	//   ....[171]....
        /*0734*/ 	.word	0x000067f0


	//   ....[172]....
        /*0738*/ 	.word	0x000068b0


	//   ....[173]....
        /*073c*/ 	.word	0x00006970


	//   ....[174]....
        /*0740*/ 	.word	0x00006a30


	//   ....[175]....
        /*0744*/ 	.word	0x00006af0


	//   ....[176]....
        /*0748*/ 	.word	0x00006bb0


	//   ....[177]....
        /*074c*/ 	.word	0x00006c70


	//   ....[178]....
        /*0750*/ 	.word	0x00006e60


	//   ....[179]....
        /*0754*/ 	.word	0x00006f90


	//   ....[180]....
        /*0758*/ 	.word	0x000070c0


	//   ....[181]....
        /*075c*/ 	.word	0x000071f0


	//   ....[182]....
        /*0760*/ 	.word	0x00007320


	//   ....[183]....
        /*0764*/ 	.word	0x00007450


	//   ....[184]....
        /*0768*/ 	.word	0x00007580


	//   ....[185]....
        /*076c*/ 	.word	0x000076b0


	//   ....[186]....
        /*0770*/ 	.word	0x000077e0


	//   ....[187]....
        /*0774*/ 	.word	0x00007910


	//   ....[188]....
        /*0778*/ 	.word	0x00007a40


	//   ....[189]....
        /*077c*/ 	.word	0x00007b60


	//   ....[190]....
        /*0780*/ 	.word	0x00007c70


	//   ....[191]....
        /*0784*/ 	.word	0x00007d80


	//   ....[192]....
        /*0788*/ 	.word	0x00007e90


	//   ....[193]....
        /*078c*/ 	.word	0x00007fa0


	//   ....[194]....
        /*0790*/ 	.word	0x000080b0


	//   ....[195]....
        /*0794*/ 	.word	0x00008eb0


	//   ....[196]....
        /*0798*/ 	.word	0x00008f40


	//   ....[197]....
        /*079c*/ 	.word	0x00008fc0


	//   ....[198]....
        /*07a0*/ 	.word	0x00009050


	//   ....[199]....
        /*07a4*/ 	.word	0x000090d0


	//   ....[200]....
        /*07a8*/ 	.word	0x00009160


	//   ....[201]....
        /*07ac*/ 	.word	0x000091e0


	//   ....[202]....
        /*07b0*/ 	.word	0x00009270


	//   ....[203]....
        /*07b4*/ 	.word	0x000092f0


	//   ....[204]....
        /*07b8*/ 	.word	0x00009380


	//   ....[205]....
        /*07bc*/ 	.word	0x00009400


	//   ....[206]....
        /*07c0*/ 	.word	0x00009490


	//   ....[207]....
        /*07c4*/ 	.word	0x00009510


	//   ....[208]....
        /*07c8*/ 	.word	0x000095a0


	//   ....[209]....
        /*07cc*/ 	.word	0x00009620


	//   ....[210]....
        /*07d0*/ 	.word	0x000096b0


	//   ....[211]....
        /*07d4*/ 	.word	0x00009730


	//   ....[212]....
        /*07d8*/ 	.word	0x00009890


	//   ....[213]....
        /*07dc*/ 	.word	0x00009960


	//   ....[214]....
        /*07e0*/ 	.word	0x00009a10


	//   ....[215]....
        /*07e4*/ 	.word	0x00009ad0


	//   ....[216]....
        /*07e8*/ 	.word	0x00009b80


	//   ....[217]....
        /*07ec*/ 	.word	0x00009c40


	//   ....[218]....
        /*07f0*/ 	.word	0x00009cf0


	//   ....[219]....
        /*07f4*/ 	.word	0x00009db0


	//   ....[220]....
        /*07f8*/ 	.word	0x00009e60


	//   ....[221]....
        /*07fc*/ 	.word	0x00009f20


	//   ....[222]....
        /*0800*/ 	.word	0x00009fd0


	//   ....[223]....
        /*0804*/ 	.word	0x0000a090


	//   ....[224]....
        /*0808*/ 	.word	0x0000a140


	//   ....[225]....
        /*080c*/ 	.word	0x0000a200


	//   ....[226]....
        /*0810*/ 	.word	0x0000a2a0


	//   ....[227]....
        /*0814*/ 	.word	0x0000a360


	//   ....[228]....
        /*0818*/ 	.word	0x0000a400


	//   ....[229]....
        /*081c*/ 	.word	0x0000a470


	//   ....[230]....
        /*0820*/ 	.word	0x0000a4e0


	//   ....[231]....
        /*0824*/ 	.word	0x0000a550


	//   ....[232]....
        /*0828*/ 	.word	0x0000a5c0


	//   ....[233]....
        /*082c*/ 	.word	0x0000a630


	//----- nvinfo : EIATTR_VRC_CTA_INIT_COUNT
	.align		4
.L_164:
        /*0830*/ 	.byte	0x02, 0x4a
	.zero		1
	.zero		1


	//----- nvinfo : EIATTR_EXIT_INSTR_OFFSETS
	.align		4
        /*0834*/ 	.byte	0x04, 0x1c
        /*0836*/ 	.short	(.L_166 - .L_165)


	//   ....[0]....
.L_165:
        /*0838*/ 	.word	0x00002570


	//   ....[1]....
        /*083c*/ 	.word	0x000028d0


	//   ....[2]....
        /*0840*/ 	.word	0x000028f0


	//   ....[3]....
        /*0844*/ 	.word	0x00009740


	//   ....[4]....
        /*0848*/ 	.word	0x0000a410


	//----- nvinfo : EIATTR_MAX_THREADS
	.align		4
.L_166:
        /*084c*/ 	.byte	0x04, 0x05
        /*084e*/ 	.short	(.L_168 - .L_167)
.L_167:
        /*0850*/ 	.word	0x00000180
        /*0854*/ 	.word	0x00000001
        /*0858*/ 	.word	0x00000001


	//----- nvinfo : EIATTR_CRS_STACK_SIZE
	.align		4
.L_168:
        /*085c*/ 	.byte	0x04, 0x1e
        /*085e*/ 	.short	(.L_170 - .L_169)
.L_169:
        /*0860*/ 	.word	0x00000000


	//----- nvinfo : EIATTR_CBANK_PARAM_SIZE
	.align		4
.L_170:
        /*0864*/ 	.byte	0x03, 0x19
        /*0866*/ 	.short	0x004d


	//----- nvinfo : EIATTR_PARAM_CBANK
	.align		4
        /*0868*/ 	.byte	0x04, 0x0a
        /*086a*/ 	.short	(.L_172 - .L_171)
	.align		4
.L_171:
        /*086c*/ 	.word	index@(.nv.constant0._ZN3cub18CUB_300001_SM_10006detail10radix_sort29DeviceRadixSortOnesweepKernelINS1_5radix10policy_hubIiiyE10Policy1000ELNS0_9SortOrderE0EiiyiiNS1_21identity_decomposer_tEEEvPT5_SB_PT3_PKSC_PT1_PKSG_PT2_PKSK_T4_iiT6_)
        /*0870*/ 	.short	0x0380
        /*0872*/ 	.short	0x004d


	//----- nvinfo : EIATTR_SW_WAR
	.align		4
.L_172:
        /*0874*/ 	.byte	0x04, 0x36
        /*0876*/ 	.short	(.L_174 - .L_173)
.L_173:
        /*0878*/ 	.word	0x00000008
.L_174:


//--------------------- .nv.info._ZN3cub18CUB_300001_SM_10006detail10radix_sort33DeviceRadixSortExclusiveSumKernelINS1_5radix10policy_hubIiiyE10Policy1000EyEEvPT0_ --------------------------
	.section	.nv.info._ZN3cub18CUB_300001_SM_10006detail10radix_sort33DeviceRadixSortExclusiveSumKernelINS1_5radix10policy_hubIiiyE10Policy1000EyEEvPT0_,"",@"SHT_CUDA_INFO"
	.sectionflags	@""
	.align	4


	//----- nvinfo : EIATTR_CUDA_API_VERSION
	.align		4
        /*0000*/ 	.byte	0x04, 0x37
        /*0002*/ 	.short	(.L_176 - .L_175)
.L_175:
        /*0004*/ 	.word	0x00000082


	//----- nvinfo : EIATTR_KPARAM_INFO
	.align		4
.L_176:
        /*0008*/ 	.byte	0x04, 0x17
        /*000a*/ 	.short	(.L_178 - .L_177)
.L_177:
        /*000c*/ 	.word	0x00000000
        /*0010*/ 	.short	0x0000
        /*0012*/ 	.short	0x0000
        /*0014*/ 	.byte	0x00, 0xf5, 0x21, 0x00


	//----- nvinfo : EIATTR_SPARSE_MMA_MASK
	.align		4
.L_178:
        /*0018*/ 	.byte	0x03, 0x50
        /*001a*/ 	.short	0x0000


	//----- nvinfo : EIATTR_MAXREG_COUNT
	.align		4
        /*001c*/ 	.byte	0x03, 0x1b
        /*001e*/ 	.short	0x00ff


	//----- nvinfo : EIATTR_NUM_BARRIERS
	.align		4
        /*0020*/ 	.byte	0x02, 0x4c
        /*0022*/ 	.byte	0x01
	.zero		1


	//----- nvinfo : EIATTR_MERCURY_ISA_VERSION
	.align		4
        /*0024*/ 	.byte	0x03, 0x5f
        /*0026*/ 	.short	0x0101


	//----- nvinfo : EIATTR_COOP_GROUP_MASK_REGIDS
	.align		4
        /*0028*/ 	.byte	0x04, 0x29
        /*002a*/ 	.short	(.L_180 - .L_179)


	//   ....[0]....
.L_179:
        /*002c*/ 	.word	0xffffffff


	//   ....[1]....
        /*0030*/ 	.word	0xffffffff


	//   ....[2]....
        /*0034*/ 	.word	0xffffffff


	//   ....[3]....
        /*0038*/ 	.word	0xffffffff


	//   ....[4]....
        /*003c*/ 	.word	0xffffffff


	//   ....[5]....
        /*0040*/ 	.word	0xffffffff


	//   ....[6]....
        /*0044*/ 	.word	0xffffffff


	//   ....[7]....
        /*0048*/ 	.word	0xffffffff


	//   ....[8]....
        /*004c*/ 	.word	0xffffffff


	//   ....[9]....
        /*0050*/ 	.word	0xffffffff


	//   ....[10]....
        /*0054*/ 	.word	0x05000015


	//   ....[11]....
        /*0058*/ 	.word	0x05000015


	//   ....[12]....
        /*005c*/ 	.word	0x05000015


	//   ....[13]....
        /*0060*/ 	.word	0x05000015


	//   ....[14]....
        /*0064*/ 	.word	0x05000015


	//   ....[15]....
        /*0068*/ 	.word	0x05000015


	//   ....[16]....
        /*006c*/ 	.word	0x05000015


	//   ....[17]....
        /*0070*/ 	.word	0x05000015


	//   ....[18]....
        /*0074*/ 	.word	0x05000015


	//   ....[19]....
        /*0078*/ 	.word	0x05000015


	//----- nvinfo : EIATTR_COOP_GROUP_INSTR_OFFSETS
	.align		4
.L_180:
        /*007c*/ 	.byte	0x04, 0x28
        /*007e*/ 	.short	(.L_182 - .L_181)


	//   ....[0]....
.L_181:
        /*0080*/ 	.word	0x00000250


	//   ....[1]....
        /*0084*/ 	.word	0x00000260


	//   ....[2]....
        /*0088*/ 	.word	0x000002a0


	//   ....[3]....
        /*008c*/ 	.word	0x000002c0


	//   ....[4]....
        /*0090*/ 	.word	0x00000310


	//   ....[5]....
        /*0094*/ 	.word	0x00000320


	//   ....[6]....
        /*0098*/ 	.word	0x00000360


	//   ....[7]....
        /*009c*/ 	.word	0x00000380


	//   ....[8]....
        /*00a0*/ 	.word	0x000003d0


	//   ....[9]....
        /*00a4*/ 	.word	0x000003e0


	//   ....[10]....
        /*00a8*/ 	.word	0x00000660


	//   ....[11]....
        /*00ac*/ 	.word	0x000006b0


	//   ....[12]....
        /*00b0*/ 	.word	0x00000740


	//   ....[13]....
        /*00b4*/ 	.word	0x00000790


	//   ....[14]....
        /*00b8*/ 	.word	0x00000820


	//   ....[15]....
        /*00bc*/ 	.word	0x00000870


	//   ....[16]....
        /*00c0*/ 	.word	0x00000900


	//   ....[17]....
        /*00c4*/ 	.word	0x00000950


	//   ....[18]....
        /*00c8*/ 	.word	0x000009e0


	//   ....[19]....
        /*00cc*/ 	.word	0x00000a30


	//----- nvinfo : EIATTR_VRC_CTA_INIT_COUNT
	.align		4
.L_182:
        /*00d0*/ 	.byte	0x02, 0x4a
	.zero		1
	.zero		1


	//----- nvinfo : EIATTR_EXIT_INSTR_OFFSETS
	.align		4
        /*00d4*/ 	.byte	0x04, 0x1c
        /*00d6*/ 	.short	(.L_184 - .L_183)


	//   ....[0]....
.L_183:
        /*00d8*/ 	.word	0x000005d0


	//   ....[1]....
        /*00dc*/ 	.word	0x00000600


	//----- nvinfo : EIATTR_CRS_STACK_SIZE
	.align		4
.L_184:
        /*00e0*/ 	.byte	0x04, 0x1e
        /*00e2*/ 	.short	(.L_186 - .L_185)
.L_185:
        /*00e4*/ 	.word	0x00000000


	//----- nvinfo : EIATTR_CBANK_PARAM_SIZE
	.align		4
.L_186:
        /*00e8*/ 	.byte	0x03, 0x19
        /*00ea*/ 	.short	0x0008


	//----- nvinfo : EIATTR_PARAM_CBANK
	.align		4
        /*00ec*/ 	.byte	0x04, 0x0a
        /*00ee*/ 	.short	(.L_188 - .L_187)
	.align		4
.L_187:
        /*00f0*/ 	.word	index@(.nv.constant0._ZN3cub18CUB_300001_SM_10006detail10radix_sort33DeviceRadixSortExclusiveSumKernelINS1_5radix10policy_hubIiiyE10Policy1000EyEEvPT0_)
        /*00f4*/ 	.short	0x0380
        /*00f6*/ 	.short	0x0008


	//----- nvinfo : EIATTR_SW_WAR
	.align		4
.L_188:
        /*00f8*/ 	.byte	0x04, 0x36
        /*00fa*/ 	.short	(.L_190 - .L_189)
.L_189:
        /*00fc*/ 	.word	0x00000008
.L_190:


//--------------------- .nv.info._ZN3cub18CUB_300001_SM_10006detail10radix_sort30DeviceRadixSortHistogramKernelINS1_5radix10policy_hubIiiyE10Policy1000ELNS0_9SortOrderE0EiyNS1_21identity_decomposer_tEEEvPT2_PKT1_SA_iiT3_ --------------------------
	.section	.nv.info._ZN3cub18CUB_300001_SM_10006detail10radix_sort30DeviceRadixSortHistogramKernelINS1_5radix10policy_hubIiiyE10Policy1000ELNS0_9SortOrderE0EiyNS1_21identity_decomposer_tEEEvPT2_PKT1_SA_iiT3_,"",@"SHT_CUDA_INFO"
	.sectionflags	@""
	.align	4


	//----- nvinfo : EIATTR_CUDA_API_VERSION
	.align		4
        /*0000*/ 	.byte	0x04, 0x37
        /*0002*/ 	.short	(.L_192 - .L_191)
.L_191:
        /*0004*/ 	.word	0x00000082


	//----- nvinfo : EIATTR_KPARAM_INFO
	.align		4
.L_192:
        /*0008*/ 	.byte	0x04, 0x17
        /*000a*/ 	.short	(.L_194 - .L_193)
.L_193:
        /*000c*/ 	.word	0x00000000
        /*0010*/ 	.short	0x0005
        /*0012*/ 	.short	0x0020
        /*0014*/ 	.byte	0x00, 0xf0, 0x05, 0x00


	//----- nvinfo : EIATTR_KPARAM_INFO
	.align		4
.L_194:
        /*0018*/ 	.byte	0x04, 0x17
        /*001a*/ 	.short	(.L_196 - .L_195)
.L_195:
        /*001c*/ 	.word	0x00000000
        /*0020*/ 	.short	0x0004
        /*0022*/ 	.short	0x001c
        /*0024*/ 	.byte	0x00, 0xf0, 0x11, 0x00


	//----- nvinfo : EIATTR_KPARAM_INFO
	.align		4
.L_196:
        /*0028*/ 	.byte	0x04, 0x17
        /*002a*/ 	.short	(.L_198 - .L_197)
.L_197:
        /*002c*/ 	.word	0x00000000
        /*0030*/ 	.short	0x0003
        /*0032*/ 	.short	0x0018
        /*0034*/ 	.byte	0x00, 0xf0, 0x11, 0x00


	//----- nvinfo : EIATTR_KPARAM_INFO
	.align		4
.L_198:
        /*0038*/ 	.byte	0x04, 0x17
        /*003a*/ 	.short	(.L_200 - .L_199)
.L_199:
        /*003c*/ 	.word	0x00000000
        /*0040*/ 	.short	0x0002
        /*0042*/ 	.short	0x0010
        /*0044*/ 	.byte	0x00, 0xf0, 0x21, 0x00


	//----- nvinfo : EIATTR_KPARAM_INFO
	.align		4
.L_200:
        /*0048*/ 	.byte	0x04, 0x17
        /*004a*/ 	.short	(.L_202 - .L_201)
.L_201:
        /*004c*/ 	.word	0x00000000
        /*0050*/ 	.short	0x0001
        /*0052*/ 	.short	0x0008
        /*0054*/ 	.byte	0x00, 0xf5, 0x21, 0x00


	//----- nvinfo : EIATTR_KPARAM_INFO
	.align		4
.L_202:
        /*0058*/ 	.byte	0x04, 0x17
        /*005a*/ 	.short	(.L_204 - .L_203)
.L_203:
        /*005c*/ 	.word	0x00000000
        /*0060*/ 	.short	0x0000
        /*0062*/ 	.short	0x0000
        /*0064*/ 	.byte	0x00, 0xf5, 0x21, 0x00


	//----- nvinfo : EIATTR_SPARSE_MMA_MASK
	.align		4
.L_204:
        /*0068*/ 	.byte	0x03, 0x50
        /*006a*/ 	.short	0x0000


	//----- nvinfo : EIATTR_MAXREG_COUNT
	.align		4
        /*006c*/ 	.byte	0x03, 0x1b
        /*006e*/ 	.short	0x00ff


	//----- nvinfo : EIATTR_NUM_BARRIERS
	.align		4
        /*0070*/ 	.byte	0x02, 0x4c
        /*0072*/ 	.byte	0x01
	.zero		1


	//----- nvinfo : EIATTR_MERCURY_ISA_VERSION
	.align		4
        /*0074*/ 	.byte	0x03, 0x5f
        /*0076*/ 	.short	0x0101


	//----- nvinfo : EIATTR_VRC_CTA_INIT_COUNT
	.align		4
        /*0078*/ 	.byte	0x02, 0x4a
	.zero		1
	.zero		1


	//----- nvinfo : EIATTR_EXIT_INSTR_OFFSETS
	.align		4
        /*007c*/ 	.byte	0x04, 0x1c
        /*007e*/ 	.short	(.L_206 - .L_205)


	//   ....[0]....
.L_205:
        /*0080*/ 	.word	0x00000040


	//   ....[1]....
        /*0084*/ 	.word	0x00002ee0


	//----- nvinfo : EIATTR_MAX_THREADS
	.align		4
.L_206:
        /*0088*/ 	.byte	0x04, 0x05
        /*008a*/ 	.short	(.L_208 - .L_207)
.L_207:
        /*008c*/ 	.word	0x00000080
        /*0090*/ 	.word	0x00000001
        /*0094*/ 	.word	0x00000001


	//----- nvinfo : EIATTR_CRS_STACK_SIZE
	.align		4
.L_208:
        /*0098*/ 	.byte	0x04, 0x1e
        /*009a*/ 	.short	(.L_210 - .L_209)
.L_209:
        /*009c*/ 	.word	0x00000000


	//----- nvinfo : EIATTR_CBANK_PARAM_SIZE
	.align		4
.L_210:
        /*00a0*/ 	.byte	0x03, 0x19
        /*00a2*/ 	.short	0x0021


	//----- nvinfo : EIATTR_PARAM_CBANK
	.align		4
        /*00a4*/ 	.byte	0x04, 0x0a
        /*00a6*/ 	.short	(.L_212 - .L_211)
	.align		4
.L_211:
        /*00a8*/ 	.word	index@(.nv.constant0._ZN3cub18CUB_300001_SM_10006detail10radix_sort30DeviceRadixSortHistogramKernelINS1_5radix10policy_hubIiiyE10Policy1000ELNS0_9SortOrderE0EiyNS1_21identity_decomposer_tEEEvPT2_PKT1_SA_iiT3_)
        /*00ac*/ 	.short	0x0380
        /*00ae*/ 	.short	0x0021


	//----- nvinfo : EIATTR_SW_WAR
	.align		4
.L_212:
        /*00b0*/ 	.byte	0x04, 0x36
        /*00b2*/ 	.short	(.L_214 - .L_213)
.L_213:
        /*00b4*/ 	.word	0x00000008
.L_214:


//--------------------- .nv.info._ZN3cub18CUB_300001_SM_10006detail10radix_sort31DeviceRadixSortSingleTileKernelINS1_5radix10policy_hubIiiyE10Policy1000ELNS0_9SortOrderE0EiiyNS1_21identity_decomposer_tEEEvPKT1_PSA_PKT2_PSE_T3_iiT4_ --------------------------
	.section	.nv.info._ZN3cub18CUB_300001_SM_10006detail10radix_sort31DeviceRadixSortSingleTileKernelINS1_5radix10policy_hubIiiyE10Policy1000ELNS0_9SortOrderE0EiiyNS1_21identity_decomposer_tEEEvPKT1_PSA_PKT2_PSE_T3_iiT4_,"",@"SHT_CUDA_INFO"
	.sectionflags	@""
	.align	4


	//----- nvinfo : EIATTR_CUDA_API_VERSION
	.align		4
        /*0000*/ 	.byte	0x04, 0x37
        /*0002*/ 	.short	(.L_216 - .L_215)
.L_215:
        /*0004*/ 	.word	0x00000082


	//----- nvinfo : EIATTR_KPARAM_INFO
	.align		4
.L_216:
        /*0008*/ 	.byte	0x04, 0x17
        /*000a*/ 	.short	(.L_218 - .L_217)
.L_217:
        /*000c*/ 	.word	0x00000000
        /*0010*/ 	.short	0x0007
        /*0012*/ 	.short	0x0030
        /*0014*/ 	.byte	0x00, 0xf0, 0x05, 0x00


	//----- nvinfo : EIATTR_KPARAM_INFO
	.align		4
.L_218:
        /*0018*/ 	.byte	0x04, 0x17
        /*001a*/ 	.short	(.L_220 - .L_219)
.L_219:
        /*001c*/ 	.word	0x00000000
        /*0020*/ 	.short	0x0006
        /*0022*/ 	.short	0x002c
        /*0024*/ 	.byte	0x00, 0xf0, 0x11, 0x00


	//----- nvinfo : EIATTR_KPARAM_INFO
	.align		4
.L_220:
        /*0028*/ 	.byte	0x04, 0x17
        /*002a*/ 	.short	(.L_222 - .L_221)
.L_221:
        /*002c*/ 	.word	0x00000000
        /*0030*/ 	.short	0x0005
        /*0032*/ 	.short	0x0028
        /*0034*/ 	.byte	0x00, 0xf0, 0x11, 0x00


	//----- nvinfo : EIATTR_KPARAM_INFO
	.align		4
.L_222:
        /*0038*/ 	.byte	0x04, 0x17
        /*003a*/ 	.short	(.L_224 - .L_223)
.L_223:
        /*003c*/ 	.word	0x00000000
        /*0040*/ 	.short	0x0004
        /*0042*/ 	.short	0x0020
        /*0044*/ 	.byte	0x00, 0xf0, 0x21, 0x00


	//----- nvinfo : EIATTR_KPARAM_INFO
	.align		4
.L_224:
        /*0048*/ 	.byte	0x04, 0x17
        /*004a*/ 	.short	(.L_226 - .L_225)
.L_225:
        /*004c*/ 	.word	0x00000000
        /*0050*/ 	.short	0x0003
        /*0052*/ 	.short	0x0018
        /*0054*/ 	.byte	0x00, 0xf5, 0x21, 0x00


	//----- nvinfo : EIATTR_KPARAM_INFO
	.align		4
.L_226:
        /*0058*/ 	.byte	0x04, 0x17
        /*005a*/ 	.short	(.L_228 - .L_227)
.L_227:
        /*005c*/ 	.word	0x00000000
        /*0060*/ 	.short	0x0002
        /*0062*/ 	.short	0x0010
        /*0064*/ 	.byte	0x00, 0xf5, 0x21, 0x00


	//----- nvinfo : EIATTR_KPARAM_INFO
	.align		4
.L_228:
        /*0068*/ 	.byte	0x04, 0x17
        /*006a*/ 	.short	(.L_230 - .L_229)
.L_229:
        /*006c*/ 	.word	0x00000000
        /*0070*/ 	.short	0x0001
        /*0072*/ 	.short	0x0008
        /*0074*/ 	.byte	0x00, 0xf5, 0x21, 0x00


	//----- nvinfo : EIATTR_KPARAM_INFO
	.align		4
.L_230:
        /*0078*/ 	.byte	0x04, 0x17
        /*007a*/ 	.short	(.L_232 - .L_231)
.L_231:
        /*007c*/ 	.word	0x00000000
        /*0080*/ 	.short	0x0000
        /*0082*/ 	.short	0x0000
        /*0084*/ 	.byte	0x00, 0xf5, 0x21, 0x00


	//----- nvinfo : EIATTR_SPARSE_MMA_MASK
	.align		4
.L_232:
        /*0088*/ 	.byte	0x03, 0x50
        /*008a*/ 	.short	0x0000


	//----- nvinfo : EIATTR_MAXREG_COUNT
	.align		4
        /*008c*/ 	.byte	0x03, 0x1b
        /*008e*/ 	.short	0x00ff


	//----- nvinfo : EIATTR_NUM_BARRIERS
	.align		4
        /*0090*/ 	.byte	0x02, 0x4c
        /*0092*/ 	.byte	0x01
	.zero		1


	//----- nvinfo : EIATTR_MERCURY_ISA_VERSION
	.align		4
        /*0094*/ 	.byte	0x03, 0x5f
        /*0096*/ 	.short	0x0101


	//----- nvinfo : EIATTR_COOP_GROUP_MASK_REGIDS
	.align		4
        /*0098*/ 	.byte	0x04, 0x29
        /*009a*/ 	.short	(.L_234 - .L_233)


	//   ....[0]....
.L_233:
        /*009c*/ 	.word	0xffffffff


	//   ....[1]....
        /*00a0*/ 	.word	0xffffffff


	//   ....[2]....
        /*00a4*/ 	.word	0xffffffff


	//   ....[3]....
        /*00a8*/ 	.word	0xffffffff


	//   ....[4]....
        /*00ac*/ 	.word	0xffffffff


	//----- nvinfo : EIATTR_COOP_GROUP_INSTR_OFFSETS
	.align		4
.L_234:
        /*00b0*/ 	.byte	0x04, 0x28
        /*00b2*/ 	.short	(.L_236 - .L_235)


	//   ....[0]....
.L_235:
        /*00b4*/ 	.word	0x00001e20


	//   ....[1]....
        /*00b8*/ 	.word	0x00001e40


	//   ....[2]....
        /*00bc*/ 	.word	0x00001e60


	//   ....[3]....
        /*00c0*/ 	.word	0x00001e80


	//   ....[4]....
        /*00c4*/ 	.word	0x00001ea0


	//----- nvinfo : EIATTR_VRC_CTA_INIT_COUNT
	.align		4
.L_236:
        /*00c8*/ 	.byte	0x02, 0x4a
	.zero		1
	.zero		1


	//----- nvinfo : EIATTR_EXIT_INSTR_OFFSETS
	.align		4
        /*00cc*/ 	.byte	0x04, 0x1c
        /*00ce*/ 	.short	(.L_238 - .L_237)


	//   ....[0]....
.L_237:
        /*00d0*/ 	.word	0x00003bf0


	//   ....[1]....
        /*00d4*/ 	.word	0x00003c40


	//----- nvinfo : EIATTR_MAX_THREADS
	.align		4
.L_238:
        /*00d8*/ 	.byte	0x04, 0x05
        /*00da*/ 	.short	(.L_240 - .L_239)
.L_239:
        /*00dc*/ 	.word	0x00000100
        /*00e0*/ 	.word	0x00000001
        /*00e4*/ 	.word	0x00000001


	//----- nvinfo : EIATTR_CBANK_PARAM_SIZE
	.align		4
.L_240:
        /*00e8*/ 	.byte	0x03, 0x19
        /*00ea*/ 	.short	0x0031


	//----- nvinfo : EIATTR_PARAM_CBANK
	.align		4
        /*00ec*/ 	.byte	0x04, 0x0a
        /*00ee*/ 	.short	(.L_242 - .L_241)
	.align		4
.L_241:
        /*00f0*/ 	.word	index@(.nv.constant0._ZN3cub18CUB_300001_SM_10006detail10radix_sort31DeviceRadixSortSingleTileKernelINS1_5radix10policy_hubIiiyE10Policy1000ELNS0_9SortOrderE0EiiyNS1_21identity_decomposer_tEEEvPKT1_PSA_PKT2_PSE_T3_iiT4_)
        /*00f4*/ 	.short	0x0380
        /*00f6*/ 	.short	0x0031


	//----- nvinfo : EIATTR_SW_WAR
	.align		4
.L_242:
        /*00f8*/ 	.byte	0x04, 0x36
        /*00fa*/ 	.short	(.L_244 - .L_243)
.L_243:
        /*00fc*/ 	.word	0x00000008
.L_244:


//--------------------- .nv.info._ZN3cub18CUB_300001_SM_10006detail10radix_sort29DeviceRadixSortOnesweepKernelINS1_5radix10policy_hubIi9SortTupleyE10Policy1000ELNS0_9SortOrderE0EiS6_yiiNS1_21identity_decomposer_tEEEvPT5_SC_PT3_PKSD_PT1_PKSH_PT2_PKSL_T4_iiT6_ --------------------------
	.section	.nv.info._ZN3cub18CUB_300001_SM_10006detail10radix_sort29DeviceRadixSortOnesweepKernelINS1_5radix10policy_hubIi9SortTupleyE10Policy1000ELNS0_9SortOrderE0EiS6_yiiNS1_21identity_decomposer_tEEEvPT5_SC_PT3_PKSD_PT1_PKSH_PT2_PKSL_T4_iiT6_,"",@"SHT_CUDA_INFO"
	.sectionflags	@""
	.align	4


	//----- nvinfo : EIATTR_CUDA_API_VERSION
	.align		4
        /*0000*/ 	.byte	0x04, 0x37
        /*0002*/ 	.short	(.L_246 - .L_245)
.L_245:
        /*0004*/ 	.word	0x00000082


	//----- nvinfo : EIATTR_KPARAM_INFO
	.align		4
.L_246:
        /*0008*/ 	.byte	0x04, 0x17
        /*000a*/ 	.short	(.L_248 - .L_247)
.L_247:
        /*000c*/ 	.word	0x00000000
        /*0010*/ 	.short	0x000b
        /*0012*/ 	.short	0x004c
        /*0014*/ 	.byte	0x00, 0xf0, 0x05, 0x00


	//----- nvinfo : EIATTR_KPARAM_INFO
	.align		4
.L_248:
        /*0018*/ 	.byte	0x04, 0x17
        /*001a*/ 	.short	(.L_250 - .L_249)
.L_249:
        /*001c*/ 	.word	0x00000000
        /*0020*/ 	.short	0x000a
        /*0022*/ 	.short	0x0048
        /*0024*/ 	.byte	0x00, 0xf0, 0x11, 0x00


	//----- nvinfo : EIATTR_KPARAM_INFO
	.align		4
.L_250:
        /*0028*/ 	.byte	0x04, 0x17
        /*002a*/ 	.short	(.L_252 - .L_251)
.L_251:
        /*002c*/ 	.word	0x00000000
        /*0030*/ 	.short	0x0009
        /*0032*/ 	.short	0x0044
        /*0034*/ 	.byte	0x00, 0xf0, 0x11, 0x00


	//----- nvinfo : EIATTR_KPARAM_INFO
	.align		4
.L_252:
        /*0038*/ 	.byte	0x04, 0x17
        /*003a*/ 	.short	(.L_254 - .L_253)
.L_253:
        /*003c*/ 	.word	0x00000000
        /*0040*/ 	.short	0x0008
        /*0042*/ 	.short	0x0040
        /*0044*/ 	.byte	0x00, 0xf0, 0x11, 0x00


	//----- nvinfo : EIATTR_KPARAM_INFO
	.align		4
.L_254:
        /*0048*/ 	.byte	0x04, 0x17
        /*004a*/ 	.short	(.L_256 - .L_255)
.L_255:
        /*004c*/ 	.word	0x00000000
        /*0050*/ 	.short	0x0007
        /*0052*/ 	.short	0x0038
        /*0054*/ 	.byte	0x00, 0xf5, 0x21, 0x00


	//----- nvinfo : EIATTR_KPARAM_INFO
	.align		4
.L_256:
        /*0058*/ 	.byte	0x04, 0x17
        /*005a*/ 	.short	(.L_258 - .L_257)
.L_257:
        /*005c*/ 	.word	0x00000000
        /*0060*/ 	.short	0x0006
        /*0062*/ 	.short	0x0030
        /*0064*/ 	.byte	0x00, 0xf5, 0x21, 0x00


	//----- nvinfo : EIATTR_KPARAM_INFO
	.align		4
.L_258:
        /*0068*/ 	.byte	0x04, 0x17
        /*006a*/ 	.short	(.L_260 - .L_259)
.L_259:
        /*006c*/ 	.word	0x00000000
        /*0070*/ 	.short	0x0005
        /*0072*/ 	.short	0x0028
        /*0074*/ 	.byte	0x00, 0xf5, 0x21, 0x00


	//----- nvinfo : EIATTR_KPARAM_INFO
	.align		4
.L_260:
        /*0078*/ 	.byte	0x04, 0x17
        /*007a*/ 	.short	(.L_262 - .L_261)
.L_261:
        /*007c*/ 	.word	0x00000000
        /*0080*/ 	.short	0x0004
        /*0082*/ 	.short	0x0020
        /*0084*/ 	.byte	0x00, 0xf5, 0x21, 0x00


	//----- nvinfo : EIATTR_KPARAM_INFO
	.align		4
.L_262:
        /*0088*/ 	.byte	0x04, 0x17
        /*008a*/ 	.short	(.L_264 - .L_263)
.L_263:
        /*008c*/ 	.word	0x00000000
        /*0090*/ 	.short	0x0003
        /*0092*/ 	.short	0x0018
        /*0094*/ 	.byte	0x00, 0xf5, 0x21, 0x00


	//----- nvinfo : EIATTR_KPARAM_INFO
	.align		4
.L_264:
        /*0098*/ 	.byte	0x04, 0x17
        /*009a*/ 	.short	(.L_266 - .L_265)
.L_265:
        /*009c*/ 	.word	0x00000000
        /*00a0*/ 	.short	0x0002
        /*00a2*/ 	.short	0x0010
        /*00a4*/ 	.byte	0x00, 0xf5, 0x21, 0x00


	//----- nvinfo : EIATTR_KPARAM_INFO
	.align		4
.L_266:
        /*00a8*/ 	.byte	0x04, 0x17
        /*00aa*/ 	.short	(.L_268 - .L_267)
.L_267:
        /*00ac*/ 	.word	0x00000000
        /*00b0*/ 	.short	0x0001
        /*00b2*/ 	.short	0x0008
        /*00b4*/ 	.byte	0x00, 0xf5, 0x21, 0x00


	//----- nvinfo : EIATTR_KPARAM_INFO
	.align		4
.L_268:
        /*00b8*/ 	.byte	0x04, 0x17
        /*00ba*/ 	.short	(.L_270 - .L_269)
.L_269:
        /*00bc*/ 	.word	0x00000000
        /*00c0*/ 	.short	0x0000
        /*00c2*/ 	.short	0x0000
        /*00c4*/ 	.byte	0x00, 0xf5, 0x21, 0x00


	//----- nvinfo : EIATTR_SPARSE_MMA_MASK
	.align		4
.L_270:
        /*00c8*/ 	.byte	0x03, 0x50
        /*00ca*/ 	.short	0x0000


	//----- nvinfo : EIATTR_MAXREG_COUNT
	.align		4
        /*00cc*/ 	.byte	0x03, 0x1b
        /*00ce*/ 	.short	0x00a8


	//----- nvinfo : EIATTR_NUM_BARRIERS
	.align		4
        /*00d0*/ 	.byte	0x02, 0x4c
        /*00d2*/ 	.byte	0x01
	.zero		1


	//----- nvinfo : EIATTR_MERCURY_ISA_VERSION
	.align		4
        /*00d4*/ 	.byte	0x03, 0x5f
        /*00d6*/ 	.short	0x0101


	//----- nvinfo : EIATTR_UNUSED_LOAD_BYTE_OFFSET
	.align		4
        /*00d8*/ 	.byte	0x04, 0x44
        /*00da*/ 	.short	(.L_272 - .L_271)


	//   ....[0]....
.L_271:
        /*00dc*/ 	.word	0x00004a20
        /*00e0*/ 	.word	0x0000001f


	//   ....[1]....
        /*00e4*/ 	.word	0x00004b40
        /*00e8*/ 	.word	0x0000001f


	//   ....[2]....
        /*00ec*/ 	.word	0x00004c20
        /*00f0*/ 	.word	0x0000001f


	//   ....[3]....
        /*00f4*/ 	.word	0x00004d10
        /*00f8*/ 	.word	0x0000001f


	//   ....[4]....
        /*00fc*/ 	.word	0x00004ed0
        /*0100*/ 	.word	0x0000001f


	//   ....[5]....
        /*0104*/ 	.word	0x00005010
        /*0108*/ 	.word	0x0000001f


	//   ....[6]....
        /*010c*/ 	.word	0x00005140
        /*0110*/ 	.word	0x0000001f


	//   ....[7]....
        /*0114*/ 	.word	0x000052a0
        /*0118*/ 	.word	0x0000001f


	//----- nvinfo : EIATTR_COOP_GROUP_MASK_REGIDS
	.align		4
.L_272:
        /*011c*/ 	.byte	0x04, 0x29
        /*011e*/ 	.short	(.L_274 - .L_273)


	//   ....[0]....
.L_273:
        /*0120*/ 	.word	0xffffffff


	//   ....[1]....
        /*0124*/ 	.word	0x05000016


	//   ....[2]....
        /*0128*/ 	.word	0xffffffff


	//   ....[3]....
        /*012c*/ 	.word	0xffffffff


	//   ....[4]....
        /*0130*/ 	.word	0xffffffff


	//   ....[5]....
        /*0134*/ 	.word	0xffffffff


	//   ....[6]....
        /*0138*/ 	.word	0xffffffff


	//   ....[7]....
        /*013c*/ 	.word	0xffffffff


	//   ....[8]....
        /*0140*/ 	.word	0xffffffff


	//   ....[9]....
        /*0144*/ 	.word	0xffffffff


	//   ....[10]....
        /*0148*/ 	.word	0xffffffff


	//   ....[11]....
        /*014c*/ 	.word	0xffffffff


	//   ....[12]....
        /*0150*/ 	.word	0xffffffff


	//   ....[13]....
        /*0154*/ 	.word	0xffffffff


	//   ....[14]....
        /*0158*/ 	.word	0xffffffff


	//   ....[15]....
        /*015c*/ 	.word	0xffffffff


	//   ....[16]....
        /*0160*/ 	.word	0xffffffff


	//   ....[17]....
        /*0164*/ 	.word	0xffffffff


	//   ....[18]....
        /*0168*/ 	.word	0xffffffff


	//   ....[19]....
        /*016c*/ 	.word	0xffffffff


	//   ....[20]....
        /*0170*/ 	.word	0xffffffff


	//   ....[21]....
        /*0174*/ 	.word	0xffffffff


	//   ....[22]....
        /*0178*/ 	.word	0xffffffff


	//   ....[23]....
        /*017c*/ 	.word	0xffffffff


	//   ....[24]....
        /*0180*/ 	.word	0xffffffff


	//   ....[25]....
        /*0184*/ 	.word	0xffffffff


	//   ....[26]....
        /*0188*/ 	.word	0xffffffff


	//   ....[27]....
        /*018c*/ 	.word	0xffffffff


	//   ....[28]....
        /*0190*/ 	.word	0xffffffff


	//   ....[29]....
        /*0194*/ 	.word	0xffffffff


	//   ....[30]....
        /*0198*/ 	.word	0xffffffff


	//   ....[31]....
        /*019c*/ 	.word	0xffffffff


	//   ....[32]....
        /*01a0*/ 	.word	0xffffffff


	//   ....[33]....
        /*01a4*/ 	.word	0xffffffff


	//   ....[34]....
        /*01a8*/ 	.word	0xffffffff


	//   ....[35]....
        /*01ac*/ 	.word	0xffffffff


	//   ....[36]....
        /*01b0*/ 	.word	0xffffffff


	//   ....[37]....
        /*01b4*/ 	.word	0xffffffff


	//   ....[38]....
        /*01b8*/ 	.word	0xffffffff


	//   ....[39]....
        /*01bc*/ 	.word	0xffffffff


	//   ....[40]....
        /*01c0*/ 	.word	0xffffffff


	//   ....[41]....
        /*01c4*/ 	.word	0xffffffff


	//   ....[42]....
        /*01c8*/ 	.word	0xffffffff


	//   ....[43]....
        /*01cc*/ 	.word	0x05000010


	//   ....[44]....
        /*01d0*/ 	.word	0xffffffff


	//   ....[45]....
        /*01d4*/ 	.word	0xffffffff


	//   ....[46]....
        /*01d8*/ 	.word	0xffffffff


	//   ....[47]....
        /*01dc*/ 	.word	0xffffffff


	//   ....[48]....
        /*01e0*/ 	.word	0xffffffff


	//   ....[49]....
        /*01e4*/ 	.word	0xffffffff


	//   ....[50]....
        /*01e8*/ 	.word	0xffffffff


	//   ....[51]....
        /*01ec*/ 	.word	0xffffffff


	//   ....[52]....
        /*01f0*/ 	.word	0xffffffff


	//   ....[53]....
        /*01f4*/ 	.word	0xffffffff


	//   ....[54]....
        /*01f8*/ 	.word	0xffffffff


	//   ....[55]....
        /*01fc*/ 	.word	0xffffffff


	//   ....[56]....
        /*0200*/ 	.word	0xffffffff


	//   ....[57]....
        /*0204*/ 	.word	0xffffffff


	//   ....[58]....
        /*0208*/ 	.word	0xffffffff


	//   ....[59]....
        /*020c*/ 	.word	0xffffffff


	//   ....[60]....
        /*0210*/ 	.word	0x05000028


	//   ....[61]....
        /*0214*/ 	.word	0x05000028


	//   ....[62]....
        /*0218*/ 	.word	0x05000028


	//   ....[63]....
        /*021c*/ 	.word	0x05000028


	//   ....[64]....
        /*0220*/ 	.word	0x05000028


	//----- nvinfo : EIATTR_COOP_GROUP_INSTR_OFFSETS
	.align		4
.L_274:
        /*0224*/ 	.byte	0x04, 0x28
        /*0226*/ 	.short	(.L_276 - .L_275)


	//   ....[0]....
.L_275:
        /*0228*/ 	.word	0x00000a60


	//   ....[1]....
        /*022c*/ 	.word	0x00001050


	//   ....[2]....
        /*0230*/ 	.word	0x00002400


	//   ....[3]....
        /*0234*/ 	.word	0x00002420


	//   ....[4]....
        /*0238*/ 	.word	0x00002440


	//   ....[5]....
        /*023c*/ 	.word	0x00002460


	//   ....[6]....
        /*0240*/ 	.word	0x00002480


	//   ....[7]....
        /*0244*/ 	.word	0x00002900


	//   ....[8]....
        /*0248*/ 	.word	0x00002910


	//   ....[9]....
        /*024c*/ 	.word	0x00002930


	//   ....[10]....
        /*0250*/ 	.word	0x00002950


	//   ....[11]....
        /*0254*/ 	.word	0x000029a0


	//   ....[12]....
        /*0258*/ 	.word	0x000029d0


	//   ....[13]....
        /*025c*/ 	.word	0x00002a10


	//   ....[14]....
        /*0260*/ 	.word	0x00002a50


	//   ....[15]....
        /*0264*/ 	.word	0x00002b30


	//   ....[16]....
        /*0268*/ 	.word	0x00002b60


	//   ....[17]....
        /*026c*/ 	.word	0x00002b70


	//   ....[18]....
        /*0270*/ 	.word	0x00002b90


	//   ....[19]....
        /*0274*/ 	.word	0x00002bd0


	//   ....[20]....
        /*0278*/ 	.word	0x00002c00


	//   ....[21]....
        /*027c*/ 	.word	0x00002c40


	//   ....[22]....
        /*0280*/ 	.word	0x00002c60


	//   ....[23]....
        /*0284*/ 	.word	0x00002c80


	//   ....[24]....
        /*0288*/ 	.word	0x00002d80


	//   ....[25]....
        /*028c*/ 	.word	0x00002d90


	//   ....[26]....
        /*0290*/ 	.word	0x00002db0


	//   ....[27]....
        /*0294*/ 	.word	0x00002df0


	//   ....[28]....
        /*0298*/ 	.word	0x00002e20


	//   ....[29]....
        /*029c*/ 	.word	0x00002e60


	//   ....[30]....
        /*02a0*/ 	.word	0x00002e80


	//   ....[31]....
        /*02a4*/ 	.word	0x00002ea0


	//   ....[32]....
        /*02a8*/ 	.word	0x00002f10


	//   ....[33]....
        /*02ac*/ 	.word	0x00002fd0


	//   ....[34]....
        /*02b0*/ 	.word	0x00002fe0


	//   ....[35]....
        /*02b4*/ 	.word	0x00003000


	//   ....[36]....
        /*02b8*/ 	.word	0x00003040


	//   ....[37]....
        /*02bc*/ 	.word	0x00003070


	//   ....[38]....
        /*02c0*/ 	.word	0x000030b0


	//   ....[39]....
        /*02c4*/ 	.word	0x000030d0


	//   ....[40]....
        /*02c8*/ 	.word	0x000030f0


	//   ....[41]....
        /*02cc*/ 	.word	0x00003170


	//   ....[42]....
        /*02d0*/ 	.word	0x000031e0


	//   ....[43]....
        /*02d4*/ 	.word	0x000034c0


	//   ....[44]....
        /*02d8*/ 	.word	0x00003790


	//   ....[45]....
        /*02dc*/ 	.word	0x00003850


	//   ....[46]....
        /*02e0*/ 	.word	0x00003910


	//   ....[47]....
        /*02e4*/ 	.word	0x000039d0


	//   ....[48]....
        /*02e8*/ 	.word	0x00003b70


	//   ....[49]....
        /*02ec*/ 	.word	0x00003c80


	//   ....[50]....
        /*02f0*/ 	.word	0x00003d90


	//   ....[51]....
        /*02f4*/ 	.word	0x00003ea0


	//   ....[52]....
        /*02f8*/ 	.word	0x00004b10


	//   ....[53]....
        /*02fc*/ 	.word	0x00004bf0


	//   ....[54]....
        /*0300*/ 	.word	0x00004ce0


	//   ....[55]....
        /*0304*/ 	.word	0x00004db0


	//   ....[56]....
        /*0308*/ 	.word	0x00004f80


	//   ....[57]....
        /*030c*/ 	.word	0x000050c0


	//   ....[58]....
        /*0310*/ 	.word	0x000051f0


	//   ....[59]....
        /*0314*/ 	.word	0x00005330


	//   ....[60]....
        /*0318*/ 	.word	0x000053a0


	//   ....[61]....
        /*031c*/ 	.word	0x00005410


	//   ....[62]....
        /*0320*/ 	.word	0x00005480


	//   ....[63]....
        /*0324*/ 	.word	0x000054f0


	//   ....[64]....
        /*0328*/ 	.word	0x00005560


	//----- nvinfo : EIATTR_VRC_CTA_INIT_COUNT
	.align		4
.L_276:
        /*032c*/ 	.byte	0x02, 0x4a
	.zero		1
	.zero		1


	//----- nvinfo : EIATTR_EXIT_INSTR_OFFSETS
	.align		4
        /*0330*/ 	.byte	0x04, 0x1c
        /*0332*/ 	.short	(.L_278 - .L_277)


	//   ....[0]....
.L_277:
        /*0334*/ 	.word	0x00001d90


	//   ....[1]....
        /*0338*/ 	.word	0x00002150


	//   ....[2]....
        /*033c*/ 	.word	0x00002220


	//   ....[3]....
        /*0340*/ 	.word	0x00004dc0


	//   ....[4]....
        /*0344*/ 	.word	0x00005340


	//----- nvinfo : EIATTR_MAX_THREADS
	.align		4
.L_278:
        /*0348*/ 	.byte	0x04, 0x05
        /*034a*/ 	.short	(.L_280 - .L_279)
.L_279:
        /*034c*/ 	.word	0x00000180
        /*0350*/ 	.word	0x00000001
        /*0354*/ 	.word	0x00000001


	//----- nvinfo : EIATTR_CRS_STACK_SIZE
	.align		4
.L_280:
        /*0358*/ 	.byte	0x04, 0x1e
        /*035a*/ 	.short	(.L_282 - .L_281)
.L_281:
        /*035c*/ 	.word	0x00000000


	//----- nvinfo : EIATTR_CBANK_PARAM_SIZE
	.align		4
.L_282:
        /*0360*/ 	.byte	0x03, 0x19
        /*0362*/ 	.short	0x004d


	//----- nvinfo : EIATTR_PARAM_CBANK
	.align		4
        /*0364*/ 	.byte	0x04, 0x0a
        /*0366*/ 	.short	(.L_284 - .L_283)
	.align		4
.L_283:
        /*0368*/ 	.word	index@(.nv.constant0._ZN3cub18CUB_300001_SM_10006detail10radix_sort29DeviceRadixSortOnesweepKernelINS1_5radix10policy_hubIi9SortTupleyE10Policy1000ELNS0_9SortOrderE0EiS6_yiiNS1_21identity_decomposer_tEEEvPT5_SC_PT3_PKSD_PT1_PKSH_PT2_PKSL_T4_iiT6_)
        /*036c*/ 	.short	0x0380
        /*036e*/ 	.short	0x004d


	//----- nvinfo : EIATTR_SW_WAR
	.align		4
.L_284:
        /*0370*/ 	.byte	0x04, 0x36
        /*0372*/ 	.short	(.L_286 - .L_285)
.L_285:
        /*0374*/ 	.word	0x00000008
.L_286:


//--------------------- .nv.info._ZN3cub18CUB_300001_SM_10006detail10radix_sort33DeviceRadixSortExclusiveSumKernelINS1_5radix10policy_hubIi9SortTupleyE10Policy1000EyEEvPT0_ --------------------------
	.section	.nv.info._ZN3cub18CUB_300001_SM_10006detail10radix_sort33DeviceRadixSortExclusiveSumKernelINS1_5radix10policy_hubIi9SortTupleyE10Policy1000EyEEvPT0_,"",@"SHT_CUDA_INFO"
	.sectionflags	@""
	.align	4


	//----- nvinfo : EIATTR_CUDA_API_VERSION
	.align		4
        /*0000*/ 	.byte	0x04, 0x37
        /*0002*/ 	.short	(.L_288 - .L_287)
.L_287:
        /*0004*/ 	.word	0x00000082


	//----- nvinfo : EIATTR_KPARAM_INFO
	.align		4
.L_288:
        /*0008*/ 	.byte	0x04, 0x17
        /*000a*/ 	.short	(.L_290 - .L_289)
.L_289:
        /*000c*/ 	.word	0x00000000
        /*0010*/ 	.short	0x0000
        /*0012*/ 	.short	0x0000
        /*0014*/ 	.byte	0x00, 0xf5, 0x21, 0x00


	//----- nvinfo : EIATTR_SPARSE_MMA_MASK
	.align		4
.L_290:
        /*0018*/ 	.byte	0x03, 0x50
        /*001a*/ 	.short	0x0000


	//----- nvinfo : EIATTR_MAXREG_COUNT
	.align		4
        /*001c*/ 	.byte	0x03, 0x1b
        /*001e*/ 	.short	0x00ff


	//----- nvinfo : EIATTR_NUM_BARRIERS
	.align		4
        /*0020*/ 	.byte	0x02, 0x4c
        /*0022*/ 	.byte	0x01
	.zero		1


	//----- nvinfo : EIATTR_MERCURY_ISA_VERSION
	.align		4
        /*0024*/ 	.byte	0x03, 0x5f
        /*0026*/ 	.short	0x0101


	//----- nvinfo : EIATTR_COOP_GROUP_MASK_REGIDS
	.align		4
        /*0028*/ 	.byte	0x04, 0x29
        /*002a*/ 	.short	(.L_292 - .L_291)


	//   ....[0]....
.L_291:
        /*002c*/ 	.word	0xffffffff


	//   ....[1]....
        /*0030*/ 	.word	0xffffffff


	//   ....[2]....
        /*0034*/ 	.word	0xffffffff


	//   ....[3]....
        /*0038*/ 	.word	0xffffffff


	//   ....[4]....
        /*003c*/ 	.word	0xffffffff


	//   ....[5]....
        /*0040*/ 	.word	0xffffffff


	//   ....[6]....
        /*0044*/ 	.word	0xffffffff


	//   ....[7]....
        /*0048*/ 	.word	0xffffffff


	//   ....[8]....
        /*004c*/ 	.word	0xffffffff


	//   ....[9]....
        /*0050*/ 	.word	0xffffffff


	//   ....[10]....
        /*0054*/ 	.word	0x05000015


	//   ....[11]....
        /*0058*/ 	.word	0x05000015


	//   ....[12]....
        /*005c*/ 	.word	0x05000015


	//   ....[13]....
        /*0060*/ 	.word	0x05000015


	//   ....[14]....
        /*0064*/ 	.word	0x05000015


	//   ....[15]....
        /*0068*/ 	.word	0x05000015


	//   ....[16]....
        /*006c*/ 	.word	0x05000015


	//   ....[17]....
        /*0070*/ 	.word	0x05000015


	//   ....[18]....
        /*0074*/ 	.word	0x05000015


	//   ....[19]....
        /*0078*/ 	.word	0x05000015


	//----- nvinfo : EIATTR_COOP_GROUP_INSTR_OFFSETS
	.align		4
.L_292:
        /*007c*/ 	.byte	0x04, 0x28
        /*007e*/ 	.short	(.L_294 - .L_293)


	//   ....[0]....
.L_293:
        /*0080*/ 	.word	0x00000250


	//   ....[1]....
        /*0084*/ 	.word	0x00000260


	//   ....[2]....
        /*0088*/ 	.word	0x000002a0


	//   ....[3]....
        /*008c*/ 	.word	0x000002c0


	//   ....[4]....
        /*0090*/ 	.word	0x00000310


	//   ....[5]....
        /*0094*/ 	.word	0x00000320


	//   ....[6]....
        /*0098*/ 	.word	0x00000360


	//   ....[7]....
        /*009c*/ 	.word	0x00000380


	//   ....[8]....
        /*00a0*/ 	.word	0x000003d0


	//   ....[9]....
        /*00a4*/ 	.word	0x000003e0


	//   ....[10]....
        /*00a8*/ 	.word	0x00000660


	//   ....[11]....
        /*00ac*/ 	.word	0x000006b0


	//   ....[12]....
        /*00b0*/ 	.word	0x00000740


	//   ....[13]....
        /*00b4*/ 	.word	0x00000790


	//   ....[14]....
        /*00b8*/ 	.word	0x00000820


	//   ....[15]....
        /*00bc*/ 	.word	0x00000870


	//   ....[16]....
        /*00c0*/ 	.word	0x00000900


	//   ....[17]....
        /*00c4*/ 	.word	0x00000950


	//   ....[18]....
        /*00c8*/ 	.word	0x000009e0


	//   ....[19]....
        /*00cc*/ 	.word	0x00000a30


	//----- nvinfo : EIATTR_VRC_CTA_INIT_COUNT
	.align		4
.L_294:
        /*00d0*/ 	.byte	0x02, 0x4a
	.zero		1
	.zero		1


	//----- nvinfo : EIATTR_EXIT_INSTR_OFFSETS
	.align		4
        /*00d4*/ 	.byte	0x04, 0x1c
        /*00d6*/ 	.short	(.L_296 - .L_295)


	//   ....[0]....
.L_295:
        /*00d8*/ 	.word	0x000005d0


	//   ....[1]....
        /*00dc*/ 	.word	0x00000600


	//----- nvinfo : EIATTR_CRS_STACK_SIZE
	.align		4
.L_296:
        /*00e0*/ 	.byte	0x04, 0x1e
        /*00e2*/ 	.short	(.L_298 - .L_297)
.L_297:
        /*00e4*/ 	.word	0x00000000


	//----- nvinfo : EIATTR_CBANK_PARAM_SIZE
	.align		4
.L_298:
        /*00e8*/ 	.byte	0x03, 0x19
        /*00ea*/ 	.short	0x0008


	//----- nvinfo : EIATTR_PARAM_CBANK
	.align		4
        /*00ec*/ 	.byte	0x04, 0x0a
        /*00ee*/ 	.short	(.L_300 - .L_299)
	.align		4
.L_299:
        /*00f0*/ 	.word	index@(.nv.constant0._ZN3cub18CUB_300001_SM_10006detail10radix_sort33DeviceRadixSortExclusiveSumKernelINS1_5radix10policy_hubIi9SortTupleyE10Policy1000EyEEvPT0_)
        /*00f4*/ 	.short	0x0380
        /*00f6*/ 	.short	0x0008


	//----- nvinfo : EIATTR_SW_WAR
	.align		4
.L_300:
        /*00f8*/ 	.byte	0x04, 0x36
        /*00fa*/ 	.short	(.L_302 - .L_301)
.L_301:
        /*00fc*/ 	.word	0x00000008
.L_302:


//--------------------- .nv.info._ZN3cub18CUB_300001_SM_10006detail10radix_sort30DeviceRadixSortHistogramKernelINS1_5radix10policy_hubIi9SortTupleyE10Policy1000ELNS0_9SortOrderE0EiyNS1_21identity_decomposer_tEEEvPT2_PKT1_SB_iiT3_ --------------------------
	.section	.nv.info._ZN3cub18CUB_300001_SM_10006detail10radix_sort30DeviceRadixSortHistogramKernelINS1_5radix10policy_hubIi9SortTupleyE10Policy1000ELNS0_9SortOrderE0EiyNS1_21identity_decomposer_tEEEvPT2_PKT1_SB_iiT3_,"",@"SHT_CUDA_INFO"
	.sectionflags	@""
	.align	4


	//----- nvinfo : EIATTR_CUDA_API_VERSION
	.align		4
        /*0000*/ 	.byte	0x04, 0x37
        /*0002*/ 	.short	(.L_304 - .L_303)
.L_303:
        /*0004*/ 	.word	0x00000082


	//----- nvinfo : EIATTR_KPARAM_INFO
	.align		4
.L_304:
        /*0008*/ 	.byte	0x04, 0x17
        /*000a*/ 	.short	(.L_306 - .L_305)
.L_305:
        /*000c*/ 	.word	0x00000000
        /*0010*/ 	.short	0x0005
        /*0012*/ 	.short	0x0020
        /*0014*/ 	.byte	0x00, 0xf0, 0x05, 0x00


	//----- nvinfo : EIATTR_KPARAM_INFO
	.align		4
.L_306:
        /*0018*/ 	.byte	0x04, 0x17
        /*001a*/ 	.short	(.L_308 - .L_307)
.L_307:
        /*001c*/ 	.word	0x00000000
        /*0020*/ 	.short	0x0004
        /*0022*/ 	.short	0x001c
        /*0024*/ 	.byte	0x00, 0xf0, 0x11, 0x00


	//----- nvinfo : EIATTR_KPARAM_INFO
	.align		4
.L_308:
        /*0028*/ 	.byte	0x04, 0x17
        /*002a*/ 	.short	(.L_310 - .L_309)
.L_309:
        /*002c*/ 	.word	0x00000000
        /*0030*/ 	.short	0x0003
        /*0032*/ 	.short	0x0018
        /*0034*/ 	.byte	0x00, 0xf0, 0x11, 0x00


	//----- nvinfo : EIATTR_KPARAM_INFO
	.align		4
.L_310:
        /*0038*/ 	.byte	0x04, 0x17
        /*003a*/ 	.short	(.L_312 - .L_311)
.L_311:
        /*003c*/ 	.word	0x00000000
        /*0040*/ 	.short	0x0002
        /*0042*/ 	.short	0x0010
        /*0044*/ 	.byte	0x00, 0xf0, 0x21, 0x00


	//----- nvinfo : EIATTR_KPARAM_INFO
	.align		4
.L_312:
        /*0048*/ 	.byte	0x04, 0x17
        /*004a*/ 	.short	(.L_314 - .L_313)
.L_313:
        /*004c*/ 	.word	0x00000000
        /*0050*/ 	.short	0x0001
        /*0052*/ 	.short	0x0008
        /*0054*/ 	.byte	0x00, 0xf5, 0x21, 0x00


	//----- nvinfo : EIATTR_KPARAM_INFO
	.align		4
.L_314:
        /*0058*/ 	.byte	0x04, 0x17
        /*005a*/ 	.short	(.L_316 - .L_315)
.L_315:
        /*005c*/ 	.word	0x00000000
        /*0060*/ 	.short	0x0000
        /*0062*/ 	.short	0x0000
        /*0064*/ 	.byte	0x00, 0xf5, 0x21, 0x00


	//----- nvinfo : EIATTR_SPARSE_MMA_MASK
	.align		4
.L_316:
        /*0068*/ 	.byte	0x03, 0x50
        /*006a*/ 	.short	0x0000


	//----- nvinfo : EIATTR_MAXREG_COUNT
	.align		4
        /*006c*/ 	.byte	0x03, 0x1b
        /*006e*/ 	.short	0x00ff


	//----- nvinfo : EIATTR_NUM_BARRIERS
	.align		4
        /*0070*/ 	.byte	0x02, 0x4c
        /*0072*/ 	.byte	0x01
	.zero		1


	//----- nvinfo : EIATTR_MERCURY_ISA_VERSION
	.align		4
        /*0074*/ 	.byte	0x03, 0x5f
        /*0076*/ 	.short	0x0101


	//----- nvinfo : EIATTR_VRC_CTA_INIT_COUNT
	.align		4
        /*0078*/ 	.byte	0x02, 0x4a
	.zero		1
	.zero		1


	//----- nvinfo : EIATTR_EXIT_INSTR_OFFSETS
	.align		4
        /*007c*/ 	.byte	0x04, 0x1c
        /*007e*/ 	.short	(.L_318 - .L_317)


	//   ....[0]....
.L_317:
        /*0080*/ 	.word	0x00000040


	//   ....[1]....
        /*0084*/ 	.word	0x00002ee0


	//----- nvinfo : EIATTR_MAX_THREADS
	.align		4
.L_318:
        /*0088*/ 	.byte	0x04, 0x05
        /*008a*/ 	.short	(.L_320 - .L_319)
.L_319:
        /*008c*/ 	.word	0x00000080
        /*0090*/ 	.word	0x00000001
        /*0094*/ 	.word	0x00000001


	//----- nvinfo : EIATTR_CRS_STACK_SIZE
	.align		4
.L_320:
        /*0098*/ 	.byte	0x04, 0x1e
        /*009a*/ 	.short	(.L_322 - .L_321)
.L_321:
        /*009c*/ 	.word	0x00000000


	//----- nvinfo : EIATTR_CBANK_PARAM_SIZE
	.align		4
.L_322:
        /*00a0*/ 	.byte	0x03, 0x19
        /*00a2*/ 	.short	0x0021


	//----- nvinfo : EIATTR_PARAM_CBANK
	.align		4
        /*00a4*/ 	.byte	0x04, 0x0a
        /*00a6*/ 	.short	(.L_324 - .L_323)
	.align		4
.L_323:
        /*00a8*/ 	.word	index@(.nv.constant0._ZN3cub18CUB_300001_SM_10006detail10radix_sort30DeviceRadixSortHistogramKernelINS1_5radix10policy_hubIi9SortTupleyE10Policy1000ELNS0_9SortOrderE0EiyNS1_21identity_decomposer_tEEEvPT2_PKT1_SB_iiT3_)
        /*00ac*/ 	.short	0x0380
        /*00ae*/ 	.short	0x0021


	//----- nvinfo : EIATTR_SW_WAR
	.align		4
.L_324:
        /*00b0*/ 	.byte	0x04, 0x36
        /*00b2*/ 	.short	(.L_326 - .L_325)
.L_325:
        /*00b4*/ 	.word	0x00000008
.L_326:


//--------------------- .nv.info._ZN3cub18CUB_300001_SM_10006detail10radix_sort31DeviceRadixSortSingleTileKernelINS1_5radix10policy_hubIi9SortTupleyE10Policy1000ELNS0_9SortOrderE0EiS6_yNS1_21identity_decomposer_tEEEvPKT1_PSB_PKT2_PSF_T3_iiT4_ --------------------------
	.section	.nv.info._ZN3cub18CUB_300001_SM_10006detail10radix_sort31DeviceRadixSortSingleTileKernelINS1_5radix10policy_hubIi9SortTupleyE10Policy1000ELNS0_9SortOrderE0EiS6_yNS1_21identity_decomposer_tEEEvPKT1_PSB_PKT2_PSF_T3_iiT4_,"",@"SHT_CUDA_INFO"
	.sectionflags	@""
	.align	4


	//----- nvinfo : EIATTR_CUDA_API_VERSION
	.align		4
        /*0000*/ 	.byte	0x04, 0x37
        /*0002*/ 	.short	(.L_328 - .L_327)
.L_327:
        /*0004*/ 	.word	0x00000082


	//----- nvinfo : EIATTR_KPARAM_INFO
	.align		4
.L_328:
        /*0008*/ 	.byte	0x04, 0x17
        /*000a*/ 	.short	(.L_330 - .L_329)
.L_329:
        /*000c*/ 	.word	0x00000000
        /*0010*/ 	.short	0x0007
        /*0012*/ 	.short	0x0030
        /*0014*/ 	.byte	0x00, 0xf0, 0x05, 0x00


	//----- nvinfo : EIATTR_KPARAM_INFO
	.align		4
.L_330:
        /*0018*/ 	.byte	0x04, 0x17
        /*001a*/ 	.short	(.L_332 - .L_331)
.L_331:
        /*001c*/ 	.word	0x00000000
        /*0020*/ 	.short	0x0006
        /*0022*/ 	.short	0x002c
        /*0024*/ 	.byte	0x00, 0xf0, 0x11, 0x00


	//----- nvinfo : EIATTR_KPARAM_INFO
	.align		4
.L_332:
        /*0028*/ 	.byte	0x04, 0x17
        /*002a*/ 	.short	(.L_334 - .L_333)
.L_333:
        /*002c*/ 	.word	0x00000000
        /*0030*/ 	.short	0x0005
        /*0032*/ 	.short	0x0028
        /*0034*/ 	.byte	0x00, 0xf0, 0x11, 0x00


	//----- nvinfo : EIATTR_KPARAM_INFO
	.align		4
.L_334:
        /*0038*/ 	.byte	0x04, 0x17
        /*003a*/ 	.short	(.L_336 - .L_335)
.L_335:
        /*003c*/ 	.word	0x00000000
        /*0040*/ 	.short	0x0004
        /*0042*/ 	.short	0x0020
        /*0044*/ 	.byte	0x00, 0xf0, 0x21, 0x00


	//----- nvinfo : EIATTR_KPARAM_INFO
	.align		4
.L_336:
        /*0048*/ 	.byte	0x04, 0x17
        /*004a*/ 	.short	(.L_338 - .L_337)
.L_337:
        /*004c*/ 	.word	0x00000000
        /*0050*/ 	.short	0x0003
        /*0052*/ 	.short	0x0018
        /*0054*/ 	.byte	0x00, 0xf5, 0x21, 0x00


	//----- nvinfo : EIATTR_KPARAM_INFO
	.align		4
.L_338:
        /*0058*/ 	.byte	0x04, 0x17
        /*005a*/ 	.short	(.L_340 - .L_339)
.L_339:
        /*005c*/ 	.word	0x00000000
        /*0060*/ 	.short	0x0002
        /*0062*/ 	.short	0x0010
        /*0064*/ 	.byte	0x00, 0xf5, 0x21, 0x00


	//----- nvinfo : EIATTR_KPARAM_INFO
	.align		4
.L_340:
        /*0068*/ 	.byte	0x04, 0x17
        /*006a*/ 	.short	(.L_342 - .L_341)
.L_341:
        /*006c*/ 	.word	0x00000000
        /*0070*/ 	.short	0x0001
        /*0072*/ 	.short	0x0008
        /*0074*/ 	.byte	0x00, 0xf5, 0x21, 0x00


	//----- nvinfo : EIATTR_KPARAM_INFO
	.align		4
.L_342:
        /*0078*/ 	.byte	0x04, 0x17
        /*007a*/ 	.short	(.L_344 - .L_343)
.L_343:
        /*007c*/ 	.word	0x00000000
        /*0080*/ 	.short	0x0000
        /*0082*/ 	.short	0x0000
        /*0084*/ 	.byte	0x00, 0xf5, 0x21, 0x00


	//----- nvinfo : EIATTR_SPARSE_MMA_MASK
	.align		4
.L_344:
        /*0088*/ 	.byte	0x03, 0x50
        /*008a*/ 	.short	0x0000


	//----- nvinfo : EIATTR_MAXREG_COUNT
	.align		4
        /*008c*/ 	.byte	0x03, 0x1b
        /*008e*/ 	.short	0x00ff


	//----- nvinfo : EIATTR_NUM_BARRIERS
	.align		4
        /*0090*/ 	.byte	0x02, 0x4c
        /*0092*/ 	.byte	0x01
	.zero		1


	//----- nvinfo : EIATTR_MERCURY_ISA_VERSION
	.align		4
        /*0094*/ 	.byte	0x03, 0x5f
        /*0096*/ 	.short	0x0101


	//----- nvinfo : EIATTR_COOP_GROUP_MASK_REGIDS
	.align		4
        /*0098*/ 	.byte	0x04, 0x29
        /*009a*/ 	.short	(.L_346 - .L_345)


	//   ....[0]....
.L_345:
        /*009c*/ 	.word	0xffffffff


	//   ....[1]....
        /*00a0*/ 	.word	0xffffffff


	//   ....[2]....
        /*00a4*/ 	.word	0xffffffff


	//   ....[3]....
        /*00a8*/ 	.word	0xffffffff


	//   ....[4]....
        /*00ac*/ 	.word	0xffffffff


	//----- nvinfo : EIATTR_COOP_GROUP_INSTR_OFFSETS
	.align		4
.L_346:
        /*00b0*/ 	.byte	0x04, 0x28
        /*00b2*/ 	.short	(.L_348 - .L_347)


	//   ....[0]....
.L_347:
        /*00b4*/ 	.word	0x00000da0


	//   ....[1]....
        /*00b8*/ 	.word	0x00000dc0


	//   ....[2]....
        /*00bc*/ 	.word	0x00000de0


	//   ....[3]....
        /*00c0*/ 	.word	0x00000e00


	//   ....[4]....
        /*00c4*/ 	.word	0x00000e20


	//----- nvinfo : EIATTR_VRC_CTA_INIT_COUNT
	.align		4
.L_348:
        /*00c8*/ 	.byte	0x02, 0x4a
	.zero		1
	.zero		1


	//----- nvinfo : EIATTR_EXIT_INSTR_OFFSETS
	.align		4
        /*00cc*/ 	.byte	0x04, 0x1c
        /*00ce*/ 	.short	(.L_350 - .L_349)


	//   ....[0]....
.L_349:
        /*00d0*/ 	.word	0x00002060


	//   ....[1]....
        /*00d4*/ 	.word	0x000020e0


	//----- nvinfo : EIATTR_MAX_THREADS
	.align		4
.L_350:
        /*00d8*/ 	.byte	0x04, 0x05
        /*00da*/ 	.short	(.L_352 - .L_351)
.L_351:
        /*00dc*/ 	.word	0x00000100
        /*00e0*/ 	.word	0x00000001
        /*00e4*/ 	.word	0x00000001


	//----- nvinfo : EIATTR_CRS_STACK_SIZE
	.align		4
.L_352:
        /*00e8*/ 	.byte	0x04, 0x1e
        /*00ea*/ 	.short	(.L_354 - .L_353)
.L_353:
        /*00ec*/ 	.word	0x00000000


	//----- nvinfo : EIATTR_CBANK_PARAM_SIZE
	.align		4
.L_354:
        /*00f0*/ 	.byte	0x03, 0x19
        /*00f2*/ 	.short	0x0031


	//----- nvinfo : EIATTR_PARAM_CBANK
	.align		4
        /*00f4*/ 	.byte	0x04, 0x0a
        /*00f6*/ 	.short	(.L_356 - .L_355)
	.align		4
.L_355:
        /*00f8*/ 	.word	index@(.nv.constant0._ZN3cub18CUB_300001_SM_10006detail10radix_sort31DeviceRadixSortSingleTileKernelINS1_5radix10policy_hubIi9SortTupleyE10Policy1000ELNS0_9SortOrderE0EiS6_yNS1_21identity_decomposer_tEEEvPKT1_PSB_PKT2_PSF_T3_iiT4_)
        /*00fc*/ 	.short	0x0380
        /*00fe*/ 	.short	0x0031


	//----- nvinfo : EIATTR_SW_WAR
	.align		4
.L_356:
        /*0100*/ 	.byte	0x04, 0x36
        /*0102*/ 	.short	(.L_358 - .L_357)
.L_357:
        /*0104*/ 	.word	0x00000008
.L_358:


//--------------------- .nv.info._ZN3cub18CUB_300001_SM_10006detail10merge_sort26DeviceMergeSortMergeKernelINS2_10policy_hubIN6thrust24THRUST_300001_SM_1000_NS6detail15normal_iteratorINS6_10device_ptrI9SortTupleEEEEE9Policy600ESC_PNS0_8NullTypeESC_SG_mN4cuda3std3__44lessISA_EESA_SF_EEvbT2_T3_T4_PT6_PT7_T5_PSO_SO_NS1_7vsmem_tE --------------------------
	.section	.nv.info._ZN3cub18CUB_300001_SM_10006detail10merge_sort26DeviceMergeSortMergeKernelINS2_10policy_hubIN6thrust24THRUST_300001_SM_1000_NS6detail15normal_iteratorINS6_10device_ptrI9SortTupleEEEEE9Policy600ESC_PNS0_8NullTypeESC_SG_mN4cuda3std3__44lessISA_EESA_SF_EEvbT2_T3_T4_PT6_PT7_T5_PSO_SO_NS1_7vsmem_tE,"",@"SHT_CUDA_INFO"
	.sectionflags	@""
	.align	4


	//----- nvinfo : EIATTR_CUDA_API_VERSION
	.align		4
        /*0000*/ 	.byte	0x04, 0x37
        /*0002*/ 	.short	(.L_360 - .L_359)
.L_359:
        /*0004*/ 	.word	0x00000082


	//----- nvinfo : EIATTR_KPARAM_INFO
	.align		4
.L_360:
        /*0008*/ 	.byte	0x04, 0x17
        /*000a*/ 	.short	(.L_362 - .L_361)
.L_361:
        /*000c*/ 	.word	0x00000000
        /*0010*/ 	.short	0x0009
        /*0012*/ 	.short	0x0048
        /*0014*/ 	.byte	0x00, 0xf0, 0x21, 0x00


	//----- nvinfo : EIATTR_KPARAM_INFO
	.align		4
.L_362:
        /*0018*/ 	.byte	0x04, 0x17
        /*001a*/ 	.short	(.L_364 - .L_363)
.L_363:
        /*001c*/ 	.word	0x00000000
        /*0020*/ 	.short	0x0008
        /*0022*/ 	.short	0x0040
        /*0024*/ 	.byte	0x00, 0xf0, 0x21, 0x00


	//----- nvinfo : EIATTR_KPARAM_INFO
	.align		4
.L_364:
        /*0028*/ 	.byte	0x04, 0x17
        /*002a*/ 	.short	(.L_366 - .L_365)
.L_365:
        /*002c*/ 	.word	0x00000000
        /*0030*/ 	.short	0x0007
        /*0032*/ 	.short	0x0038
        /*0034*/ 	.byte	0x00, 0xf5, 0x21, 0x00


	//----- nvinfo : EIATTR_KPARAM_INFO
	.align		4
.L_366:
        /*0038*/ 	.byte	0x04, 0x17
        /*003a*/ 	.short	(.L_368 - .L_367)
.L_367:
        /*003c*/ 	.word	0x00000000
        /*0040*/ 	.short	0x0006
        /*0042*/ 	.short	0x0030
        /*0044*/ 	.byte	0x00, 0xf0, 0x05, 0x00


	//----- nvinfo : EIATTR_KPARAM_INFO
	.align		4
.L_368:
        /*0048*/ 	.byte	0x04, 0x17
        /*004a*/ 	.short	(.L_370 - .L_369)
.L_369:
        /*004c*/ 	.word	0x00000000
        /*0050*/ 	.short	0x0005
        /*0052*/ 	.short	0x0028
        /*0054*/ 	.byte	0x00, 0xf5, 0x21, 0x00


	//----- nvinfo : EIATTR_KPARAM_INFO
	.align		4
.L_370:
        /*0058*/ 	.byte	0x04, 0x17
        /*005a*/ 	.short	(.L_372 - .L_371)
.L_371:
        /*005c*/ 	.word	0x00000000
        /*0060*/ 	.short	0x0004
        /*0062*/ 	.short	0x0020
        /*0064*/ 	.byte	0x00, 0xf5, 0x21, 0x00


	//----- nvinfo : EIATTR_KPARAM_INFO
	.align		4
.L_372:
        /*0068*/ 	.byte	0x04, 0x17
        /*006a*/ 	.short	(.L_374 - .L_373)
.L_373:
        /*006c*/ 	.word	0x00000000
        /*0070*/ 	.short	0x0003
        /*0072*/ 	.short	0x0018
        /*0074*/ 	.byte	0x00, 0xf0, 0x21, 0x00


	//----- nvinfo : EIATTR_KPARAM_INFO
	.align		4
.L_374:
        /*0078*/ 	.byte	0x04, 0x17
        /*007a*/ 	.short	(.L_376 - .L_375)
.L_375:
        /*007c*/ 	.word	0x00000000
        /*0080*/ 	.short	0x0002
        /*0082*/ 	.short	0x0010
        /*0084*/ 	.byte	0x00, 0xf5, 0x21, 0x00


	//----- nvinfo : EIATTR_KPARAM_INFO
	.align		4
.L_376:
        /*0088*/ 	.byte	0x04, 0x17
        /*008a*/ 	.short	(.L_378 - .L_377)
.L_377:
        /*008c*/ 	.word	0x00000000
        /*0090*/ 	.short	0x0001
        /*0092*/ 	.short	0x0008
        /*0094*/ 	.byte	0x00, 0xf0, 0x21, 0x00


	//----- nvinfo : EIATTR_KPARAM_INFO
	.align		4
.L_378:
        /*0098*/ 	.byte	0x04, 0x17
        /*009a*/ 	.short	(.L_380 - .L_379)
.L_379:
        /*009c*/ 	.word	0x00000000
        /*00a0*/ 	.short	0x0000
        /*00a2*/ 	.short	0x0000
        /*00a4*/ 	.byte	0x00, 0xf0, 0x05, 0x00


	//----- nvinfo : EIATTR_SPARSE_MMA_MASK
	.align		4
.L_380:
        /*00a8*/ 	.byte	0x03, 0x50
        /*00aa*/ 	.short	0x0000


	//----- nvinfo : EIATTR_MAXREG_COUNT
	.align		4
        /*00ac*/ 	.byte	0x03, 0x1b
        /*00ae*/ 	.short	0x00ff


	//----- nvinfo : EIATTR_NUM_BARRIERS
	.align		4
        /*00b0*/ 	.byte	0x02, 0x4c
        /*00b2*/ 	.byte	0x01
	.zero		1


	//----- nvinfo : EIATTR_MERCURY_ISA_VERSION
	.align		4
        /*00b4*/ 	.byte	0x03, 0x5f
        /*00b6*/ 	.short	0x0101


	//----- nvinfo : EIATTR_UNUSED_LOAD_BYTE_OFFSET
	.align		4
        /*00b8*/ 	.byte	0x04, 0x44
        /*00ba*/ 	.short	(.L_382 - .L_381)


	//   ....[0]....
.L_381:
        /*00bc*/ 	.word	0x000019d0
        /*00c0*/ 	.word	0x0000001f


	//   ....[1]....
        /*00c4*/ 	.word	0x00001a00
        /*00c8*/ 	.word	0x0000001f


	//----- nvinfo : EIATTR_COOP_GROUP_MASK_REGIDS
	.align		4
.L_382:
        /*00cc*/ 	.byte	0x04, 0x29
        /*00ce*/ 	.short	(.L_384 - .L_383)


	//   ....[0]....
.L_383:
        /*00d0*/ 	.word	0xffffffff


	//   ....[1]....
        /*00d4*/ 	.word	0xffffffff


	//   ....[2]....
        /*00d8*/ 	.word	0xffffffff


	//   ....[3]....
        /*00dc*/ 	.word	0xffffffff


	//----- nvinfo : EIATTR_COOP_GROUP_INSTR_OFFSETS
	.align		4
.L_384:
        /*00e0*/ 	.byte	0x04, 0x28
        /*00e2*/ 	.short	(.L_386 - .L_385)


	//   ....[0]....
.L_385:
        /*00e4*/ 	.word	0x000015e0


	//   ....[1]....
        /*00e8*/ 	.word	0x000019b0


	//   ....[2]....
        /*00ec*/ 	.word	0x000030b0


	//   ....[3]....
        /*00f0*/ 	.word	0x000034d0


	//----- nvinfo : EIATTR_VRC_CTA_INIT_COUNT
	.align		4
.L_386:
        /*00f4*/ 	.byte	0x02, 0x4a
	.zero		1
	.zero		1


	//----- nvinfo : EIATTR_EXIT_INSTR_OFFSETS
	.align		4
        /*00f8*/ 	.byte	0x04, 0x1c
        /*00fa*/ 	.short	(.L_388 - .L_387)


	//   ....[0]....
.L_387:
        /*00fc*/ 	.word	0x00001750


	//   ....[1]....
        /*0100*/ 	.word	0x00001a80


	//   ....[2]....
        /*0104*/ 	.word	0x00003260


	//   ....[3]....
        /*0108*/ 	.word	0x000032c0


	//   ....[4]....
        /*010c*/ 	.word	0x00003680


	//   ....[5]....
        /*0110*/ 	.word	0x000036e0


	//----- nvinfo : EIATTR_MAX_THREADS
	.align		4
.L_388:
        /*0114*/ 	.byte	0x04, 0x05
        /*0116*/ 	.short	(.L_390 - .L_389)
.L_389:
        /*0118*/ 	.word	0x00000100
        /*011c*/ 	.word	0x00000001
        /*0120*/ 	.word	0x00000001


	//----- nvinfo : EIATTR_CRS_STACK_SIZE
	.align		4
.L_390:
        /*0124*/ 	.byte	0x04, 0x1e
        /*0126*/ 	.short	(.L_392 - .L_391)
.L_391:
        /*0128*/ 	.word	0x00000000


	//----- nvinfo : EIATTR_CBANK_PARAM_SIZE
	.align		4
.L_392:
        /*012c*/ 	.byte	0x03, 0x19
        /*012e*/ 	.short	0x0050


	//----- nvinfo : EIATTR_PARAM_CBANK
	.align		4
        /*0130*/ 	.byte	0x04, 0x0a
        /*0132*/ 	.short	(.L_394 - .L_393)
	.align		4
.L_393:
        /*0134*/ 	.word	index@(.nv.constant0._ZN3cub18CUB_300001_SM_10006detail10merge_sort26DeviceMergeSortMergeKernelINS2_10policy_hubIN6thrust24THRUST_300001_SM_1000_NS6detail15normal_iteratorINS6_10device_ptrI9SortTupleEEEEE9Policy600ESC_PNS0_8NullTypeESC_SG_mN4cuda3std3__44lessISA_EESA_SF_EEvbT2_T3_T4_PT6_PT7_T5_PSO_SO_NS1_7vsmem_tE)
        /*0138*/ 	.short	0x0380
        /*013a*/ 	.short	0x0050


	//----- nvinfo : EIATTR_SW_WAR
	.align		4
.L_394:
        /*013c*/ 	.byte	0x04, 0x36
        /*013e*/ 	.short	(.L_396 - .L_395)
.L_395:
        /*0140*/ 	.word	0x00000008
.L_396:


//--------------------- .nv.info._ZN3cub18CUB_300001_SM_10006detail10merge_sort30DeviceMergeSortPartitionKernelIN6thrust24THRUST_300001_SM_1000_NS6detail15normal_iteratorINS5_10device_ptrI9SortTupleEEEEmN4cuda3std3__44lessIS9_EES9_EEvbT_PT2_T0_SK_PSK_T1_SK_i --------------------------
	.section	.nv.info._ZN3cub18CUB_300001_SM_10006detail10merge_sort30DeviceMergeSortPartitionKernelIN6thrust24THRUST_300001_SM_1000_NS6detail15normal_iteratorINS5_10device_ptrI9SortTupleEEEEmN4cuda3std3__44lessIS9_EES9_EEvbT_PT2_T0_SK_PSK_T1_SK_i,"",@"SHT_CUDA_INFO"
	.sectionflags	@""
	.align	4


	//----- nvinfo : EIATTR_CUDA_API_VERSION
	.align		4
        /*0000*/ 	.byte	0x04, 0x37
        /*0002*/ 	.short	(.L_398 - .L_397)
.L_397:
        /*0004*/ 	.word	0x00000082


	//----- nvinfo : EIATTR_KPARAM_INFO
	.align		4
.L_398:
        /*0008*/ 	.byte	0x04, 0x17
        /*000a*/ 	.short	(.L_400 - .L_399)
.L_399:
        /*000c*/ 	.word	0x00000000
        /*0010*/ 	.short	0x0008
        /*0012*/ 	.short	0x0040
        /*0014*/ 	.byte	0x00, 0xf0, 0x11, 0x00


	//----- nvinfo : EIATTR_KPARAM_INFO
	.align		4
.L_400:
        /*0018*/ 	.byte	0x04, 0x17
        /*001a*/ 	.short	(.L_402 - .L_401)
.L_401:
        /*001c*/ 	.word	0x00000000
        /*0020*/ 	.short	0x0007
        /*0022*/ 	.short	0x0038
        /*0024*/ 	.byte	0x00, 0xf0, 0x21, 0x00


	//----- nvinfo : EIATTR_KPARAM_INFO
	.align		4
.L_402:
        /*0028*/ 	.byte	0x04, 0x17
        /*002a*/ 	.short	(.L_404 - .L_403)
.L_403:
        /*002c*/ 	.word	0x00000000
        /*0030*/ 	.short	0x0006
        /*0032*/ 	.short	0x0030
        /*0034*/ 	.byte	0x00, 0xf0, 0x05, 0x00


	//----- nvinfo : EIATTR_KPARAM_INFO
	.align		4
.L_404:
        /*0038*/ 	.byte	0x04, 0x17
        /*003a*/ 	.short	(.L_406 - .L_405)
.L_405:
        /*003c*/ 	.word	0x00000000
        /*0040*/ 	.short	0x0005
        /*0042*/ 	.short	0x0028
        /*0044*/ 	.byte	0x00, 0xf5, 0x21, 0x00


	//----- nvinfo : EIATTR_KPARAM_INFO
	.align		4
.L_406:
        /*0048*/ 	.byte	0x04, 0x17
        /*004a*/ 	.short	(.L_408 - .L_407)
.L_407:
        /*004c*/ 	.word	0x00000000
        /*0050*/ 	.short	0x0004
        /*0052*/ 	.short	0x0020
        /*0054*/ 	.byte	0x00, 0xf0, 0x21, 0x00


	//----- nvinfo : EIATTR_KPARAM_INFO
	.align		4
.L_408:
        /*0058*/ 	.byte	0x04, 0x17
        /*005a*/ 	.short	(.L_410 - .L_409)
.L_409:
        /*005c*/ 	.word	0x00000000
        /*0060*/ 	.short	0x0003
        /*0062*/ 	.short	0x0018
        /*0064*/ 	.byte	0x00, 0xf0, 0x21, 0x00


	//----- nvinfo : EIATTR_KPARAM_INFO
	.align		4
.L_410:
        /*0068*/ 	.byte	0x04, 0x17
        /*006a*/ 	.short	(.L_412 - .L_411)
.L_411:
        /*006c*/ 	.word	0x00000000
        /*0070*/ 	.short	0x0002
        /*0072*/ 	.short	0x0010
        /*0074*/ 	.byte	0x00, 0xf5, 0x21, 0x00


	//----- nvinfo : EIATTR_KPARAM_INFO
	.align		4
.L_412:
        /*0078*/ 	.byte	0x04, 0x17
        /*007a*/ 	.short	(.L_414 - .L_413)
.L_413:
        /*007c*/ 	.word	0x00000000
        /*0080*/ 	.short	0x0001
        /*0082*/ 	.short	0x0008
        /*0084*/ 	.byte	0x00, 0xf0, 0x21, 0x00


	//----- nvinfo : EIATTR_KPARAM_INFO
	.align		4
.L_414:
        /*0088*/ 	.byte	0x04, 0x17
        /*008a*/ 	.short	(.L_416 - .L_415)
.L_415:
        /*008c*/ 	.word	0x00000000
        /*0090*/ 	.short	0x0000
        /*0092*/ 	.short	0x0000
        /*0094*/ 	.byte	0x00, 0xf0, 0x05, 0x00


	//----- nvinfo : EIATTR_SPARSE_MMA_MASK
	.align		4
.L_416:
        /*0098*/ 	.byte	0x03, 0x50
        /*009a*/ 	.short	0x0000


	//----- nvinfo : EIATTR_MAXREG_COUNT
	.align		4
        /*009c*/ 	.byte	0x03, 0x1b
        /*009e*/ 	.short	0x00ff


	//----- nvinfo : EIATTR_MERCURY_ISA_VERSION
	.align		4
        /*00a0*/ 	.byte	0x03, 0x5f
        /*00a2*/ 	.short	0x0101


	//----- nvinfo : EIATTR_VRC_CTA_INIT_COUNT
	.align		4
        /*00a4*/ 	.byte	0x02, 0x4a
	.zero		1
	.zero		1


	//----- nvinfo : EIATTR_EXIT_INSTR_OFFSETS
	.align		4
        /*00a8*/ 	.byte	0x04, 0x1c
        /*00aa*/ 	.short	(.L_418 - .L_417)


	//   ....[0]....
.L_417:
        /*00ac*/ 	.word	0x00000080


	//   ....[1]....
        /*00b0*/ 	.word	0x000003d0


	//   ....[2]....
        /*00b4*/ 	.word	0x00000bf0


	//----- nvinfo : EIATTR_CRS_STACK_SIZE
	.align		4
.L_418:
        /*00b8*/ 	.byte	0x04, 0x1e
        /*00ba*/ 	.short	(.L_420 - .L_419)
.L_419:
        /*00bc*/ 	.word	0x00000000


	//----- nvinfo : EIATTR_CBANK_PARAM_SIZE
	.align		4
.L_420:
        /*00c0*/ 	.byte	0x03, 0x19
        /*00c2*/ 	.short	0x0044


	//----- nvinfo : EIATTR_PARAM_CBANK
	.align		4
        /*00c4*/ 	.byte	0x04, 0x0a
        /*00c6*/ 	.short	(.L_422 - .L_421)
	.align		4
.L_421:
        /*00c8*/ 	.word	index@(.nv.constant0._ZN3cub18CUB_300001_SM_10006detail10merge_sort30DeviceMergeSortPartitionKernelIN6thrust24THRUST_300001_SM_1000_NS6detail15normal_iteratorINS5_10device_ptrI9SortTupleEEEEmN4cuda3std3__44lessIS9_EES9_EEvbT_PT2_T0_SK_PSK_T1_SK_i)
        /*00cc*/ 	.short	0x0380
        /*00ce*/ 	.short	0x0044


	//----- nvinfo : EIATTR_SW_WAR
	.align		4
.L_422:
        /*00d0*/ 	.byte	0x04, 0x36
        /*00d2*/ 	.short	(.L_424 - .L_423)
.L_423:
        /*00d4*/ 	.word	0x00000008
.L_424:


//--------------------- .nv.info._ZN3cub18CUB_300001_SM_10006detail10merge_sort30DeviceMergeSortBlockSortKernelINS2_10policy_hubIN6thrust24THRUST_300001_SM_1000_NS6detail15normal_iteratorINS6_10device_ptrI9SortTupleEEEEE9Policy600ESC_PNS0_8NullTypeESC_SG_mN4cuda3std3__44lessISA_EESA_SF_EEvbT0_T1_T2_T3_T4_PT6_PT7_T5_NS1_7vsmem_tE --------------------------
	.section	.nv.info._ZN3cub18CUB_300001_SM_10006detail10merge_sort30DeviceMergeSortBlockSortKernelINS2_10policy_hubIN6thrust24THRUST_300001_SM_1000_NS6detail15normal_iteratorINS6_10device_ptrI9SortTupleEEEEE9Policy600ESC_PNS0_8NullTypeESC_SG_mN4cuda3std3__44lessISA_EESA_SF_EEvbT0_T1_T2_T3_T4_PT6_PT7_T5_NS1_7vsmem_tE,"",@"SHT_CUDA_INFO"
	.sectionflags	@""
	.align	4


	//----- nvinfo : EIATTR_CUDA_API_VERSION
	.align		4
        /*0000*/ 	.byte	0x04, 0x37
        /*0002*/ 	.short	(.L_426 - .L_425)
.L_425:
        /*0004*/ 	.word	0x00000082


	//----- nvinfo : EIATTR_KPARAM_INFO
	.align		4
.L_426:
        /*0008*/ 	.byte	0x04, 0x17
        /*000a*/ 	.short	(.L_428 - .L_427)
.L_427:
        /*000c*/ 	.word	0x00000000
        /*0010*/ 	.short	0x0009
        /*0012*/ 	.short	0x0048
        /*0014*/ 	.byte	0x00, 0xf0, 0x21, 0x00


	//----- nvinfo : EIATTR_KPARAM_INFO
	.align		4
.L_428:
        /*0018*/ 	.byte	0x04, 0x17
        /*001a*/ 	.short	(.L_430 - .L_429)
.L_429:
        /*001c*/ 	.word	0x00000000
        /*0020*/ 	.short	0x0008
        /*0022*/ 	.short	0x0040
        /*0024*/ 	.byte	0x00, 0xf0, 0x05, 0x00


	//----- nvinfo : EIATTR_KPARAM_INFO
	.align		4
.L_430:
        /*0028*/ 	.byte	0x04, 0x17
        /*002a*/ 	.short	(.L_432 - .L_431)
.L_431:
        /*002c*/ 	.word	0x00000000
        /*0030*/ 	.short	0x0007
        /*0032*/ 	.short	0x0038
        /*0034*/ 	.byte	0x00, 0xf5, 0x21, 0x00


	//----- nvinfo : EIATTR_KPARAM_INFO
	.align		4
.L_432:
        /*0038*/ 	.byte	0x04, 0x17
        /*003a*/ 	.short	(.L_434 - .L_433)
.L_433:
        /*003c*/ 	.word	0x00000000
        /*0040*/ 	.short	0x0006
        /*0042*/ 	.short	0x0030
        /*0044*/ 	.byte	0x00, 0xf5, 0x21, 0x00


	//----- nvinfo : EIATTR_KPARAM_INFO
	.align		4
.L_434:
        /*0048*/ 	.byte	0x04, 0x17
        /*004a*/ 	.short	(.L_436 - .L_435)
.L_435:
        /*004c*/ 	.word	0x00000000
        /*0050*/ 	.short	0x0005
        /*0052*/ 	.short	0x0028
        /*0054*/ 	.byte	0x00, 0xf0, 0x21, 0x00


	//----- nvinfo : EIATTR_KPARAM_INFO
	.align		4
.L_436:
        /*0058*/ 	.byte	0x04, 0x17
        /*005a*/ 	.short	(.L_438 - .L_437)
.L_437:
        /*005c*/ 	.word	0x00000000
        /*0060*/ 	.short	0x0004
        /*0062*/ 	.short	0x0020
        /*0064*/ 	.byte	0x00, 0xf5, 0x21, 0x00


	//----- nvinfo : EIATTR_KPARAM_INFO
	.align		4
.L_438:
        /*0068*/ 	.byte	0x04, 0x17
        /*006a*/ 	.short	(.L_440 - .L_439)
.L_439:
        /*006c*/ 	.word	0x00000000
        /*0070*/ 	.short	0x0003
        /*0072*/ 	.short	0x0018
        /*0074*/ 	.byte	0x00, 0xf0, 0x21, 0x00


	//----- nvinfo : EIATTR_KPARAM_INFO
	.align		4
.L_440:
        /*0078*/ 	.byte	0x04, 0x17
        /*007a*/ 	.short	(.L_442 - .L_441)
.L_441:
        /*007c*/ 	.word	0x00000000
        /*0080*/ 	.short	0x0002
        /*0082*/ 	.short	0x0010
        /*0084*/ 	.byte	0x00, 0xf5, 0x21, 0x00


	//----- nvinfo : EIATTR_KPARAM_INFO
	.align		4
.L_442:
        /*0088*/ 	.byte	0x04, 0x17
        /*008a*/ 	.short	(.L_444 - .L_443)
.L_443:
        /*008c*/ 	.word	0x00000000
        /*0090*/ 	.short	0x0001
        /*0092*/ 	.short	0x0008
        /*0094*/ 	.byte	0x00, 0xf0, 0x21, 0x00


	//----- nvinfo : EIATTR_KPARAM_INFO
	.align		4
.L_444:
        /*0098*/ 	.byte	0x04, 0x17
        /*009a*/ 	.short	(.L_446 - .L_445)
.L_445:
        /*009c*/ 	.word	0x00000000
        /*00a0*/ 	.short	0x0000
        /*00a2*/ 	.short	0x0000
        /*00a4*/ 	.byte	0x00, 0xf0, 0x05, 0x00


	//----- nvinfo : EIATTR_SPARSE_MMA_MASK
	.align		4
.L_446:
        /*00a8*/ 	.byte	0x03, 0x50
        /*00aa*/ 	.short	0x0000


	//----- nvinfo : EIATTR_MAXREG_COUNT
	.align		4
        /*00ac*/ 	.byte	0x03, 0x1b
        /*00ae*/ 	.short	0x00ff


	//----- nvinfo : EIATTR_NUM_BARRIERS
	.align		4
        /*00b0*/ 	.byte	0x02, 0x4c
        /*00b2*/ 	.byte	0x01
	.zero		1


	//----- nvinfo : EIATTR_MERCURY_ISA_VERSION
	.align		4
        /*00b4*/ 	.byte	0x03, 0x5f
        /*00b6*/ 	.short	0x0101


	//----- nvinfo : EIATTR_UNUSED_LOAD_BYTE_OFFSET
	.align		4
        /*00b8*/ 	.byte	0x04, 0x44
        /*00ba*/ 	.short	(.L_448 - .L_447)


	//   ....[0]....
.L_447:
        /*00bc*/ 	.word	0x00001200
        /*00c0*/ 	.word	0x0000001f


	//   ....[1]....
        /*00c4*/ 	.word	0x00001250
        /*00c8*/ 	.word	0x0000001f


	//----- nvinfo : EIATTR_COOP_GROUP_MASK_REGIDS
	.align		4
.L_448:
        /*00cc*/ 	.byte	0x04, 0x29
        /*00ce*/ 	.short	(.L_450 - .L_449)


	//   ....[0]....
.L_449:
        /*00d0*/ 	.word	0xffffffff


	//   ....[1]....
        /*00d4*/ 	.word	0xffffffff


	//   ....[2]....
        /*00d8*/ 	.word	0xffffffff


	//   ....[3]....
        /*00dc*/ 	.word	0xffffffff


	//   ....[4]....
        /*00e0*/ 	.word	0xffffffff


	//   ....[5]....
        /*00e4*/ 	.word	0xffffffff


	//----- nvinfo : EIATTR_COOP_GROUP_INSTR_OFFSETS
	.align		4
.L_450:
        /*00e8*/ 	.byte	0x04, 0x28
        /*00ea*/ 	.short	(.L_452 - .L_451)


	//   ....[0]....
.L_451:
        /*00ec*/ 	.word	0x000002d0


	//   ....[1]....
        /*00f0*/ 	.word	0x000011c0


	//   ....[2]....
        /*00f4*/ 	.word	0x00001470


	//   ....[3]....
        /*00f8*/ 	.word	0x00001b00


	//   ....[4]....
        /*00fc*/ 	.word	0x00002b10


	//   ....[5]....
        /*0100*/ 	.word	0x00002eb0


	//----- nvinfo : EIATTR_VRC_CTA_INIT_COUNT
	.align		4
.L_452:
        /*0104*/ 	.byte	0x02, 0x4a
	.zero		1
	.zero		1


	//----- nvinfo : EIATTR_EXIT_INSTR_OFFSETS
	.align		4
        /*0108*/ 	.byte	0x04, 0x1c
        /*010a*/ 	.short	(.L_454 - .L_453)


	//   ....[0]....
.L_453:
        /*010c*/ 	.word	0x000012d0


	//   ....[1]....
        /*0110*/ 	.word	0x000015b0


	//   ....[2]....
        /*0114*/ 	.word	0x00002ca0


	//   ....[3]....
        /*0118*/ 	.word	0x00002d00


	//   ....[4]....
        /*011c*/ 	.word	0x00003030


	//   ....[5]....
        /*0120*/ 	.word	0x00003090


	//----- nvinfo : EIATTR_MAX_THREADS
	.align		4
.L_454:
        /*0124*/ 	.byte	0x04, 0x05
        /*0126*/ 	.short	(.L_456 - .L_455)
.L_455:
        /*0128*/ 	.word	0x00000100
        /*012c*/ 	.word	0x00000001
        /*0130*/ 	.word	0x00000001


	//----- nvinfo : EIATTR_CRS_STACK_SIZE
	.align		4
.L_456:
        /*0134*/ 	.byte	0x04, 0x1e
        /*0136*/ 	.short	(.L_458 - .L_457)
.L_457:
        /*0138*/ 	.word	0x00000000


	//----- nvinfo : EIATTR_CBANK_PARAM_SIZE
	.align		4
.L_458:
        /*013c*/ 	.byte	0x03, 0x19
        /*013e*/ 	.short	0x0050


	//----- nvinfo : EIATTR_PARAM_CBANK
	.align		4
        /*0140*/ 	.byte	0x04, 0x0a
        /*0142*/ 	.short	(.L_460 - .L_459)
	.align		4
.L_459:
        /*0144*/ 	.word	index@(.nv.constant0._ZN3cub18CUB_300001_SM_10006detail10merge_sort30DeviceMergeSortBlockSortKernelINS2_10policy_hubIN6thrust24THRUST_300001_SM_1000_NS6detail15normal_iteratorINS6_10device_ptrI9SortTupleEEEEE9Policy600ESC_PNS0_8NullTypeESC_SG_mN4cuda3std3__44lessISA_EESA_SF_EEvbT0_T1_T2_T3_T4_PT6_PT7_T5_NS1_7vsmem_tE)
        /*0148*/ 	.short	0x0380
        /*014a*/ 	.short	0x0050


	//----- nvinfo : EIATTR_SW_WAR
	.align		4
.L_460:
        /*014c*/ 	.byte	0x04, 0x36
        /*014e*/ 	.short	(.L_462 - .L_461)
.L_461:
        /*0150*/ 	.word	0x00000008
.L_462:


//--------------------- .nv.info._ZN3cub18CUB_300001_SM_10006detail10merge_sort26DeviceMergeSortMergeKernelINS2_10policy_hubIN6thrust24THRUST_300001_SM_1000_NS6detail15normal_iteratorINS6_10device_ptrI9SortTupleEEEEE9Policy600ESC_PNS0_8NullTypeESC_SG_jN4cuda3std3__44lessISA_EESA_SF_EEvbT2_T3_T4_PT6_PT7_T5_PSO_SO_NS1_7vsmem_tE --------------------------
	.section	.nv.info._ZN3cub18CUB_300001_SM_10006detail10merge_sort26DeviceMergeSortMergeKernelINS2_10policy_hubIN6thrust24THRUST_300001_SM_1000_NS6detail15normal_iteratorINS6_10device_ptrI9SortTupleEEEEE9Policy600ESC_PNS0_8NullTypeESC_SG_jN4cuda3std3__44lessISA_EESA_SF_EEvbT2_T3_T4_PT6_PT7_T5_PSO_SO_NS1_7vsmem_tE,"",@"SHT_CUDA_INFO"
	.sectionflags	@""
	.align	4


	//----- nvinfo : EIATTR_CUDA_API_VERSION
	.align		4
        /*0000*/ 	.byte	0x04, 0x37
        /*0002*/ 	.short	(.L_464 - .L_463)
.L_463:
        /*0004*/ 	.word	0x00000082


	//----- nvinfo : EIATTR_KPARAM_INFO
	.align		4
.L_464:
        /*0008*/ 	.byte	0x04, 0x17
        /*000a*/ 	.short	(.L_466 - .L_465)
.L_465:
        /*000c*/ 	.word	0x00000000
        /*0010*/ 	.short	0x0009
        /*0012*/ 	.short	0x0048
        /*0014*/ 	.byte	0x00, 0xf0, 0x21, 0x00


	//----- nvinfo : EIATTR_KPARAM_INFO
	.align		4
.L_466:
        /*0018*/ 	.byte	0x04, 0x17
        /*001a*/ 	.short	(.L_468 - .L_467)
.L_467:
        /*001c*/ 	.word	0x00000000
        /*0020*/ 	.short	0x0008
        /*0022*/ 	.short	0x0040
        /*0024*/ 	.byte	0x00, 0xf0, 0x11, 0x00


	//----- nvinfo : EIATTR_KPARAM_INFO
	.align		4
.L_468:
        /*0028*/ 	.byte	0x04, 0x17
        /*002a*/ 	.short	(.L_470 - .L_469)
.L_469:
        /*002c*/ 	.word	0x00000000
        /*0030*/ 	.short	0x0007
        /*0032*/ 	.short	0x0038
        /*0034*/ 	.byte	0x00, 0xf5, 0x21, 0x00


	//----- nvinfo : EIATTR_KPARAM_INFO
	.align		4
.L_470:
        /*0038*/ 	.byte	0x04, 0x17
        /*003a*/ 	.short	(.L_472 - .L_471)
.L_471:
        /*003c*/ 	.word	0x00000000
        /*0040*/ 	.short	0x0006
        /*0042*/ 	.short	0x0030
        /*0044*/ 	.byte	0x00, 0xf0, 0x05, 0x00


	//----- nvinfo : EIATTR_KPARAM_INFO
	.align		4
.L_472:
        /*0048*/ 	.byte	0x04, 0x17
        /*004a*/ 	.short	(.L_474 - .L_473)
.L_473:
        /*004c*/ 	.word	0x00000000
        /*0050*/ 	.short	0x0005
        /*0052*/ 	.short	0x0028
        /*0054*/ 	.byte	0x00, 0xf5, 0x21, 0x00


	//----- nvinfo : EIATTR_KPARAM_INFO
	.align		4
.L_474:
        /*0058*/ 	.byte	0x04, 0x17
        /*005a*/ 	.short	(.L_476 - .L_475)
.L_475:
        /*005c*/ 	.word	0x00000000
        /*0060*/ 	.short	0x0004
        /*0062*/ 	.short	0x0020
        /*0064*/ 	.byte	0x00, 0xf5, 0x21, 0x00


	//----- nvinfo : EIATTR_KPARAM_INFO
	.align		4
.L_476:
        /*0068*/ 	.byte	0x04, 0x17
        /*006a*/ 	.short	(.L_478 - .L_477)
.L_477:
        /*006c*/ 	.word	0x00000000
        /*0070*/ 	.short	0x0003
        /*0072*/ 	.short	0x0018
        /*0074*/ 	.byte	0x00, 0xf0, 0x11, 0x00


	//----- nvinfo : EIATTR_KPARAM_INFO
	.align		4
.L_478:
        /*0078*/ 	.byte	0x04, 0x17
        /*007a*/ 	.short	(.L_480 - .L_479)
.L_479:
        /*007c*/ 	.word	0x00000000
        /*0080*/ 	.short	0x0002
        /*0082*/ 	.short	0x0010
        /*0084*/ 	.byte	0x00, 0xf5, 0x21, 0x00


	//----- nvinfo : EIATTR_KPARAM_INFO
	.align		4
.L_480:
        /*0088*/ 	.byte	0x04, 0x17
        /*008a*/ 	.short	(.L_482 - .L_481)
.L_481:
        /*008c*/ 	.word	0x00000000
        /*0090*/ 	.short	0x0001
        /*0092*/ 	.short	0x0008
        /*0094*/ 	.byte	0x00, 0xf0, 0x21, 0x00


	//----- nvinfo : EIATTR_KPARAM_INFO
	.align		4
.L_482:
        /*0098*/ 	.byte	0x04, 0x17
        /*009a*/ 	.short	(.L_484 - .L_483)
.L_483:
        /*009c*/ 	.word	0x00000000
        /*00a0*/ 	.short	0x0000
        /*00a2*/ 	.short	0x0000
        /*00a4*/ 	.byte	0x00, 0xf0, 0x05, 0x00


	//----- nvinfo : EIATTR_SPARSE_MMA_MASK
	.align		4
.L_484:
        /*00a8*/ 	.byte	0x03, 0x50
        /*00aa*/ 	.short	0x0000


	//----- nvinfo : EIATTR_MAXREG_COUNT
	.align		4
        /*00ac*/ 	.byte	0x03, 0x1b
        /*00ae*/ 	.short	0x00ff


	//----- nvinfo : EIATTR_NUM_BARRIERS
	.align		4
        /*00b0*/ 	.byte	0x02, 0x4c
        /*00b2*/ 	.byte	0x01
	.zero		1


	//----- nvinfo : EIATTR_MERCURY_ISA_VERSION
	.align		4
        /*00b4*/ 	.byte	0x03, 0x5f
        /*00b6*/ 	.short	0x0101


	//----- nvinfo : EIATTR_UNUSED_LOAD_BYTE_OFFSET
	.align		4
        /*00b8*/ 	.byte	0x04, 0x44
        /*00ba*/ 	.short	(.L_486 - .L_485)


	//   ....[0]....
.L_485:
        /*00bc*/ 	.word	0x00001870
        /*00c0*/ 	.word	0x0000001f


	//   ....[1]....
        /*00c4*/ 	.word	0x000018a0
        /*00c8*/ 	.word	0x0000001f


	//----- nvinfo : EIATTR_COOP_GROUP_MASK_REGIDS
	.align		4
.L_486:
        /*00cc*/ 	.byte	0x04, 0x29
        /*00ce*/ 	.short	(.L_488 - .L_487)


	//   ....[0]....
.L_487:
        /*00d0*/ 	.word	0xffffffff


	//   ....[1]....
        /*00d4*/ 	.word	0xffffffff


	//   ....[2]....
        /*00d8*/ 	.word	0xffffffff


	//   ....[3]....
        /*00dc*/ 	.word	0xffffffff


	//----- nvinfo : EIATTR_COOP_GROUP_INSTR_OFFSETS
	.align		4
.L_488:
        /*00e0*/ 	.byte	0x04, 0x28
        /*00e2*/ 	.short	(.L_490 - .L_489)


	//   ....[0]....
.L_489:
        /*00e4*/ 	.word	0x000014e0


	//   ....[1]....
        /*00e8*/ 	.word	0x00001840


	//   ....[2]....
        /*00ec*/ 	.word	0x00002de0


	//   ....[3]....
        /*00f0*/ 	.word	0x000031f0


	//----- nvinfo : EIATTR_VRC_CTA_INIT_COUNT
	.align		4
.L_490:
        /*00f4*/ 	.byte	0x02, 0x4a
	.zero		1
	.zero		1


	//----- nvinfo : EIATTR_EXIT_INSTR_OFFSETS
	.align		4
        /*00f8*/ 	.byte	0x04, 0x1c
        /*00fa*/ 	.short	(.L_492 - .L_491)


	//   ....[0]....
.L_491:
        /*00fc*/ 	.word	0x000015f0


	//   ....[1]....
        /*0100*/ 	.word	0x00001920


	//   ....[2]....
        /*0104*/ 	.word	0x00002f80


	//   ....[3]....
        /*0108*/ 	.word	0x00002fe0


	//   ....[4]....
        /*010c*/ 	.word	0x000033a0


	//   ....[5]....
        /*0110*/ 	.word	0x00003400


	//----- nvinfo : EIATTR_MAX_THREADS
	.align		4
.L_492:
        /*0114*/ 	.byte	0x04, 0x05
        /*0116*/ 	.short	(.L_494 - .L_493)
.L_493:
        /*0118*/ 	.word	0x00000100
        /*011c*/ 	.word	0x00000001
        /*0120*/ 	.word	0x00000001


	//----- nvinfo : EIATTR_CRS_STACK_SIZE
	.align		4
.L_494:
        /*0124*/ 	.byte	0x04, 0x1e
        /*0126*/ 	.short	(.L_496 - .L_495)
.L_495:
        /*0128*/ 	.word	0x00000000


	//----- nvinfo : EIATTR_CBANK_PARAM_SIZE
	.align		4
.L_496:
        /*012c*/ 	.byte	0x03, 0x19
        /*012e*/ 	.short	0x0050


	//----- nvinfo : EIATTR_PARAM_CBANK
	.align		4
        /*0130*/ 	.byte	0x04, 0x0a
        /*0132*/ 	.short	(.L_498 - .L_497)
	.align		4
.L_497:
        /*0134*/ 	.word	index@(.nv.constant0._ZN3cub18CUB_300001_SM_10006detail10merge_sort26DeviceMergeSortMergeKernelINS2_10policy_hubIN6thrust24THRUST_300001_SM_1000_NS6detail15normal_iteratorINS6_10device_ptrI9SortTupleEEEEE9Policy600ESC_PNS0_8NullTypeESC_SG_jN4cuda3std3__44lessISA_EESA_SF_EEvbT2_T3_T4_PT6_PT7_T5_PSO_SO_NS1_7vsmem_tE)
        /*0138*/ 	.short	0x0380
        /*013a*/ 	.short	0x0050


	//----- nvinfo : EIATTR_SW_WAR
	.align		4
.L_498:
        /*013c*/ 	.byte	0x04, 0x36
        /*013e*/ 	.short	(.L_500 - .L_499)
.L_499:
        /*0140*/ 	.word	0x00000008
.L_500:


//--------------------- .nv.info._ZN3cub18CUB_300001_SM_10006detail10merge_sort30DeviceMergeSortPartitionKernelIN6thrust24THRUST_300001_SM_1000_NS6detail15normal_iteratorINS5_10device_ptrI9SortTupleEEEEjN4cuda3std3__44lessIS9_EES9_EEvbT_PT2_T0_SK_PSK_T1_SK_i --------------------------
	.section	.nv.info._ZN3cub18CUB_300001_SM_10006detail10merge_sort30DeviceMergeSortPartitionKernelIN6thrust24THRUST_300001_SM_1000_NS6detail15normal_iteratorINS5_10device_ptrI9SortTupleEEEEjN4cuda3std3__44lessIS9_EES9_EEvbT_PT2_T0_SK_PSK_T1_SK_i,"",@"SHT_CUDA_INFO"
	.sectionflags	@""
	.align	4


	//----- nvinfo : EIATTR_CUDA_API_VERSION
	.align		4
        /*0000*/ 	.byte	0x04, 0x37
        /*0002*/ 	.short	(.L_502 - .L_501)
.L_501:
        /*0004*/ 	.word	0x00000082


	//----- nvinfo : EIATTR_KPARAM_INFO
	.align		4
.L_502:
        /*0008*/ 	.byte	0x04, 0x17
        /*000a*/ 	.short	(.L_504 - .L_503)
.L_503:
        /*000c*/ 	.word	0x00000000
        /*0010*/ 	.short	0x0008
        /*0012*/ 	.short	0x0030
        /*0014*/ 	.byte	0x00, 0xf0, 0x11, 0x00


	//----- nvinfo : EIATTR_KPARAM_INFO
	.align		4
.L_504:
        /*0018*/ 	.byte	0x04, 0x17
        /*001a*/ 	.short	(.L_506 - .L_505)
.L_505:
        /*001c*/ 	.word	0x00000000
        /*0020*/ 	.short	0x0007
        /*0022*/ 	.short	0x002c
        /*0024*/ 	.byte	0x00, 0xf0, 0x11, 0x00


	//----- nvinfo : EIATTR_KPARAM_INFO
	.align		4
.L_506:
        /*0028*/ 	.byte	0x04, 0x17
        /*002a*/ 	.short	(.L_508 - .L_507)
.L_507:
        /*002c*/ 	.word	0x00000000
        /*0030*/ 	.short	0x0006
        /*0032*/ 	.short	0x0028
        /*0034*/ 	.byte	0x00, 0xf0, 0x05, 0x00


	//----- nvinfo : EIATTR_KPARAM_INFO
	.align		4
.L_508:
        /*0038*/ 	.byte	0x04, 0x17
        /*003a*/ 	.short	(.L_510 - .L_509)
.L_509:
        /*003c*/ 	.word	0x00000000
        /*0040*/ 	.short	0x0005
        /*0042*/ 	.short	0x0020
        /*0044*/ 	.byte	0x00, 0xf5, 0x21, 0x00


	//----- nvinfo : EIATTR_KPARAM_INFO
	.align		4
.L_510:
        /*0048*/ 	.byte	0x04, 0x17
        /*004a*/ 	.short	(.L_512 - .L_511)
.L_511:
        /*004c*/ 	.word	0x00000000
        /*0050*/ 	.short	0x0004
        /*0052*/ 	.short	0x001c
        /*0054*/ 	.byte	0x00, 0xf0, 0x11, 0x00


	//----- nvinfo : EIATTR_KPARAM_INFO
	.align		4
.L_512:
        /*0058*/ 	.byte	0x04, 0x17
        /*005a*/ 	.short	(.L_514 - .L_513)
.L_513:
        /*005c*/ 	.word	0x00000000
        /*0060*/ 	.short	0x0003
        /*0062*/ 	.short	0x0018
        /*0064*/ 	.byte	0x00, 0xf0, 0x11, 0x00


	//----- nvinfo : EIATTR_KPARAM_INFO
	.align		4
.L_514:
        /*0068*/ 	.byte	0x04, 0x17
        /*006a*/ 	.short	(.L_516 - .L_515)
.L_515:
        /*006c*/ 	.word	0x00000000
        /*0070*/ 	.short	0x0002
        /*0072*/ 	.short	0x0010
        /*0074*/ 	.byte	0x00, 0xf5, 0x21, 0x00


	//----- nvinfo : EIATTR_KPARAM_INFO
	.align		4
.L_516:
        /*0078*/ 	.byte	0x04, 0x17
        /*007a*/ 	.short	(.L_518 - .L_517)
.L_517:
        /*007c*/ 	.word	0x00000000
        /*0080*/ 	.short	0x0001
        /*0082*/ 	.short	0x0008
        /*0084*/ 	.byte	0x00, 0xf0, 0x21, 0x00


	//----- nvinfo : EIATTR_KPARAM_INFO
	.align		4
.L_518:
        /*0088*/ 	.byte	0x04, 0x17
        /*008a*/ 	.short	(.L_520 - .L_519)
.L_519:
        /*008c*/ 	.word	0x00000000
        /*0090*/ 	.short	0x0000
        /*0092*/ 	.short	0x0000
        /*0094*/ 	.byte	0x00, 0xf0, 0x05, 0x00


	//----- nvinfo : EIATTR_SPARSE_MMA_MASK
	.align		4
.L_520:
        /*0098*/ 	.byte	0x03, 0x50
        /*009a*/ 	.short	0x0000


	//----- nvinfo : EIATTR_MAXREG_COUNT
	.align		4
        /*009c*/ 	.byte	0x03, 0x1b
        /*009e*/ 	.short	0x00ff


	//----- nvinfo : EIATTR_MERCURY_ISA_VERSION
	.align		4
        /*00a0*/ 	.byte	0x03, 0x5f
        /*00a2*/ 	.short	0x0101


	//----- nvinfo : EIATTR_VRC_CTA_INIT_COUNT
	.align		4
        /*00a4*/ 	.byte	0x02, 0x4a
	.zero		1
	.zero		1


	//----- nvinfo : EIATTR_EXIT_INSTR_OFFSETS
	.align		4
        /*00a8*/ 	.byte	0x04, 0x1c
        /*00aa*/ 	.short	(.L_522 - .L_521)


	//   ....[0]....
.L_521:
        /*00ac*/ 	.word	0x00000070


	//   ....[1]....
        /*00b0*/ 	.word	0x000001e0


	//   ....[2]....
        /*00b4*/ 	.word	0x00000690


	//----- nvinfo : EIATTR_CRS_STACK_SIZE
	.align		4
.L_522:
        /*00b8*/ 	.byte	0x04, 0x1e
        /*00ba*/ 	.short	(.L_524 - .L_523)
.L_523:
        /*00bc*/ 	.word	0x00000000


	//----- nvinfo : EIATTR_CBANK_PARAM_SIZE
	.align		4
.L_524:
        /*00c0*/ 	.byte	0x03, 0x19
        /*00c2*/ 	.short	0x0034


	//----- nvinfo : EIATTR_PARAM_CBANK
	.align		4
        /*00c4*/ 	.byte	0x04, 0x0a
        /*00c6*/ 	.short	(.L_526 - .L_525)
	.align		4
.L_525:
        /*00c8*/ 	.word	index@(.nv.constant0._ZN3cub18CUB_300001_SM_10006detail10merge_sort30DeviceMergeSortPartitionKernelIN6thrust24THRUST_300001_SM_1000_NS6detail15normal_iteratorINS5_10device_ptrI9SortTupleEEEEjN4cuda3std3__44lessIS9_EES9_EEvbT_PT2_T0_SK_PSK_T1_SK_i)
        /*00cc*/ 	.short	0x0380
        /*00ce*/ 	.short	0x0034


	//----- nvinfo : EIATTR_SW_WAR
	.align		4
.L_526:
        /*00d0*/ 	.byte	0x04, 0x36
        /*00d2*/ 	.short	(.L_528 - .L_527)
.L_527:
        /*00d4*/ 	.word	0x00000008
.L_528:


//--------------------- .nv.info._ZN3cub18CUB_300001_SM_10006detail10merge_sort30DeviceMergeSortBlockSortKernelINS2_10policy_hubIN6thrust24THRUST_300001_SM_1000_NS6detail15normal_iteratorINS6_10device_ptrI9SortTupleEEEEE9Policy600ESC_PNS0_8NullTypeESC_SG_jN4cuda3std3__44lessISA_EESA_SF_EEvbT0_T1_T2_T3_T4_PT6_PT7_T5_NS1_7vsmem_tE --------------------------
	.section	.nv.info._ZN3cub18CUB_300001_SM_10006detail10merge_sort30DeviceMergeSortBlockSortKernelINS2_10policy_hubIN6thrust24THRUST_300001_SM_1000_NS6detail15normal_iteratorINS6_10device_ptrI9SortTupleEEEEE9Policy600ESC_PNS0_8NullTypeESC_SG_jN4cuda3std3__44lessISA_EESA_SF_EEvbT0_T1_T2_T3_T4_PT6_PT7_T5_NS1_7vsmem_tE,"",@"SHT_CUDA_INFO"
	.sectionflags	@""
	.align	4


	//----- nvinfo : EIATTR_CUDA_API_VERSION
	.align		4
        /*0000*/ 	.byte	0x04, 0x37
        /*0002*/ 	.short	(.L_530 - .L_529)
.L_529:
        /*0004*/ 	.word	0x00000082


	//----- nvinfo : EIATTR_KPARAM_INFO
	.align		4
.L_530:
        /*0008*/ 	.byte	0x04, 0x17
        /*000a*/ 	.short	(.L_532 - .L_531)
.L_531:
        /*000c*/ 	.word	0x00000000
        /*0010*/ 	.short	0x0009
        /*0012*/ 	.short	0x0048
        /*0014*/ 	.byte	0x00, 0xf0, 0x21, 0x00


	//----- nvinfo : EIATTR_KPARAM_INFO
	.align		4
.L_532:
        /*0018*/ 	.byte	0x04, 0x17
        /*001a*/ 	.short	(.L_534 - .L_533)
.L_533:
        /*001c*/ 	.word	0x00000000
        /*0020*/ 	.short	0x0008
        /*0022*/ 	.short	0x0040
        /*0024*/ 	.byte	0x00, 0xf0, 0x05, 0x00


	//----- nvinfo : EIATTR_KPARAM_INFO
	.align		4
.L_534:
        /*0028*/ 	.byte	0x04, 0x17
        /*002a*/ 	.short	(.L_536 - .L_535)
.L_535:
        /*002c*/ 	.word	0x00000000
        /*0030*/ 	.short	0x0007
        /*0032*/ 	.short	0x0038
        /*0034*/ 	.byte	0x00, 0xf5, 0x21, 0x00


	//----- nvinfo : EIATTR_KPARAM_INFO
	.align		4
.L_536:
        /*0038*/ 	.byte	0x04, 0x17
        /*003a*/ 	.short	(.L_538 - .L_537)
.L_537:
        /*003c*/ 	.word	0x00000000
        /*0040*/ 	.short	0x0006
        /*0042*/ 	.short	0x0030
        /*0044*/ 	.byte	0x00, 0xf5, 0x21, 0x00


	//----- nvinfo : EIATTR_KPARAM_INFO
	.align		4
.L_538:
        /*0048*/ 	.byte	0x04, 0x17
        /*004a*/ 	.short	(.L_540 - .L_539)
.L_539:
        /*004c*/ 	.word	0x00000000
        /*0050*/ 	.short	0x0005
        /*0052*/ 	.short	0x0028
        /*0054*/ 	.byte	0x00, 0xf0, 0x11, 0x00


	//----- nvinfo : EIATTR_KPARAM_INFO
	.align		4
.L_540:
        /*0058*/ 	.byte	0x04, 0x17
        /*005a*/ 	.short	(.L_542 - .L_541)
.L_541:
        /*005c*/ 	.word	0x00000000
        /*0060*/ 	.short	0x0004
        /*0062*/ 	.short	0x0020
        /*0064*/ 	.byte	0x00, 0xf5, 0x21, 0x00


	//----- nvinfo : EIATTR_KPARAM_INFO
	.align		4
.L_542:
        /*0068*/ 	.byte	0x04, 0x17
        /*006a*/ 	.short	(.L_544 - .L_543)
.L_543:
        /*006c*/ 	.word	0x00000000
        /*0070*/ 	.short	0x0003
        /*0072*/ 	.short	0x0018
        /*0074*/ 	.byte	0x00, 0xf0, 0x21, 0x00


	//----- nvinfo : EIATTR_KPARAM_INFO
	.align		4
.L_544:
        /*0078*/ 	.byte	0x04, 0x17
        /*007a*/ 	.short	(.L_546 - .L_545)
.L_545:
        /*007c*/ 	.word	0x00000000
        /*0080*/ 	.short	0x0002
        /*0082*/ 	.short	0x0010
        /*0084*/ 	.byte	0x00, 0xf5, 0x21, 0x00


	//----- nvinfo : EIATTR_KPARAM_INFO
	.align		4
.L_546:
        /*0088*/ 	.byte	0x04, 0x17
        /*008a*/ 	.short	(.L_548 - .L_547)
.L_547:
        /*008c*/ 	.word	0x00000000
        /*0090*/ 	.short	0x0001
        /*0092*/ 	.short	0x0008
        /*0094*/ 	.byte	0x00, 0xf0, 0x21, 0x00


	//----- nvinfo : EIATTR_KPARAM_INFO
	.align		4
.L_548:
        /*0098*/ 	.byte	0x04, 0x17
        /*009a*/ 	.short	(.L_550 - .L_549)
.L_549:
        /*009c*/ 	.word	0x00000000
        /*00a0*/ 	.short	0x0000
        /*00a2*/ 	.short	0x0000
        /*00a4*/ 	.byte	0x00, 0xf0, 0x05, 0x00


	//----- nvinfo : EIATTR_SPARSE_MMA_MASK
	.align		4
.L_550:
        /*00a8*/ 	.byte	0x03, 0x50
        /*00aa*/ 	.short	0x0000


	//----- nvinfo : EIATTR_MAXREG_COUNT
	.align		4
        /*00ac*/ 	.byte	0x03, 0x1b
        /*00ae*/ 	.short	0x00ff


	//----- nvinfo : EIATTR_NUM_BARRIERS
	.align		4
        /*00b0*/ 	.byte	0x02, 0x4c
        /*00b2*/ 	.byte	0x01
	.zero		1


	//----- nvinfo : EIATTR_MERCURY_ISA_VERSION
	.align		4
        /*00b4*/ 	.byte	0x03, 0x5f
        /*00b6*/ 	.short	0x0101


	//----- nvinfo : EIATTR_UNUSED_LOAD_BYTE_OFFSET
	.align		4
        /*00b8*/ 	.byte	0x04, 0x44
        /*00ba*/ 	.short	(.L_552 - .L_551)


	//   ....[0]....
.L_551:
        /*00bc*/ 	.word	0x00001150
        /*00c0*/ 	.word	0x0000001f


	//   ....[1]....
        /*00c4*/ 	.word	0x000011b0
        /*00c8*/ 	.word	0x0000001f


	//----- nvinfo : EIATTR_COOP_GROUP_MASK_REGIDS
	.align		4
.L_552:
        /*00cc*/ 	.byte	0x04, 0x29
        /*00ce*/ 	.short	(.L_554 - .L_553)


	//   ....[0]....
.L_553:
        /*00d0*/ 	.word	0xffffffff


	//   ....[1]....
        /*00d4*/ 	.word	0xffffffff


	//   ....[2]....
        /*00d8*/ 	.word	0xffffffff


	//   ....[3]....
        /*00dc*/ 	.word	0xffffffff


	//   ....[4]....
        /*00e0*/ 	.word	0xffffffff


	//   ....[5]....
        /*00e4*/ 	.word	0xffffffff


	//----- nvinfo : EIATTR_COOP_GROUP_INSTR_OFFSETS
	.align		4
.L_554:
        /*00e8*/ 	.byte	0x04, 0x28
        /*00ea*/ 	.short	(.L_556 - .L_555)


	//   ....[0]....
.L_555:
        /*00ec*/ 	.word	0x000002a0


	//   ....[1]....
        /*00f0*/ 	.word	0x00001120


	//   ....[2]....
        /*00f4*/ 	.word	0x00001400


	//   ....[3]....
        /*00f8*/ 	.word	0x00001a50


	//   ....[4]....
        /*00fc*/ 	.word	0x00002a10


	//   ....[5]....
        /*0100*/ 	.word	0x00002db0


	//----- nvinfo : EIATTR_VRC_CTA_INIT_COUNT
	.align		4
.L_556:
        /*0104*/ 	.byte	0x02, 0x4a
	.zero		1
	.zero		1


	//----- nvinfo : EIATTR_EXIT_INSTR_OFFSETS
	.align		4
        /*0108*/ 	.byte	0x04, 0x1c
        /*010a*/ 	.short	(.L_558 - .L_557)


	//   ....[0]....
.L_557:
        /*010c*/ 	.word	0x00001250


	//   ....[1]....
        /*0110*/ 	.word	0x00001530


	//   ....[2]....
        /*0114*/ 	.word	0x00002bb0


	//   ....[3]....
        /*0118*/ 	.word	0x00002c10


	//   ....[4]....
        /*011c*/ 	.word	0x00002f40


	//   ....[5]....
        /*0120*/ 	.word	0x00002fa0


	//----- nvinfo : EIATTR_MAX_THREADS
	.align		4
.L_558:
        /*0124*/ 	.byte	0x04, 0x05
        /*0126*/ 	.short	(.L_560 - .L_559)
.L_559:
        /*0128*/ 	.word	0x00000100
        /*012c*/ 	.word	0x00000001
        /*0130*/ 	.word	0x00000001


	//----- nvinfo : EIATTR_CRS_STACK_SIZE
	.align		4
.L_560:
        /*0134*/ 	.byte	0x04, 0x1e
        /*0136*/ 	.short	(.L_562 - .L_561)
.L_561:
        /*0138*/ 	.word	0x00000000


	//----- nvinfo : EIATTR_CBANK_PARAM_SIZE
	.align		4
.L_562:
        /*013c*/ 	.byte	0x03, 0x19
        /*013e*/ 	.short	0x0050


	//----- nvinfo : EIATTR_PARAM_CBANK
	.align		4
        /*0140*/ 	.byte	0x04, 0x0a
        /*0142*/ 	.short	(.L_564 - .L_563)
	.align		4
.L_563:
        /*0144*/ 	.word	index@(.nv.constant0._ZN3cub18CUB_300001_SM_10006detail10merge_sort30DeviceMergeSortBlockSortKernelINS2_10policy_hubIN6thrust24THRUST_300001_SM_1000_NS6detail15normal_iteratorINS6_10device_ptrI9SortTupleEEEEE9Policy600ESC_PNS0_8NullTypeESC_SG_jN4cuda3std3__44lessISA_EESA_SF_EEvbT0_T1_T2_T3_T4_PT6_PT7_T5_NS1_7vsmem_tE)
        /*0148*/ 	.short	0x0380
        /*014a*/ 	.short	0x0050


	//----- nvinfo : EIATTR_SW_WAR
	.align		4
.L_564:
        /*014c*/ 	.byte	0x04, 0x36
        /*014e*/ 	.short	(.L_566 - .L_565)
.L_565:
        /*0150*/ 	.word	0x00000008
.L_566:


//--------------------- .nv.info._ZN3cub18CUB_300001_SM_10006detail11EmptyKernelIvEEvv --------------------------
	.section	.nv.info._ZN3cub18CUB_300001_SM_10006detail11EmptyKernelIvEEvv,"",@"SHT_CUDA_INFO"
	.sectionflags	@""
	.align	4


	//----- nvinfo : EIATTR_CUDA_API_VERSION
	.align		4
        /*0000*/ 	.byte	0x04, 0x37
        /*0002*/ 	.short	(.L_568 - .L_567)
.L_567:
        /*0004*/ 	.word	0x00000082


	//----- nvinfo : EIATTR_SPARSE_MMA_MASK
	.align		4
.L_568:
        /*0008*/ 	.byte	0x03, 0x50
        /*000a*/ 	.short	0x0000


	//----- nvinfo : EIATTR_MAXREG_COUNT
	.align		4
        /*000c*/ 	.byte	0x03, 0x1b
        /*000e*/ 	.short	0x00ff


	//----- nvinfo : EIATTR_MERCURY_ISA_VERSION
	.align		4
        /*0010*/ 	.byte	0x03, 0x5f
        /*0012*/ 	.short	0x0101


	//----- nvinfo : EIATTR_VRC_CTA_INIT_COUNT
	.align		4
        /*0014*/ 	.byte	0x02, 0x4a
	.zero		1
	.zero		1


	//----- nvinfo : EIATTR_EXIT_INSTR_OFFSETS
	.align		4
        /*0018*/ 	.byte	0x04, 0x1c
        /*001a*/ 	.short	(.L_570 - .L_569)


	//   ....[0]....
.L_569:
        /*001c*/ 	.word	0x00000010


	//----- nvinfo : EIATTR_SW_WAR
	.align		4
.L_570:
        /*0020*/ 	.byte	0x04, 0x36
        /*0022*/ 	.short	(.L_572 - .L_571)
.L_571:
        /*0024*/ 	.word	0x00000008
.L_572:


//--------------------- .nv.callgraph             --------------------------
	.section	.nv.callgraph,"",@"SHT_CUDA_CALLGRAPH"
	.align	4
	.sectionentsize	8
	.align		4
        /*0000*/ 	.word	0x00000000
	.align		4
        /*0004*/ 	.word	0xffffffff
	.align		4
        /*0008*/ 	.word	0x00000000
	.align		4
        /*000c*/ 	.word	0xfffffffe
	.align		4
        /*0010*/ 	.word	0x00000000
	.align		4
        /*0014*/ 	.word	0xfffffffd
	.align		4
        /*0018*/ 	.word	0x00000000
	.align		4
        /*001c*/ 	.word	0xfffffffc


//--------------------- .nv.constant4             --------------------------
	.section	.nv.constant4,"a",@progbits
	.align	8
	.align		8
.nv.constant4:
        /*0000*/ 	.dword	_ZN34_INTERNAL_47e79f2a_4_k_cu_b4c3bb814cuda3std3__45__cpo5beginE
	.align		8
        /*0008*/ 	.dword	_ZN34_INTERNAL_47e79f2a_4_k_cu_b4c3bb814cuda3std3__45__cpo3endE
	.align		8
        /*0010*/ 	.dword	_ZN34_INTERNAL_47e79f2a_4_k_cu_b4c3bb814cuda3std3__45__cpo6cbeginE
	.align		8
        /*0018*/ 	.dword	_ZN34_INTERNAL_47e79f2a_4_k_cu_b4c3bb814cuda3std3__45__cpo4cendE
	.align		8
        /*0020*/ 	.dword	_ZN34_INTERNAL_47e79f2a_4_k_cu_b4c3bb814cuda3std3__45__cpo6rbeginE
	.align		8
        /*0028*/ 	.dword	_ZN34_INTERNAL_47e79f2a_4_k_cu_b4c3bb814cuda3std3__45__cpo4rendE
	.align		8
        /*0030*/ 	.dword	_ZN34_INTERNAL_47e79f2a_4_k_cu_b4c3bb814cuda3std3__45__cpo7crbeginE
	.align		8
        /*0038*/ 	.dword	_ZN34_INTERNAL_47e79f2a_4_k_cu_b4c3bb814cuda3std3__45__cpo5crendE
	.align		8
        /*0040*/ 	.dword	_ZN34_INTERNAL_47e79f2a_4_k_cu_b4c3bb814cuda3std3__436_GLOBAL__N__47e79f2a_4_k_cu_b4c3bb816ignoreE
	.align		8
        /*0048*/ 	.dword	_ZN34_INTERNAL_47e79f2a_4_k_cu_b4c3bb814cuda3std3__419piecewise_constructE
	.align		8
        /*0050*/ 	.dword	_ZN34_INTERNAL_47e79f2a_4_k_cu_b4c3bb814cuda3std3__48in_placeE
	.align		8
        /*0058*/ 	.dword	_ZN34_INTERNAL_47e79f2a_4_k_cu_b4c3bb814cuda3std3__420unreachable_sentinelE
	.align		8
        /*0060*/ 	.dword	_ZN34_INTERNAL_47e79f2a_4_k_cu_b4c3bb814cuda3std3__47nulloptE
	.align		8
        /*0068*/ 	.dword	_ZN34_INTERNAL_47e79f2a_4_k_cu_b4c3bb814cuda3std3__48unexpectE
	.align		8
        /*0070*/ 	.dword	_ZN34_INTERNAL_47e79f2a_4_k_cu_b4c3bb814cuda3std6ranges3__45__cpo4swapE
	.align		8
        /*0078*/ 	.dword	_ZN34_INTERNAL_47e79f2a_4_k_cu_b4c3bb814cuda3std6ranges3__45__cpo9iter_moveE
	.align		8
        /*0080*/ 	.dword	_ZN34_INTERNAL_47e79f2a_4_k_cu_b4c3bb814cuda3std6ranges3__45__cpo5beginE
	.align		8
        /*0088*/ 	.dword	_ZN34_INTERNAL_47e79f2a_4_k_cu_b4c3bb814cuda3std6ranges3__45__cpo3endE
	.align		8
        /*0090*/ 	.dword	_ZN34_INTERNAL_47e79f2a_4_k_cu_b4c3bb814cuda3std6ranges3__45__cpo6cbeginE
	.align		8
        /*0098*/ 	.dword	_ZN34_INTERNAL_47e79f2a_4_k_cu_b4c3bb814cuda3std6ranges3__45__cpo4cendE
	.align		8
        /*00a0*/ 	.dword	_ZN34_INTERNAL_47e79f2a_4_k_cu_b4c3bb814cuda3std6ranges3__45__cpo7advanceE
	.align		8
        /*00a8*/ 	.dword	_ZN34_INTERNAL_47e79f2a_4_k_cu_b4c3bb814cuda3std6ranges3__45__cpo9iter_swapE
	.align		8
        /*00b0*/ 	.dword	_ZN34_INTERNAL_47e79f2a_4_k_cu_b4c3bb814cuda3std6ranges3__45__cpo4nextE
	.align		8
        /*00b8*/ 	.dword	_ZN34_INTERNAL_47e79f2a_4_k_cu_b4c3bb814cuda3std6ranges3__45__cpo4prevE
	.align		8
        /*00c0*/ 	.dword	_ZN34_INTERNAL_47e79f2a_4_k_cu_b4c3bb814cuda3std6ranges3__45__cpo4dataE
	.align		8
        /*00c8*/ 	.dword	_ZN34_INTERNAL_47e79f2a_4_k_cu_b4c3bb814cuda3std6ranges3__45__cpo5cdataE
	.align		8
        /*00d0*/ 	.dword	_ZN34_INTERNAL_47e79f2a_4_k_cu_b4c3bb814cuda3std6ranges3__45__cpo4sizeE
	.align		8
        /*00d8*/ 	.dword	_ZN34_INTERNAL_47e79f2a_4_k_cu_b4c3bb814cuda3std6ranges3__45__cpo5ssizeE
	.align		8
        /*00e0*/ 	.dword	_ZN34_INTERNAL_47e79f2a_4_k_cu_b4c3bb814cuda3std6ranges3__45__cpo8distanceE
	.align		8
        /*00e8*/ 	.dword	_ZN34_INTERNAL_47e79f2a_4_k_cu_b4c3bb816thrust24THRUST_300001_SM_1000_NS8cuda_cub3parE
	.align		8
        /*00f0*/ 	.dword	_ZN34_INTERNAL_47e79f2a_4_k_cu_b4c3bb816thrust24THRUST_300001_SM_1000_NS8cuda_cub10par_nosyncE
	.align		8
        /*00f8*/ 	.dword	_ZN34_INTERNAL_47e79f2a_4_k_cu_b4c3bb816thrust24THRUST_300001_SM_1000_NS6system6detail10sequential3seqE
	.align		8
        /*0100*/ 	.dword	_ZN34_INTERNAL_47e79f2a_4_k_cu_b4c3bb816thrust24THRUST_300001_SM_1000_NS6system3cpp3parE
	.align		8
        /*0108*/ 	.dword	_ZN34_INTERNAL_47e79f2a_4_k_cu_b4c3bb816thrust24THRUST_300001_SM_1000_NS12placeholders2_1E
	.align		8
        /*0110*/ 	.dword	_ZN34_INTERNAL_47e79f2a_4_k_cu_b4c3bb816thrust24THRUST_300001_SM_1000_NS12placeholders2_2E
	.align		8
        /*0118*/ 	.dword	_ZN34_INTERNAL_47e79f2a_4_k_cu_b4c3bb816thrust24THRUST_300001_SM_1000_NS12placeholders2_3E
	.align		8
        /*0120*/ 	.dword	_ZN34_INTERNAL_47e79f2a_4_k_cu_b4c3bb816thrust24THRUST_300001_SM_1000_NS12placeholders2_4E
	.align		8
        /*0128*/ 	.dword	_ZN34_INTERNAL_47e79f2a_4_k_cu_b4c3bb816thrust24THRUST_300001_SM_1000_NS12placeholders2_5E
	.align		8
        /*0130*/ 	.dword	_ZN34_INTERNAL_47e79f2a_4_k_cu_b4c3bb816thrust24THRUST_300001_SM_1000_NS12placeholders2_6E
	.align		8
        /*0138*/ 	.dword	_ZN34_INTERNAL_47e79f2a_4_k_cu_b4c3bb816thrust24THRUST_300001_SM_1000_NS12placeholders2_7E
	.align		8
        /*0140*/ 	.dword	_ZN34_INTERNAL_47e79f2a_4_k_cu_b4c3bb816thrust24THRUST_300001_SM_1000_NS12placeholders2_8E
	.align		8
        /*0148*/ 	.dword	_ZN34_INTERNAL_47e79f2a_4_k_cu_b4c3bb816thrust24THRUST_300001_SM_1000_NS12placeholders2_9E
	.align		8
        /*0150*/ 	.dword	_ZN34_INTERNAL_47e79f2a_4_k_cu_b4c3bb816thrust24THRUST_300001_SM_1000_NS12placeholders3_10E
	.align		8
        /*0158*/ 	.dword	_ZN34_INTERNAL_47e79f2a_4_k_cu_b4c3bb816thrust24THRUST_300001_SM_1000_NS3seqE
	.align		8
        /*0160*/ 	.dword	_ZN34_INTERNAL_47e79f2a_4_k_cu_b4c3bb816thrust24THRUST_300001_SM_1000_NS6deviceE


//--------------------- .text._ZN3cub18CUB_300001_SM_10006detail10radix_sort29DeviceRadixSortOnesweepKernelINS1_5radix10policy_hubIiiyE10Policy1000ELNS0_9SortOrderE0EiiyiiNS1_21identity_decomposer_tEEEvPT5_SB_PT3_PKSC_PT1_PKSG_PT2_PKSK_T4_iiT6_ --------------------------
	.section	.text._ZN3cub18CUB_300001_SM_10006detail10radix_sort29DeviceRadixSortOnesweepKernelINS1_5radix10policy_hubIiiyE10Policy1000ELNS0_9SortOrderE0EiiyiiNS1_21identity_decomposer_tEEEvPT5_SB_PT3_PKSC_PT1_PKSG_PT2_PKSK_T4_iiT6_,"ax",@progbits
	.align	128
        .global         _ZN3cub18CUB_300001_SM_10006detail10radix_sort29DeviceRadixSortOnesweepKernelINS1_5radix10policy_hubIiiyE10Policy1000ELNS0_9SortOrderE0EiiyiiNS1_21identity_decomposer_tEEEvPT5_SB_PT3_PKSC_PT1_PKSG_PT2_PKSK_T4_iiT6_
        .type           _ZN3cub18CUB_300001_SM_10006detail10radix_sort29DeviceRadixSortOnesweepKernelINS1_5radix10policy_hubIiiyE10Policy1000ELNS0_9SortOrderE0EiiyiiNS1_21identity_decomposer_tEEEvPT5_SB_PT3_PKSC_PT1_PKSG_PT2_PKSK_T4_iiT6_,@function
        .size           _ZN3cub18CUB_300001_SM_10006detail10radix_sort29DeviceRadixSortOnesweepKernelINS1_5radix10policy_hubIiiyE10Policy1000ELNS0_9SortOrderE0EiiyiiNS1_21identity_decomposer_tEEEvPT5_SB_PT3_PKSC_PT1_PKSG_PT2_PKSK_T4_iiT6_,(.L_x_514 - _ZN3cub18CUB_300001_SM_10006detail10radix_sort29DeviceRadixSortOnesweepKernelINS1_5radix10policy_hubIiiyE10Policy1000ELNS0_9SortOrderE0EiiyiiNS1_21identity_decomposer_tEEEvPT5_SB_PT3_PKSC_PT1_PKSG_PT2_PKSK_T4_iiT6_)
        .other          _ZN3cub18CUB_300001_SM_10006detail10radix_sort29DeviceRadixSortOnesweepKernelINS1_5radix10policy_hubIiiyE10Policy1000ELNS0_9SortOrderE0EiiyiiNS1_21identity_decomposer_tEEEvPT5_SB_PT3_PKSC_PT1_PKSG_PT2_PKSK_T4_iiT6_,@"STO_CUDA_ENTRY STV_DEFAULT"
_ZN3cub18CUB_300001_SM_10006detail10radix_sort29DeviceRadixSortOnesweepKernelINS1_5radix10policy_hubIiiyE10Policy1000ELNS0_9SortOrderE0EiiyiiNS1_21identity_decomposer_tEEEvPT5_SB_PT3_PKSC_PT1_PKSG_PT2_PKSK_T4_iiT6_:
.text._ZN3cub18CUB_300001_SM_10006detail10radix_sort29DeviceRadixSortOnesweepKernelINS1_5radix10policy_hubIiiyE10Policy1000ELNS0_9SortOrderE0EiiyiiNS1_21identity_decomposer_tEEEvPT5_SB_PT3_PKSC_PT1_PKSG_PT2_PKSK_T4_iiT6_:
[----:B------:R-:W-:Y:S01]  /*0000*/  LDC R1, c[0x0][0x37c] ;  /* 0x0000df00ff017b82 */ /* 0x000fe20000000800 */
[----:B------:R-:W0:Y:S01]  /*0010*/  S2R R3, SR_TID.X ;  /* 0x0000000000037919 */ /* 0x000e220000002100 */
[----:B------:R-:W-:Y:S01]  /*0020*/  MOV R7, 0x400 ;  /* 0x0000040000077802 */ /* 0x000fe20000000f00 */
[----:B------:R-:W1:Y:S01]  /*0030*/  LDCU.64 UR6, c[0x0][0x358] ;  /* 0x00006b00ff0677ac */ /* 0x000e620008000a00 */
[----:B------:R-:W-:Y:S01]  /*0040*/  BSSY.RECONVERGENT B0, `(.L_x_0) ;  /* 0x000000c000007945 */ /* 0x000fe20003800200 */
[----:B------:R-:W2:Y:S01]  /*0050*/  S2R R0, SR_CgaCtaId ;  /* 0x0000000000007919 */ /* 0x000ea20000008800 */
[----:B0-----:R-:W-:Y:S02]  /*0060*/  ISETP.NE.AND P0, PT, R3, RZ, PT ;  /* 0x000000ff0300720c */ /* 0x001fe40003f05270 */
[----:B--2---:R-:W-:-:S11]  /*0070*/  LEA R7, R0, R7, 0x18 ;  /* 0x0000000700077211 */ /* 0x004fd600078ec0ff */
[----:B-1----:R-:W-:Y:S05]  /*0080*/  @P0 BRA `(.L_x_1) ;  /* 0x00000000001c0947 */ /* 0x002fea0003800000 */
[----:B------:R-:W0:Y:S01]  /*0090*/  LDC.64 R4, c[0x0][0x388] ;  /* 0x0000e200ff047b82 */ /* 0x000e220000000a00 */
[----:B------:R-:W-:-:S05]  /*00a0*/  IMAD.MOV.U32 R9, RZ, RZ, 0x1 ;  /* 0x00000001ff097424 */ /* 0x000fca00078e00ff */
[----:B0-----:R-:W2:Y:S02]  /*00b0*/  ATOMG.E.ADD.STRONG.GPU PT, R4, desc[UR6][R4.64], R9 ;  /* 0x80000009040479a8 */ /* 0x001ea400081ef106 */
[----:B------:R-:W0:Y:S01]  /*00c0*/  S2UR UR5, SR_CgaCtaId ;  /* 0x00000000000579c3 */ /* 0x000e220000008800 */
[----:B------:R-:W-:Y:S02]  /*00d0*/  UMOV UR4, 0x400 ;  /* 0x0000040000047882 */ /* 0x000fe40000000000 */
[----:B0-----:R-:W-:-:S09]  /*00e0*/  ULEA UR4, UR5, UR4, 0x18 ;  /* 0x0000000405047291 */ /* 0x001fd2000f8ec0ff */
[----:B--2---:R0:W-:Y:S03]  /*00f0*/  STS [UR4+0x6600], R4 ;  /* 0x00660004ff007988 */ /* 0x0041e60008000804 */
.L_x_1:
[----:B------:R-:W-:Y:S05]  /*0100*/  BSYNC.RECONVERGENT B0 ;  /* 0x0000000000007941 */ /* 0x000fea0003800200 */
.L_x_0:
[----:B------:R-:W-:Y:S06]  /*0110*/  BAR.SYNC.DEFER_BLOCKING 0x0 ;  /* 0x0000000000007b1d */ /* 0x000fec0000010000 */
[----:B------:R-:W1:Y:S01]  /*0120*/  LDCU UR4, c[0x0][0x3c0] ;  /* 0x00007800ff0477ac */ /* 0x000e620008000800 */
[----:B------:R-:W2:Y:S01]  /*0130*/  S2R R24, SR_LANEID ;  /* 0x0000000000187919 */ /* 0x000ea20000000000 */
[----:B------:R-:W3:Y:S02]  /*0140*/  LDS R42, [R7+0x6600] ;  /* 0x00660000072a7984 */ /* 0x000ee40000000800 */
[----:B---3--:R-:W-:-:S04]  /*0150*/  IMAD R0, R42, 0x1980, RZ ;  /* 0x000019802a007824 */ /* 0x008fc800078e02ff */
[----:B------:R-:W-:Y:S01]  /*0160*/  VIADD R47, R0, 0x1980 ;  /* 0x00001980002f7836 */ /* 0x000fe20000000000 */
[----:B------:R-:W-:-:S04]  /*0170*/  SHF.R.S32.HI R9, RZ, 0x1f, R0 ;  /* 0x0000001fff097819 */ /* 0x000fc80000011400 */
[----:B-1----:R-:W-:-:S13]  /*0180*/  ISETP.GT.AND P0, PT, R47, UR4, PT ;  /* 0x000000042f007c0c */ /* 0x002fda000bf04270 */
[----:B--2---:R-:W-:Y:S05]  /*0190*/  @P0 BRA `(.L_x_2) ;  /* 0x0000000000680947 */ /* 0x004fea0003800000 */
[----:B------:R-:W1:Y:S01]  /*01a0*/  LDCU.64 UR4, c[0x0][0x3a8] ;  /* 0x00007500ff0477ac */ /* 0x000e620008000a00 */
[C---:B0-----:R-:W-:Y:S02]  /*01b0*/  LOP3.LUT R4, R3.reuse, 0x1f, RZ, 0xc0, !PT ;  /* 0x0000001f03047812 */ /* 0x041fe400078ec0ff */
[----:B------:R-:W-:-:S05]  /*01c0*/  LOP3.LUT R41, R3, 0x3e0, RZ, 0xc0, !PT ;  /* 0x000003e003297812 */ /* 0x000fca00078ec0ff */
[----:B------:R-:W-:-:S05]  /*01d0*/  IMAD R5, R41, 0x11, R4 ;  /* 0x0000001129057824 */ /* 0x000fca00078e0204 */
[----:B------:R-:W-:-:S05]  /*01e0*/  IADD3 R5, P0, PT, R0, R5, RZ ;  /* 0x0000000500057210 */ /* 0x000fca0007f1e0ff */
[----:B------:R-:W-:Y:S01]  /*01f0*/  IMAD.X R0, RZ, RZ, R9, P0 ;  /* 0x000000ffff007224 */ /* 0x000fe200000e0609 */
[----:B-1----:R-:W-:-:S04]  /*0200*/  LEA R8, P0, R5, UR4, 0x2 ;  /* 0x0000000405087c11 */ /* 0x002fc8000f8010ff */
[----:B------:R-:W-:-:S05]  /*0210*/  LEA.HI.X R9, R5, UR5, R0, 0x2, P0 ;  /* 0x0000000505097c11 */ /* 0x000fca00080f1400 */
[----:B------:R0:W5:Y:S04]  /*0220*/  LDG.E R28, desc[UR6][R8.64] ;  /* 0x00000006081c7981 */ /* 0x000168000c1e1900 */
        /* <DEDUP_REMOVED lines=15> */
[----:B------:R0:W5:Y:S01]  /*0320*/  LDG.E R46, desc[UR6][R8.64+0x800] ;  /* 0x00080006082e7981 */ /* 0x000162000c1e1900 */
[----:B------:R-:W-:Y:S05]  /*0330*/  BRA `(.L_x_3) ;  /* 0x0000000400307947 */ /* 0x000fea0003800000 */
.L_x_2:
[----:B------:R-:W1:Y:S01]  /*0340*/  LDCU.64 UR8, c[0x0][0x3a8] ;  /* 0x00007500ff0877ac */ /* 0x000e620008000a00 */
[C---:B0-----:R-:W-:Y:S01]  /*0350*/  LOP3.LUT R4, R3.reuse, 0x1f, RZ, 0xc0, !PT ;  /* 0x0000001f03047812 */ /* 0x041fe200078ec0ff */
[----:B------:R-:W-:Y:S01]  /*0360*/  IMAD.MOV.U32 R28, RZ, RZ, 0x7fffffff ;  /* 0x7fffffffff1c7424 */ /* 0x000fe200078e00ff */
[----:B------:R-:W-:Y:S02]  /*0370*/  LOP3.LUT R41, R3, 0x3e0, RZ, 0xc0, !PT ;  /* 0x000003e003297812 */ /* 0x000fe400078ec0ff */
[----:B------:R-:W-:-:S03]  /*0380*/  IADD3 R5, PT, PT, -R0, UR4, RZ ;  /* 0x0000000400057c10 */ /* 0x000fc6000fffe1ff */
[----:B------:R-:W-:-:S04]  /*0390*/  IMAD R10, R41, 0x11, R4 ;  /* 0x00000011290a7824 */ /* 0x000fc800078e0204 */
[----:B------:R-:W-:Y:S01]  /*03a0*/  VIADD R8, R10, 0x40 ;  /* 0x000000400a087836 */ /* 0x000fe20000000000 */
[----:B------:R-:W-:Y:S01]  /*03b0*/  IADD3 R11, P0, PT, R0, R10, RZ ;  /* 0x0000000a000b7210 */ /* 0x000fe20007f1e0ff */
[C---:B------:R-:W-:Y:S01]  /*03c0*/  VIADD R0, R10.reuse, 0x60 ;  /* 0x000000600a007836 */ /* 0x040fe20000000000 */
[CC--:B------:R-:W-:Y:S01]  /*03d0*/  ISETP.GE.AND P2, PT, R10.reuse, R5.reuse, PT ;  /* 0x000000050a00720c */ /* 0x0c0fe20003f46270 */
[----:B------:R-:W-:Y:S01]  /*03e0*/  VIADD R6, R10, 0x20 ;  /* 0x000000200a067836 */ /* 0x000fe20000000000 */
[-C--:B------:R-:W-:Y:S01]  /*03f0*/  ISETP.GE.AND P4, PT, R8, R5.reuse, PT ;  /* 0x000000050800720c */ /* 0x080fe20003f86270 */
[----:B------:R-:W-:Y:S01]  /*0400*/  IMAD.X R12, RZ, RZ, R9, P0 ;  /* 0x000000ffff0c7224 */ /* 0x000fe200000e0609 */
[-C--:B------:R-:W-:Y:S01]  /*0410*/  ISETP.GE.AND P5, PT, R0, R5.reuse, PT ;  /* 0x000000050000720c */ /* 0x080fe20003fa6270 */
[----:B------:R-:W-:Y:S01]  /*0420*/  VIADD R0, R10, 0xa0 ;  /* 0x000000a00a007836 */ /* 0x000fe20000000000 */
[C---:B-1----:R-:W-:Y:S02]  /*0430*/  LEA R8, P0, R11.reuse, UR8, 0x2 ;  /* 0x000000080b087c11 */ /* 0x042fe4000f8010ff */
[----:B------:R-:W-:Y:S01]  /*0440*/  ISETP.GE.AND P3, PT, R6, R5, PT ;  /* 0x000000050600720c */ /* 0x000fe20003f66270 */
[----:B------:R-:W-:Y:S01]  /*0450*/  VIADD R6, R10, 0x80 ;  /* 0x000000800a067836 */ /* 0x000fe20000000000 */
[----:B------:R-:W-:-:S02]  /*0460*/  LEA.HI.X R9, R11, UR9, R12, 0x2, P0 ;  /* 0x000000090b097c11 */ /* 0x000fc400080f140c */
[-C--:B------:R-:W-:Y:S01]  /*0470*/  ISETP.GE.AND P0, PT, R0, R5.reuse, PT ;  /* 0x000000050000720c */ /* 0x080fe20003f06270 */
[----:B------:R-:W-:Y:S01]  /*0480*/  VIADD R0, R10, 0xe0 ;  /* 0x000000e00a007836 */ /* 0x000fe20000000000 */
[-C--:B------:R-:W-:Y:S01]  /*0490*/  ISETP.GE.AND P6, PT, R6, R5.reuse, PT ;  /* 0x000000050600720c */ /* 0x080fe20003fc6270 */
[----:B------:R1:W5:Y:S01]  /*04a0*/  @!P2 LDG.E R28, desc[UR6][R8.64] ;  /* 0x00000006081ca981 */ /* 0x000362000c1e1900 */
[----:B------:R-:W-:Y:S02]  /*04b0*/  IMAD.MOV.U32 R29, RZ, RZ, 0x7fffffff ;  /* 0x7fffffffff1d7424 */ /* 0x000fe400078e00ff */
[-C--:B------:R-:W-:Y:S01]  /*04c0*/  ISETP.GE.AND P2, PT, R0, R5.reuse, PT ;  /* 0x000000050000720c */ /* 0x080fe20003f46270 */
[C---:B------:R-:W-:Y:S02]  /*04d0*/  VIADD R0, R10.reuse, 0x100 ;  /* 0x000001000a007836 */ /* 0x040fe40000000000 */
[----:B------:R-:W-:Y:S01]  /*04e0*/  VIADD R6, R10, 0xc0 ;  /* 0x000000c00a067836 */ /* 0x000fe20000000000 */
[----:B------:R1:W5:Y:S01]  /*04f0*/  @!P3 LDG.E R29, desc[UR6][R8.64+0x80] ;  /* 0x00008006081db981 */ /* 0x000362000c1e1900 */
[----:B------:R-:W-:Y:S01]  /*0500*/  IMAD.MOV.U32 R31, RZ, RZ, 0x7fffffff ;  /* 0x7fffffffff1f7424 */ /* 0x000fe200078e00ff */
[-C--:B------:R-:W-:Y:S01]  /*0510*/  ISETP.GE.AND P3, PT, R0, R5.reuse, PT ;  /* 0x000000050000720c */ /* 0x080fe20003f66270 */
[----:B------:R-:W-:Y:S01]  /*0520*/  VIADD R0, R10, 0x140 ;  /* 0x000001400a007836 */ /* 0x000fe20000000000 */
[----:B------:R-:W-:Y:S01]  /*0530*/  ISETP.GE.AND P1, PT, R6, R5, PT ;  /* 0x000000050600720c */ /* 0x000fe20003f26270 */
[----:B------:R-:W-:-:S02]  /*0540*/  IMAD.MOV.U32 R32, RZ, RZ, 0x7fffffff ;  /* 0x7fffffffff207424 */ /* 0x000fc400078e00ff */
[----:B------:R1:W5:Y:S01]  /*0550*/  @!P5 LDG.E R31, desc[UR6][R8.64+0x180] ;  /* 0x00018006081fd981 */ /* 0x000362000c1e1900 */
[-C--:B------:R-:W-:Y:S01]  /*0560*/  ISETP.GE.AND P5, PT, R0, R5.reuse, PT ;  /* 0x000000050000720c */ /* 0x080fe20003fa6270 */
[C---:B------:R-:W-:Y:S02]  /*0570*/  VIADD R0, R10.reuse, 0x160 ;  /* 0x000001600a007836 */ /* 0x040fe40000000000 */
[----:B------:R-:W-:Y:S01]  /*0580*/  IMAD.MOV.U32 R30, RZ, RZ, 0x7fffffff ;  /* 0x7fffffffff1e7424 */ /* 0x000fe200078e00ff */
[----:B------:R1:W5:Y:S01]  /*0590*/  @!P6 LDG.E R32, desc[UR6][R8.64+0x200] ;  /* 0x000200060820e981 */ /* 0x000362000c1e1900 */
[----:B------:R-:W-:Y:S01]  /*05a0*/  VIADD R6, R10, 0x120 ;  /* 0x000001200a067836 */ /* 0x000fe20000000000 */
[-C--:B------:R-:W-:Y:S01]  /*05b0*/  ISETP.GE.AND P6, PT, R0, R5.reuse, PT ;  /* 0x000000050000720c */ /* 0x080fe20003fc6270 */
[----:B------:R-:W-:Y:S02]  /*05c0*/  IMAD.MOV.U32 R34, RZ, RZ, 0x7fffffff ;  /* 0x7fffffffff227424 */ /* 0x000fe400078e00ff */
[----:B------:R-:W-:Y:S01]  /*05d0*/  VIADD R0, R10, 0x1a0 ;  /* 0x000001a00a007836 */ /* 0x000fe20000000000 */
[----:B------:R1:W5:Y:S01]  /*05e0*/  @!P4 LDG.E R30, desc[UR6][R8.64+0x100] ;  /* 0x00010006081ec981 */ /* 0x000362000c1e1900 */
[----:B------:R-:W-:Y:S01]  /*05f0*/  ISETP.GE.AND P4, PT, R6, R5, PT ;  /* 0x000000050600720c */ /* 0x000fe20003f86270 */
[----:B------:R-:W-:-:S02]  /*0600*/  IMAD.MOV.U32 R33, RZ, RZ, 0x7fffffff ;  /* 0x7fffffffff217424 */ /* 0x000fc400078e00ff */
[----:B------:R1:W5:Y:S01]  /*0610*/  @!P1 LDG.E R34, desc[UR6][R8.64+0x300] ;  /* 0x0003000608229981 */ /* 0x000362000c1e1900 */
[----:B------:R-:W-:Y:S01]  /*0620*/  IMAD.MOV.U32 R35, RZ, RZ, 0x7fffffff ;  /* 0x7fffffffff237424 */ /* 0x000fe200078e00ff */
[-C--:B------:R-:W-:Y:S01]  /*0630*/  ISETP.GE.AND P1, PT, R0, R5.reuse, PT ;  /* 0x000000050000720c */ /* 0x080fe20003f26270 */
[C---:B------:R-:W-:Y:S01]  /*0640*/  VIADD R6, R10.reuse, 0x180 ;  /* 0x000001800a067836 */ /* 0x040fe20000000000 */
[----:B------:R1:W5:Y:S01]  /*0650*/  @!P0 LDG.E R33, desc[UR6][R8.64+0x280] ;  /* 0x0002800608218981 */ /* 0x000362000c1e1900 */
[----:B------:R-:W-:Y:S02]  /*0660*/  VIADD R0, R10, 0x1c0 ;  /* 0x000001c00a007836 */ /* 0x000fe40000000000 */
[----:B------:R-:W-:Y:S01]  /*0670*/  IMAD.MOV.U32 R36, RZ, RZ, 0x7fffffff ;  /* 0x7fffffffff247424 */ /* 0x000fe200078e00ff */
[----:B------:R1:W5:Y:S01]  /*0680*/  @!P2 LDG.E R35, desc[UR6][R8.64+0x380] ;  /* 0x000380060823a981 */ /* 0x000362000c1e1900 */
[----:B------:R-:W-:Y:S01]  /*0690*/  IMAD.MOV.U32 R37, RZ, RZ, 0x7fffffff ;  /* 0x7fffffffff257424 */ /* 0x000fe200078e00ff */
[-C--:B------:R-:W-:Y:S01]  /*06a0*/  ISETP.GE.AND P0, PT, R6, R5.reuse, PT ;  /* 0x000000050600720c */ /* 0x080fe20003f06270 */
[----:B------:R-:W-:Y:S01]  /*06b0*/  VIADD R6, R10, 0x1e0 ;  /* 0x000001e00a067836 */ /* 0x000fe20000000000 */
[-C--:B------:R-:W-:Y:S01]  /*06c0*/  ISETP.GE.AND P2, PT, R0, R5.reuse, PT ;  /* 0x000000050000720c */ /* 0x080fe20003f46270 */
[----:B------:R-:W-:Y:S01]  /*06d0*/  VIADD R0, R10, 0x200 ;  /* 0x000002000a007836 */ /* 0x000fe20000000000 */
[----:B------:R1:W5:Y:S02]  /*06e0*/  @!P3 LDG.E R36, desc[UR6][R8.64+0x400] ;  /* 0x000400060824b981 */ /* 0x000364000c1e1900 */
[----:B------:R-:W-:-:S02]  /*06f0*/  ISETP.GE.AND P3, PT, R6, R5, PT ;  /* 0x000000050600720c */ /* 0x000fc40003f66270 */
[----:B------:R1:W5:Y:S01]  /*0700*/  @!P4 LDG.E R37, desc[UR6][R8.64+0x480] ;  /* 0x000480060825c981 */ /* 0x000362000c1e1900 */
[----:B------:R-:W-:Y:S01]  /*0710*/  ISETP.GE.AND P4, PT, R0, R5, PT ;  /* 0x000000050000720c */ /* 0x000fe20003f86270 */
[----:B------:R-:W-:Y:S02]  /*0720*/  IMAD.MOV.U32 R38, RZ, RZ, 0x7fffffff ;  /* 0x7fffffffff267424 */ /* 0x000fe400078e00ff */
[----:B------:R-:W-:Y:S02]  /*0730*/  IMAD.MOV.U32 R39, RZ, RZ, 0x7fffffff ;  /* 0x7fffffffff277424 */ /* 0x000fe400078e00ff */
[----:B------:R-:W-:Y:S02]  /*0740*/  IMAD.MOV.U32 R40, RZ, RZ, 0x7fffffff ;  /* 0x7fffffffff287424 */ /* 0x000fe400078e00ff */
[----:B------:R-:W-:Y:S01]  /*0750*/  IMAD.MOV.U32 R43, RZ, RZ, 0x7fffffff ;  /* 0x7fffffffff2b7424 */ /* 0x000fe200078e00ff */
[----:B------:R1:W5:Y:S01]  /*0760*/  @!P5 LDG.E R38, desc[UR6][R8.64+0x500] ;  /* 0x000500060826d981 */ /* 0x000362000c1e1900 */
[----:B------:R-:W-:-:S02]  /*0770*/  IMAD.MOV.U32 R44, RZ, RZ, 0x7fffffff ;  /* 0x7fffffffff2c7424 */ /* 0x000fc400078e00ff */
[----:B------:R-:W-:Y:S01]  /*0780*/  IMAD.MOV.U32 R45, RZ, RZ, 0x7fffffff ;  /* 0x7fffffffff2d7424 */ /* 0x000fe200078e00ff */
[----:B------:R1:W5:Y:S01]  /*0790*/  @!P6 LDG.E R39, desc[UR6][R8.64+0x580] ;  /* 0x000580060827e981 */ /* 0x000362000c1e1900 */
[----:B------:R-:W-:-:S03]  /*07a0*/  IMAD.MOV.U32 R46, RZ, RZ, 0x7fffffff ;  /* 0x7fffffffff2e7424 */ /* 0x000fc600078e00ff */
[----:B------:R1:W5:Y:S04]  /*07b0*/  @!P0 LDG.E R40, desc[UR6][R8.64+0x600] ;  /* 0x0006000608288981 */ /* 0x000368000c1e1900 */
[----:B------:R1:W5:Y:S04]  /*07c0*/  @!P1 LDG.E R43, desc[UR6][R8.64+0x680] ;  /* 0x00068006082b9981 */ /* 0x000368000c1e1900 */
[----:B------:R1:W5:Y:S04]  /*07d0*/  @!P2 LDG.E R44, desc[UR6][R8.64+0x700] ;  /* 0x00070006082ca981 */ /* 0x000368000c1e1900 */
[----:B------:R1:W5:Y:S04]  /*07e0*/  @!P3 LDG.E R45, desc[UR6][R8.64+0x780] ;  /* 0x00078006082db981 */ /* 0x000368000c1e1900 */
[----:B------:R1:W5:Y:S02]  /*07f0*/  @!P4 LDG.E R46, desc[UR6][R8.64+0x800] ;  /* 0x00080006082ec981 */ /* 0x000364000c1e1900 */
.L_x_3:
[----:B------:R-:W-:Y:S01]  /*0800*/  VIMNMX R5, PT, PT, R24, 0xe0, !PT ;  /* 0x000000e018057848 */ /* 0x000fe20007fe0100 */
[----:B------:R-:W2:Y:S01]  /*0810*/  LDCU UR4, c[0x0][0x3c8] ;  /* 0x00007900ff0477ac */ /* 0x000ea20008000800 */
[----:B------:R-:W-:Y:S01]  /*0820*/  SHF.R.U32.HI R0, RZ, 0x5, R3 ;  /* 0x00000005ff007819 */ /* 0x000fe20000011603 */
[----:B------:R-:W-:Y:S01]  /*0830*/  BSSY.RECONVERGENT B0, `(.L_x_4) ;  /* 0x0000025000007945 */ /* 0x000fe20003800200 */
[--C-:B------:R-:W-:Y:S01]  /*0840*/  IADD3 R5, PT, PT, R5, 0x1f, -R24.reuse ;  /* 0x0000001f05057810 */ /* 0x100fe20007ffe818 */
[----:B------:R-:W-:Y:S01]  /*0850*/  UMOV UR5, 0xffffffff ;  /* 0xffffffff00057882 */ /* 0x000fe20000000000 */
[----:B01----:R-:W-:Y:S02]  /*0860*/  IMAD.MOV.U32 R8, RZ, RZ, R24 ;  /* 0x000000ffff087224 */ /* 0x003fe400078e0018 */
[C---:B------:R-:W-:Y:S01]  /*0870*/  ISETP.GE.U32.AND P0, PT, R5.reuse, 0x1e0, PT ;  /* 0x000001e00500780c */ /* 0x040fe20003f06070 */
[----:B------:R-:W-:Y:S01]  /*0880*/  IMAD.SHL.U32 R0, R0, 0x400, RZ ;  /* 0x0000040000007824 */ /* 0x000fe200078e00ff */
[----:B------:R-:W-:-:S04]  /*0890*/  LEA.HI R6, R5, 0x1, RZ, 0x1b ;  /* 0x0000000105067811 */ /* 0x000fc800078fd8ff */
[----:B------:R-:W-:-:S04]  /*08a0*/  LOP3.LUT R9, R6, 0xf, RZ, 0xc0, !PT ;  /* 0x0000000f06097812 */ /* 0x000fc800078ec0ff */
[----:B------:R-:W-:Y:S01]  /*08b0*/  ISETP.NE.AND P1, PT, R9, RZ, PT ;  /* 0x000000ff0900720c */ /* 0x000fe20003f25270 */
[----:B--2---:R-:W-:Y:S02]  /*08c0*/  USHF.L.U32 UR4, UR5, UR4, URZ ;  /* 0x0000000405047299 */ /* 0x004fe400080006ff */
[----:B------:R-:W-:Y:S10]  /*08d0*/  @!P0 BRA `(.L_x_5) ;  /* 0x0000000000688947 */ /* 0x000ff40003800000 */
[----:B------:R-:W-:Y:S01]  /*08e0*/  IMAD R10, R24, 0x4, R0 ;  /* 0x00000004180a7824 */ /* 0x000fe200078e0200 */
[----:B------:R-:W-:Y:S01]  /*08f0*/  LOP3.LUT R5, R6, 0xffffff0, RZ, 0xc0, !PT ;  /* 0x0ffffff006057812 */ /* 0x000fe200078ec0ff */
[----:B------:R-:W-:-:S03]  /*0900*/  IMAD.MOV.U32 R8, RZ, RZ, R24 ;  /* 0x000000ffff087224 */ /* 0x000fc600078e0018 */
[----:B------:R-:W-:Y:S01]  /*0910*/  IADD3 R10, PT, PT, R10, 0x400, R7 ;  /* 0x000004000a0a7810 */ /* 0x000fe20007ffe007 */
[----:B------:R-:W-:-:S07]  /*0920*/  IMAD.MOV R5, RZ, RZ, -R5 ;  /* 0x000000ffff057224 */ /* 0x000fce00078e0a05 */
.L_x_6:
[----:B------:R-:W-:Y:S01]  /*0930*/  VIADD R5, R5, 0x10 ;  /* 0x0000001005057836 */ /* 0x000fe20000000000 */
[----:B------:R-:W-:Y:S01]  /*0940*/  STS [R10+-0x400], RZ ;  /* 0xfffc00ff0a007388 */ /* 0x000fe20000000800 */
[----:B------:R-:W-:-:S03]  /*0950*/  VIADD R8, R8, 0x200 ;  /* 0x0000020008087836 */ /* 0x000fc60000000000 */
[----:B------:R-:W-:Y:S01]  /*0960*/  ISETP.NE.AND P0, PT, R5, RZ, PT ;  /* 0x000000ff0500720c */ /* 0x000fe20003f05270 */
[----:B------:R-:W-:Y:S04]  /*0970*/  STS [R10+-0x380], RZ ;  /* 0xfffc80ff0a007388 */ /* 0x000fe80000000800 */
[----:B------:R-:W-:Y:S04]  /*0980*/  STS [R10+-0x300], RZ ;  /* 0xfffd00ff0a007388 */ /* 0x000fe80000000800 */
[----:B------:R-:W-:Y:S04]  /*0990*/  STS [R10+-0x280], RZ ;  /* 0xfffd80ff0a007388 */ /* 0x000fe80000000800 */
[----:B------:R-:W-:Y:S04]  /*09a0*/  STS [R10+-0x200], RZ ;  /* 0xfffe00ff0a007388 */ /* 0x000fe80000000800 */
[----:B------:R-:W-:Y:S04]  /*09b0*/  STS [R10+-0x180], RZ ;  /* 0xfffe80ff0a007388 */ /* 0x000fe80000000800 */
[----:B------:R-:W-:Y:S04]  /*09c0*/  STS [R10+-0x100], RZ ;  /* 0xffff00ff0a007388 */ /* 0x000fe80000000800 */
[----:B------:R-:W-:Y:S04]  /*09d0*/  STS [R10+-0x80], RZ ;  /* 0xffff80ff0a007388 */ /* 0x000fe80000000800 */
[----:B------:R-:W-:Y:S04]  /*09e0*/  STS [R10], RZ ;  /* 0x000000ff0a007388 */ /* 0x000fe80000000800 */
[----:B------:R-:W-:Y:S04]  /*09f0*/  STS [R10+0x80], RZ ;  /* 0x000080ff0a007388 */ /* 0x000fe80000000800 */
[----:B------:R-:W-:Y:S04]  /*0a00*/  STS [R10+0x100], RZ ;  /* 0x000100ff0a007388 */ /* 0x000fe80000000800 */
[----:B------:R-:W-:Y:S04]  /*0a10*/  STS [R10+0x180], RZ ;  /* 0x000180ff0a007388 */ /* 0x000fe80000000800 */
[----:B------:R-:W-:Y:S04]  /*0a20*/  STS [R10+0x200], RZ ;  /* 0x000200ff0a007388 */ /* 0x000fe80000000800 */
[----:B------:R-:W-:Y:S04]  /*0a30*/  STS [R10+0x280], RZ ;  /* 0x000280ff0a007388 */ /* 0x000fe80000000800 */
[----:B------:R-:W-:Y:S04]  /*0a40*/  STS [R10+0x300], RZ ;  /* 0x000300ff0a007388 */ /* 0x000fe80000000800 */
[----:B------:R0:W-:Y:S02]  /*0a50*/  STS [R10+0x380], RZ ;  /* 0x000380ff0a007388 */ /* 0x0001e40000000800 */
[----:B0-----:R-:W-:Y:S01]  /*0a60*/  VIADD R10, R10, 0x800 ;  /* 0x000008000a0a7836 */ /* 0x001fe20000000000 */
[----:B------:R-:W-:Y:S06]  /*0a70*/  @P0 BRA `(.L_x_6) ;  /* 0xfffffffc00ac0947 */ /* 0x000fec000383ffff */
.L_x_5:
[----:B------:R-:W-:Y:S05]  /*0a80*/  BSYNC.RECONVERGENT B0 ;  /* 0x0000000000007941 */ /* 0x000fea0003800200 */
.L_x_4:
[----:B------:R-:W-:Y:S01]  /*0a90*/  BSSY.RECONVERGENT B0, `(.L_x_7) ;  /* 0x0000026000007945 */ /* 0x000fe20003800200 */
[----:B------:R-:W-:-:S03]  /*0aa0*/  IMAD.IADD R5, R7, 0x1, R0 ;  /* 0x0000000107057824 */ /* 0x000fc600078e0200 */
[----:B------:R-:W-:Y:S05]  /*0ab0*/  @!P1 BRA `(.L_x_8) ;  /* 0x00000000008c9947 */ /* 0x000fea0003800000 */
[----:B------:R-:W-:Y:S01]  /*0ac0*/  ISETP.GE.U32.AND P0, PT, R9, 0x8, PT ;  /* 0x000000080900780c */ /* 0x000fe20003f06070 */
[----:B------:R-:W-:Y:S01]  /*0ad0*/  BSSY.RECONVERGENT B1, `(.L_x_9) ;  /* 0x000000e000017945 */ /* 0x000fe20003800200 */
[----:B------:R-:W-:-:S04]  /*0ae0*/  LOP3.LUT R10, R6, 0x7, RZ, 0xc0, !PT ;  /* 0x00000007060a7812 */ /* 0x000fc800078ec0ff */
[----:B------:R-:W-:-:S07]  /*0af0*/  ISETP.NE.AND P1, PT, R10, RZ, PT ;  /* 0x000000ff0a00720c */ /* 0x000fce0003f25270 */
[----:B------:R-:W-:Y:S06]  /*0b00*/  @!P0 BRA `(.L_x_10) ;  /* 0x0000000000288947 */ /* 0x000fec0003800000 */
[C---:B------:R-:W-:Y:S02]  /*0b10*/  IMAD R9, R8.reuse, 0x4, R5 ;  /* 0x0000000408097824 */ /* 0x040fe400078e0205 */
[----:B------:R-:W-:-:S03]  /*0b20*/  VIADD R8, R8, 0x100 ;  /* 0x0000010008087836 */ /* 0x000fc60000000000 */
[----:B------:R0:W-:Y:S04]  /*0b30*/  STS [R9], RZ ;  /* 0x000000ff09007388 */ /* 0x0001e80000000800 */
[----:B------:R0:W-:Y:S04]  /*0b40*/  STS [R9+0x80], RZ ;  /* 0x000080ff09007388 */ /* 0x0001e80000000800 */
[----:B------:R0:W-:Y:S04]  /*0b50*/  STS [R9+0x100], RZ ;  /* 0x000100ff09007388 */ /* 0x0001e80000000800 */
[----:B------:R0:W-:Y:S04]  /*0b60*/  STS [R9+0x180], RZ ;  /* 0x000180ff09007388 */ /* 0x0001e80000000800 */
[----:B------:R0:W-:Y:S04]  /*0b70*/  STS [R9+0x200], RZ ;  /* 0x000200ff09007388 */ /* 0x0001e80000000800 */
[----:B------:R0:W-:Y:S04]  /*0b80*/  STS [R9+0x280], RZ ;  /* 0x000280ff09007388 */ /* 0x0001e80000000800 */
[----:B------:R0:W-:Y:S04]  /*0b90*/  STS [R9+0x300], RZ ;  /* 0x000300ff09007388 */ /* 0x0001e80000000800 */
[----:B------:R0:W-:Y:S02]  /*0ba0*/  STS [R9+0x380], RZ ;  /* 0x000380ff09007388 */ /* 0x0001e40000000800 */
.L_x_10:
[----:B------:R-:W-:Y:S05]  /*0bb0*/  BSYNC.RECONVERGENT B1 ;  /* 0x0000000000017941 */ /* 0x000fea0003800200 */
.L_x_9:
[----:B------:R-:W-:Y:S05]  /*0bc0*/  @!P1 BRA `(.L_x_8) ;  /* 0x0000000000489947 */ /* 0x000fea0003800000 */
[----:B------:R-:W-:Y:S02]  /*0bd0*/  ISETP.GE.U32.AND P0, PT, R10, 0x4, PT ;  /* 0x000000040a00780c */ /* 0x000fe40003f06070 */
[----:B------:R-:W-:-:S04]  /*0be0*/  LOP3.LUT R6, R6, 0x3, RZ, 0xc0, !PT ;  /* 0x0000000306067812 */ /* 0x000fc800078ec0ff */
[----:B------:R-:W-:-:S07]  /*0bf0*/  ISETP.NE.AND P1, PT, R6, RZ, PT ;  /* 0x000000ff0600720c */ /* 0x000fce0003f25270 */
[C---:B0-----:R-:W-:Y:S02]  /*0c00*/  @P0 IMAD R9, R8.reuse, 0x4, R5 ;  /* 0x0000000408090824 */ /* 0x041fe400078e0205 */
[----:B------:R-:W-:-:S03]  /*0c10*/  @P0 VIADD R8, R8, 0x80 ;  /* 0x0000008008080836 */ /* 0x000fc60000000000 */
[----:B------:R1:W-:Y:S04]  /*0c20*/  @P0 STS [R9], RZ ;  /* 0x000000ff09000388 */ /* 0x0003e80000000800 */
[----:B------:R1:W-:Y:S04]  /*0c30*/  @P0 STS [R9+0x80], RZ ;  /* 0x000080ff09000388 */ /* 0x0003e80000000800 */
[----:B------:R1:W-:Y:S04]  /*0c40*/  @P0 STS [R9+0x100], RZ ;  /* 0x000100ff09000388 */ /* 0x0003e80000000800 */
[----:B------:R1:W-:Y:S01]  /*0c50*/  @P0 STS [R9+0x180], RZ ;  /* 0x000180ff09000388 */ /* 0x0003e20000000800 */
[----:B------:R-:W-:Y:S05]  /*0c60*/  @!P1 BRA `(.L_x_8) ;  /* 0x0000000000209947 */ /* 0x000fea0003800000 */
[----:B------:R-:W-:Y:S02]  /*0c70*/  IMAD R0, R8, 0x4, R0 ;  /* 0x0000000408007824 */ /* 0x000fe400078e0200 */
[----:B------:R-:W-:Y:S02]  /*0c80*/  IMAD.MOV R6, RZ, RZ, -R6 ;  /* 0x000000ffff067224 */ /* 0x000fe400078e0a06 */
[----:B------:R-:W-:-:S07]  /*0c90*/  IMAD.IADD R0, R7, 0x1, R0 ;  /* 0x0000000107007824 */ /* 0x000fce00078e0200 */
.L_x_11:
[----:B------:R-:W-:Y:S01]  /*0ca0*/  VIADD R6, R6, 0x1 ;  /* 0x0000000106067836 */ /* 0x000fe20000000000 */
[----:B------:R0:W-:Y:S04]  /*0cb0*/  STS [R0], RZ ;  /* 0x000000ff00007388 */ /* 0x0001e80000000800 */
[----:B------:R-:W-:Y:S01]  /*0cc0*/  ISETP.NE.AND P0, PT, R6, RZ, PT ;  /* 0x000000ff0600720c */ /* 0x000fe20003f05270 */
[----:B0-----:R-:W-:-:S12]  /*0cd0*/  VIADD R0, R0, 0x80 ;  /* 0x0000008000007836 */ /* 0x001fd80000000000 */
[----:B------:R-:W-:Y:S05]  /*0ce0*/  @P0 BRA `(.L_x_11) ;  /* 0xfffffffc00ec0947 */ /* 0x000fea000383ffff */
.L_x_8:
[----:B------:R-:W-:Y:S05]  /*0cf0*/  BSYNC.RECONVERGENT B0 ;  /* 0x0000000000007941 */ /* 0x000fea0003800200 */
.L_x_7:
[----:B------:R-:W2:Y:S01]  /*0d00*/  LDCU UR5, c[0x0][0x3c4] ;  /* 0x00007880ff0577ac */ /* 0x000ea20008000800 */
[----:B-----5:R-:W-:Y:S01]  /*0d10*/  LOP3.LUT R27, R28, 0x80000000, RZ, 0x3c, !PT ;  /* 0x800000001c1b7812 */ /* 0x020fe200078e3cff */
[----:B------:R-:W-:Y:S01]  /*0d20*/  BSSY.RECONVERGENT B0, `(.L_x_12) ;  /* 0x0000080000007945 */ /* 0x000fe20003800200 */
[----:B------:R-:W-:Y:S02]  /*0d30*/  LOP3.LUT R22, R29, 0x80000000, RZ, 0x3c, !PT ;  /* 0x800000001d167812 */ /* 0x000fe400078e3cff */
[----:B------:R-:W-:Y:S02]  /*0d40*/  LOP3.LUT R21, R30, 0x80000000, RZ, 0x3c, !PT ;  /* 0x800000001e157812 */ /* 0x000fe400078e3cff */
[----:B------:R-:W-:Y:S02]  /*0d50*/  LOP3.LUT R18, R31, 0x80000000, RZ, 0x3c, !PT ;  /* 0x800000001f127812 */ /* 0x000fe400078e3cff */
[----:B------:R-:W-:Y:S02]  /*0d60*/  LOP3.LUT R20, R33, 0x80000000, RZ, 0x3c, !PT ;  /* 0x8000000021147812 */ /* 0x000fe400078e3cff */
[----:B------:R-:W-:-:S02]  /*0d70*/  LOP3.LUT R23, R32, 0x80000000, RZ, 0x3c, !PT ;  /* 0x8000000020177812 */ /* 0x000fc400078e3cff */
[----:B------:R-:W-:Y:S02]  /*0d80*/  LOP3.LUT R25, R34, 0x80000000, RZ, 0x3c, !PT ;  /* 0x8000000022197812 */ /* 0x000fe400078e3cff */
[----:B------:R-:W-:Y:S02]  /*0d90*/  LOP3.LUT R17, R36, 0x80000000, RZ, 0x3c, !PT ;  /* 0x8000000024117812 */ /* 0x000fe400078e3cff */
[----:B------:R-:W-:Y:S02]  /*0da0*/  LOP3.LUT R19, R38, 0x80000000, RZ, 0x3c, !PT ;  /* 0x8000000026137812 */ /* 0x000fe400078e3cff */
[----:B--2---:R-:W-:Y:S02]  /*0db0*/  SHF.R.U32.HI R49, RZ, UR5, R27 ;  /* 0x00000005ff317c19 */ /* 0x004fe4000801161b */
[----:B------:R-:W-:Y:S02]  /*0dc0*/  SHF.R.U32.HI R52, RZ, UR5, R22 ;  /* 0x00000005ff347c19 */ /* 0x000fe40008011616 */
[----:B------:R-:W-:-:S02]  /*0dd0*/  LOP3.LUT R49, R49, UR4, RZ, 0x30, !PT ;  /* 0x0000000431317c12 */ /* 0x000fc4000f8e30ff */
[----:B------:R-:W-:Y:S02]  /*0de0*/  LOP3.LUT R52, R52, UR4, RZ, 0x30, !PT ;  /* 0x0000000434347c12 */ /* 0x000fe4000f8e30ff */
[----:B------:R-:W-:Y:S01]  /*0df0*/  SHF.R.U32.HI R56, RZ, UR5, R21 ;  /* 0x00000005ff387c19 */ /* 0x000fe20008011615 */
[--C-:B------:R-:W-:Y:S01]  /*0e00*/  IMAD R0, R49, 0x4, R5.reuse ;  /* 0x0000000431007824 */ /* 0x100fe200078e0205 */
[----:B------:R-:W-:Y:S01]  /*0e10*/  SHF.R.U32.HI R48, RZ, UR5, R18 ;  /* 0x00000005ff307c19 */ /* 0x000fe20008011612 */
[----:B------:R-:W-:Y:S01]  /*0e20*/  IMAD R6, R52, 0x4, R5 ;  /* 0x0000000434067824 */ /* 0x000fe200078e0205 */
[----:B------:R-:W-:Y:S01]  /*0e30*/  LOP3.LUT R56, R56, UR4, RZ, 0x30, !PT ;  /* 0x0000000438387c12 */ /* 0x000fe2000f8e30ff */
[----:B------:R-:W-:Y:S01]  /*0e40*/  NOP ;  /* 0x0000000000007918 */ /* 0x000fe20000000000 */
[----:B01----:R-:W-:Y:S01]  /*0e50*/  SHF.R.U32.HI R9, RZ, UR5, R20 ;  /* 0x00000005ff097c19 */ /* 0x003fe20008011614 */
[----:B------:R0:W-:Y:S01]  /*0e60*/  ATOMS.POPC.INC.32 RZ, [R0+URZ] ;  /* 0x0000000000ff7f8c */ /* 0x0001e2000d8000ff */
[----:B------:R-:W-:-:S02]  /*0e70*/  LOP3.LUT R48, R48, UR4, RZ, 0x30, !PT ;  /* 0x0000000430307c12 */ /* 0x000fc4000f8e30ff */
[----:B------:R-:W-:Y:S01]  /*0e80*/  SHF.R.U32.HI R8, RZ, UR5, R23 ;  /* 0x00000005ff087c19 */ /* 0x000fe20008011617 */
[----:B------:R1:W-:Y:S01]  /*0e90*/  ATOMS.POPC.INC.32 RZ, [R6+URZ] ;  /* 0x0000000006ff7f8c */ /* 0x0003e2000d8000ff */
[----:B------:R-:W-:Y:S02]  /*0ea0*/  SHF.R.U32.HI R11, RZ, UR5, R25 ;  /* 0x00000005ff0b7c19 */ /* 0x000fe40008011619 */
[----:B------:R-:W-:Y:S01]  /*0eb0*/  LOP3.LUT R10, R9, UR4, RZ, 0x30, !PT ;  /* 0x00000004090a7c12 */ /* 0x000fe2000f8e30ff */
[--C-:B0-----:R-:W-:Y:S01]  /*0ec0*/  IMAD R0, R56, 0x4, R5.reuse ;  /* 0x0000000438007824 */ /* 0x101fe200078e0205 */
[----:B------:R-:W-:Y:S02]  /*0ed0*/  LOP3.LUT R8, R8, UR4, RZ, 0x30, !PT ;  /* 0x0000000408087c12 */ /* 0x000fe4000f8e30ff */
[----:B------:R-:W-:Y:S01]  /*0ee0*/  LOP3.LUT R12, R11, UR4, RZ, 0x30, !PT ;  /* 0x000000040b0c7c12 */ /* 0x000fe2000f8e30ff */
[--C-:B-1----:R-:W-:Y:S01]  /*0ef0*/  IMAD R6, R48, 0x4, R5.reuse ;  /* 0x0000000430067824 */ /* 0x102fe200078e0205 */
[----:B------:R0:W-:Y:S01]  /*0f00*/  ATOMS.POPC.INC.32 RZ, [R0+URZ] ;  /* 0x0000000000ff7f8c */ /* 0x0001e2000d8000ff */
[--C-:B------:R-:W-:Y:S01]  /*0f10*/  IMAD R9, R10, 0x4, R5.reuse ;  /* 0x000000040a097824 */ /* 0x100fe200078e0205 */
[----:B------:R-:W-:Y:S01]  /*0f20*/  LOP3.LUT R10, R35, 0x80000000, RZ, 0x3c, !PT ;  /* 0x80000000230a7812 */ /* 0x000fe200078e3cff */
[--C-:B------:R-:W-:Y:S01]  /*0f30*/  IMAD R8, R8, 0x4, R5.reuse ;  /* 0x0000000408087824 */ /* 0x100fe200078e0205 */
[----:B------:R1:W-:Y:S01]  /*0f40*/  ATOMS.POPC.INC.32 RZ, [R6+URZ] ;  /* 0x0000000006ff7f8c */ /* 0x0003e2000d8000ff */
[----:B------:R-:W-:Y:S01]  /*0f50*/  IMAD R11, R12, 0x4, R5 ;  /* 0x000000040c0b7824 */ /* 0x000fe200078e0205 */
[----:B------:R-:W-:-:S02]  /*0f60*/  LOP3.LUT R12, R37, 0x80000000, RZ, 0x3c, !PT ;  /* 0x80000000250c7812 */ /* 0x000fc400078e3cff */
[----:B------:R-:W-:Y:S01]  /*0f70*/  LOP3.LUT R16, R39, 0x80000000, RZ, 0x3c, !PT ;  /* 0x8000000027107812 */ /* 0x000fe200078e3cff */
[----:B------:R-:W-:Y:S01]  /*0f80*/  ATOMS.POPC.INC.32 RZ, [R8+URZ] ;  /* 0x0000000008ff7f8c */ /* 0x000fe2000d8000ff */
[----:B0-----:R-:W-:Y:S02]  /*0f90*/  SHF.R.U32.HI R0, RZ, UR5, R10 ;  /* 0x00000005ff007c19 */ /* 0x001fe4000801160a */
[----:B-1----:R-:W-:Y:S01]  /*0fa0*/  SHF.R.U32.HI R6, RZ, UR5, R17 ;  /* 0x00000005ff067c19 */ /* 0x002fe20008011611 */
[----:B------:R0:W-:Y:S01]  /*0fb0*/  ATOMS.POPC.INC.32 RZ, [R9+URZ] ;  /* 0x0000000009ff7f8c */ /* 0x0001e2000d8000ff */
[----:B------:R-:W-:Y:S02]  /*0fc0*/  SHF.R.U32.HI R14, RZ, UR5, R19 ;  /* 0x00000005ff0e7c19 */ /* 0x000fe40008011613 */
[----:B------:R-:W-:Y:S01]  /*0fd0*/  LOP3.LUT R6, R6, UR4, RZ, 0x30, !PT ;  /* 0x0000000406067c12 */ /* 0x000fe2000f8e30ff */
[----:B------:R1:W-:Y:S01]  /*0fe0*/  ATOMS.POPC.INC.32 RZ, [R11+URZ] ;  /* 0x000000000bff7f8c */ /* 0x0003e2000d8000ff */
[----:B------:R-:W-:-:S02]  /*0ff0*/  SHF.R.U32.HI R13, RZ, UR5, R12 ;  /* 0x00000005ff0d7c19 */ /* 0x000fc4000801160c */
[----:B------:R-:W-:Y:S02]  /*1000*/  LOP3.LUT R0, R0, UR4, RZ, 0x30, !PT ;  /* 0x0000000400007c12 */ /* 0x000fe4000f8e30ff */
[----:B0-----:R-:W-:Y:S02]  /*1010*/  SHF.R.U32.HI R9, RZ, UR5, R16 ;  /* 0x00000005ff097c19 */ /* 0x001fe40008011610 */
[----:B------:R-:W-:Y:S01]  /*1020*/  LOP3.LUT R50, R14, UR4, RZ, 0x30, !PT ;  /* 0x000000040e327c12 */ /* 0x000fe2000f8e30ff */
[--C-:B------:R-:W-:Y:S01]  /*1030*/  IMAD R14, R6, 0x4, R5.reuse ;  /* 0x00000004060e7824 */ /* 0x100fe200078e0205 */
[----:B------:R-:W-:Y:S01]  /*1040*/  LOP3.LUT R8, R13, UR4, RZ, 0x30, !PT ;  /* 0x000000040d087c12 */ /* 0x000fe2000f8e30ff */
[--C-:B------:R-:W-:Y:S01]  /*1050*/  IMAD R0, R0, 0x4, R5.reuse ;  /* 0x0000000400007824 */ /* 0x100fe200078e0205 */
[----:B------:R-:W-:Y:S01]  /*1060*/  LOP3.LUT R6, R9, UR4, RZ, 0x30, !PT ;  /* 0x0000000409067c12 */ /* 0x000fe2000f8e30ff */
[--C-:B------:R-:W-:Y:S01]  /*1070*/  IMAD R50, R50, 0x4, R5.reuse ;  /* 0x0000000432327824 */ /* 0x100fe200078e0205 */
[----:B------:R-:W-:Y:S01]  /*1080*/  LOP3.LUT R9, R40, 0x80000000, RZ, 0x3c, !PT ;  /* 0x8000000028097812 */ /* 0x000fe200078e3cff */
[--C-:B------:R-:W-:Y:S01]  /*1090*/  IMAD R26, R8, 0x4, R5.reuse ;  /* 0x00000004081a7824 */ /* 0x100fe200078e0205 */
[----:B------:R0:W-:Y:S01]  /*10a0*/  ATOMS.POPC.INC.32 RZ, [R0+URZ] ;  /* 0x0000000000ff7f8c */ /* 0x0001e2000d8000ff */
[----:B------:R-:W-:Y:S01]  /*10b0*/  IMAD R51, R6, 0x4, R5 ;  /* 0x0000000406337824 */ /* 0x000fe200078e0205 */
[----:B------:R-:W-:-:S02]  /*10c0*/  LOP3.LUT R6, R43, 0x80000000, RZ, 0x3c, !PT ;  /* 0x800000002b067812 */ /* 0x000fc400078e3cff */
[----:B-1----:R-:W-:Y:S01]  /*10d0*/  LOP3.LUT R11, R44, 0x80000000, RZ, 0x3c, !PT ;  /* 0x800000002c0b7812 */ /* 0x002fe200078e3cff */
[----:B------:R1:W-:Y:S01]  /*10e0*/  ATOMS.POPC.INC.32 RZ, [R14+URZ] ;  /* 0x000000000eff7f8c */ /* 0x0003e2000d8000ff */
[----:B------:R-:W-:Y:S02]  /*10f0*/  LOP3.LUT R8, R45, 0x80000000, RZ, 0x3c, !PT ;  /* 0x800000002d087812 */ /* 0x000fe400078e3cff */
[----:B------:R-:W-:Y:S01]  /*1100*/  LOP3.LUT R13, R46, 0x80000000, RZ, 0x3c, !PT ;  /* 0x800000002e0d7812 */ /* 0x000fe200078e3cff */
[----:B------:R2:W-:Y:S01]  /*1110*/  ATOMS.POPC.INC.32 RZ, [R26+URZ] ;  /* 0x000000001aff7f8c */ /* 0x0005e2000d8000ff */
[----:B0-----:R-:W-:Y:S02]  /*1120*/  SHF.R.U32.HI R0, RZ, UR5, R9 ;  /* 0x00000005ff007c19 */ /* 0x001fe40008011609 */
[----:B------:R-:W-:Y:S01]  /*1130*/  SHF.R.U32.HI R53, RZ, UR5, R11 ;  /* 0x00000005ff357c19 */ /* 0x000fe2000801160b */
[----:B-1----:R-:W0:Y:S01]  /*1140*/  LDC.64 R14, c[0x0][0x380] ;  /* 0x0000e000ff0e7b82 */ /* 0x002e220000000a00 */
[----:B------:R-:W-:Y:S01]  /*1150*/  SHF.R.U32.HI R55, RZ, UR5, R8 ;  /* 0x00000005ff377c19 */ /* 0x000fe20008011608 */
[----:B------:R1:W-:Y:S01]  /*1160*/  ATOMS.POPC.INC.32 RZ, [R50+URZ] ;  /* 0x0000000032ff7f8c */ /* 0x0003e2000d8000ff */
[----:B------:R-:W-:-:S02]  /*1170*/  SHF.R.U32.HI R57, RZ, UR5, R13 ;  /* 0x00000005ff397c19 */ /* 0x000fc4000801160d */
[----:B--2---:R-:W-:Y:S01]  /*1180*/  SHF.R.U32.HI R26, RZ, UR5, R6 ;  /* 0x00000005ff1a7c19 */ /* 0x004fe20008011606 */
[----:B------:R2:W-:Y:S01]  /*1190*/  ATOMS.POPC.INC.32 RZ, [R51+URZ] ;  /* 0x0000000033ff7f8c */ /* 0x0005e2000d8000ff */
[----:B------:R-:W-:Y:S02]  /*11a0*/  LOP3.LUT R0, R0, UR4, RZ, 0x30, !PT ;  /* 0x0000000400007c12 */ /* 0x000fe4000f8e30ff */
[----:B------:R-:W-:Y:S02]  /*11b0*/  LOP3.LUT R54, R26, UR4, RZ, 0x30, !PT ;  /* 0x000000041a367c12 */ /* 0x000fe4000f8e30ff */
[----:B------:R-:W-:Y:S01]  /*11c0*/  LOP3.LUT R58, R53, UR4, RZ, 0x30, !PT ;  /* 0x00000004353a7c12 */ /* 0x000fe2000f8e30ff */
[--C-:B------:R-:W-:Y:S01]  /*11d0*/  IMAD R53, R0, 0x4, R5.reuse ;  /* 0x0000000400357824 */ /* 0x100fe200078e0205 */
[----:B------:R-:W-:Y:S01]  /*11e0*/  ISETP.GT.U32.AND P2, PT, R3, 0xff, PT ;  /* 0x000000ff0300780c */ /* 0x000fe20003f44070 */
[--C-:B------:R-:W-:Y:S01]  /*11f0*/  IMAD R54, R54, 0x4, R5.reuse ;  /* 0x0000000436367824 */ /* 0x100fe200078e0205 */
[----:B------:R-:W-:Y:S01]  /*1200*/  LOP3.LUT R60, R55, UR4, RZ, 0x30, !PT ;  /* 0x00000004373c7c12 */ /* 0x000fe2000f8e30ff */
[--C-:B------:R-:W-:Y:S01]  /*1210*/  IMAD R58, R58, 0x4, R5.reuse ;  /* 0x000000043a3a7824 */ /* 0x100fe200078e0205 */
[----:B------:R-:W-:Y:S01]  /*1220*/  LOP3.LUT R26, R57, UR4, RZ, 0x30, !PT ;  /* 0x00000004391a7c12 */ /* 0x000fe2000f8e30ff */
[----:B------:R3:W-:Y:S01]  /*1230*/  ATOMS.POPC.INC.32 RZ, [R53+URZ] ;  /* 0x0000000035ff7f8c */ /* 0x0007e2000d8000ff */
[----:B-1----:R-:W-:Y:S01]  /*1240*/  P2R R50, PR, RZ, 0x4 ;  /* 0x00000004ff327803 */ /* 0x002fe20000000000 */
[----:B------:R-:W-:-:S02]  /*1250*/  IMAD R60, R60, 0x4, R5 ;  /* 0x000000043c3c7824 */ /* 0x000fc400078e0205 */
[----:B------:R-:W-:Y:S01]  /*1260*/  IMAD R5, R26, 0x4, R5 ;  /* 0x000000041a057824 */ /* 0x000fe200078e0205 */
[----:B------:R3:W-:Y:S01]  /*1270*/  ATOMS.POPC.INC.32 RZ, [R54+URZ] ;  /* 0x0000000036ff7f8c */ /* 0x0007e2000d8000ff */
[----:B--2---:R-:W-:Y:S02]  /*1280*/  IMAD R51, R3, 0x4, R7 ;  /* 0x0000000403337824 */ /* 0x004fe400078e0207 */
[----:B------:R-:W-:Y:S01]  /*1290*/  IMAD.MOV.U32 R0, RZ, RZ, RZ ;  /* 0x000000ffff007224 */ /* 0x000fe200078e00ff */
[----:B------:R3:W-:Y:S04]  /*12a0*/  ATOMS.POPC.INC.32 RZ, [R58+URZ] ;  /* 0x000000003aff7f8c */ /* 0x0007e8000d8000ff */
[----:B------:R3:W-:Y:S04]  /*12b0*/  ATOMS.POPC.INC.32 RZ, [R60+URZ] ;  /* 0x000000003cff7f8c */ /* 0x0007e8000d8000ff */
[----:B------:R3:W-:Y:S01]  /*12c0*/  ATOMS.POPC.INC.32 RZ, [R5+URZ] ;  /* 0x0000000005ff7f8c */ /* 0x0007e2000d8000ff */
[----:B------:R-:W-:Y:S06]  /*12d0*/  BAR.SYNC.DEFER_BLOCKING 0x0 ;  /* 0x0000000000007b1d */ /* 0x000fec0000010000 */
[----:B------:R-:W-:Y:S05]  /*12e0*/  @P2 BRA `(.L_x_13) ;  /* 0x00000000008c2947 */ /* 0x000fea0003800000 */
[----:B------:R-:W1:Y:S04]  /*12f0*/  LDS R0, [R51] ;  /* 0x0000000033007984 */ /* 0x000e680000000800 */
[----:B---3--:R-:W2:Y:S04]  /*1300*/  LDS R5, [R51+0x400] ;  /* 0x0004000033057984 */ /* 0x008ea80000000800 */
[----:B------:R-:W3:Y:S04]  /*1310*/  LDS R53, [R51+0x800] ;  /* 0x0008000033357984 */ /* 0x000ee80000000800 */
[----:B------:R-:W4:Y:S04]  /*1320*/  LDS R55, [R51+0xc00] ;  /* 0x000c000033377984 */ /* 0x000f280000000800 */
[----:B------:R-:W5:Y:S04]  /*1330*/  LDS R57, [R51+0x1000] ;  /* 0x0010000033397984 */ /* 0x000f680000000800 */
[----:B------:R-:W0:Y:S04]  /*1340*/  LDS R59, [R51+0x1400] ;  /* 0x00140000333b7984 */ /* 0x000e280000000800 */
[----:B------:R-:W-:Y:S04]  /*1350*/  LDS R61, [R51+0x2000] ;  /* 0x00200000333d7984 */ /* 0x000fe80000000800 */
[----:B------:R-:W-:Y:S04]  /*1360*/  LDS R63, [R51+0x2400] ;  /* 0x00240000333f7984 */ /* 0x000fe80000000800 */
[----:B------:R-:W-:Y:S04]  /*1370*/  LDS R65, [R51+0x2800] ;  /* 0x0028000033417984 */ /* 0x000fe80000000800 */
[----:B------:R-:W-:Y:S04]  /*1380*/  STS [R51], RZ ;  /* 0x000000ff33007388 */ /* 0x000fe80000000800 */
[----:B-1----:R-:W-:Y:S01]  /*1390*/  STS [R51+0x400], R0 ;  /* 0x0004000033007388 */ /* 0x002fe20000000800 */
[----:B--2---:R-:W-:-:S03]  /*13a0*/  IMAD.IADD R54, R0, 0x1, R5 ;  /* 0x0000000100367824 */ /* 0x004fc600078e0205 */
[----:B------:R-:W1:Y:S01]  /*13b0*/  LDS R5, [R51+0x1800] ;  /* 0x0018000033057984 */ /* 0x000e620000000800 */
[----:B---3--:R-:W-:-:S03]  /*13c0*/  IMAD.IADD R58, R54, 0x1, R53 ;  /* 0x00000001363a7824 */ /* 0x008fc600078e0235 */
[----:B------:R-:W2:Y:S01]  /*13d0*/  LDS R53, [R51+0x1c00] ;  /* 0x001c000033357984 */ /* 0x000ea20000000800 */
[----:B----4-:R-:W-:-:S03]  /*13e0*/  IMAD.IADD R60, R58, 0x1, R55 ;  /* 0x000000013a3c7824 */ /* 0x010fc600078e0237 */
[----:B------:R1:W-:Y:S01]  /*13f0*/  STS [R51+0x800], R54 ;  /* 0x0008003633007388 */ /* 0x0003e20000000800 */
[----:B-----5:R-:W-:-:S03]  /*1400*/  IMAD.IADD R62, R60, 0x1, R57 ;  /* 0x000000013c3e7824 */ /* 0x020fc600078e0239 */
[----:B------:R-:W3:Y:S01]  /*1410*/  LDS R55, [R51+0x2c00] ;  /* 0x002c000033377984 */ /* 0x000ee20000000800 */
[----:B0-----:R-:W-:-:S03]  /*1420*/  IMAD.IADD R64, R62, 0x1, R59 ;  /* 0x000000013e407824 */ /* 0x001fc600078e023b */
[----:B------:R0:W-:Y:S04]  /*1430*/  STS [R51+0xc00], R58 ;  /* 0x000c003a33007388 */ /* 0x0001e80000000800 */
[----:B------:R4:W-:Y:S04]  /*1440*/  STS [R51+0x1000], R60 ;  /* 0x0010003c33007388 */ /* 0x0009e80000000800 */
[----:B------:R4:W-:Y:S04]  /*1450*/  STS [R51+0x1400], R62 ;  /* 0x0014003e33007388 */ /* 0x0009e80000000800 */
[----:B------:R4:W-:Y:S01]  /*1460*/  STS [R51+0x1800], R64 ;  /* 0x0018004033007388 */ /* 0x0009e20000000800 */
[----:B-1----:R-:W-:-:S04]  /*1470*/  IMAD.IADD R54, R64, 0x1, R5 ;  /* 0x0000000140367824 */ /* 0x002fc800078e0205 */
[----:B--2---:R-:W-:Y:S01]  /*1480*/  IMAD.IADD R66, R54, 0x1, R53 ;  /* 0x0000000136427824 */ /* 0x004fe200078e0235 */
[----:B------:R4:W-:Y:S03]  /*1490*/  STS [R51+0x1c00], R54 ;  /* 0x001c003633007388 */ /* 0x0009e60000000800 */
[----:B------:R-:W-:Y:S01]  /*14a0*/  IMAD.IADD R68, R66, 0x1, R61 ;  /* 0x0000000142447824 */ /* 0x000fe200078e023d */
[----:B------:R4:W-:Y:S03]  /*14b0*/  STS [R51+0x2000], R66 ;  /* 0x0020004233007388 */ /* 0x0009e60000000800 */
[----:B------:R-:W-:Y:S01]  /*14c0*/  IMAD.IADD R70, R68, 0x1, R63 ;  /* 0x0000000144467824 */ /* 0x000fe200078e023f */
[----:B------:R4:W-:Y:S03]  /*14d0*/  STS [R51+0x2400], R68 ;  /* 0x0024004433007388 */ /* 0x0009e60000000800 */
[----:B0-----:R-:W-:Y:S01]  /*14e0*/  IMAD.IADD R58, R70, 0x1, R65 ;  /* 0x00000001463a7824 */ /* 0x001fe200078e0241 */
[----:B------:R4:W-:Y:S03]  /*14f0*/  STS [R51+0x2800], R70 ;  /* 0x0028004633007388 */ /* 0x0009e60000000800 */
[----:B---3--:R-:W-:Y:S01]  /*1500*/  IMAD.IADD R0, R58, 0x1, R55 ;  /* 0x000000013a007824 */ /* 0x008fe200078e0237 */
[----:B------:R4:W-:Y:S06]  /*1510*/  STS [R51+0x2c00], R58 ;  /* 0x002c003a33007388 */ /* 0x0009ec0000000800 */
.L_x_13:
[----:B------:R-:W-:Y:S05]  /*1520*/  BSYNC.RECONVERGENT B0 ;  /* 0x0000000000007941 */ /* 0x000fea0003800200 */
.L_x_12:
[----:B------:R-:W-:Y:S01]  /*1530*/  ISETP.NE.AND P0, PT, R0, 0x1980, PT ;  /* 0x000019800000780c */ /* 0x000fe20003f05270 */
[----:B---3--:R-:W-:Y:S01]  /*1540*/  IMAD R5, R42, 0x100, R3 ;  /* 0x000001002a057824 */ /* 0x008fe200078e0203 */
[----:B------:R-:W-:Y:S01]  /*1550*/  @!P2 LOP3.LUT R53, R0, 0x40000000, RZ, 0xfc, !PT ;  /* 0x400000000035a812 */ /* 0x000fe200078efcff */
[----:B------:R-:W-:Y:S01]  /*1560*/  IMAD R41, R41, 0x11, RZ ;  /* 0x0000001129297824 */ /* 0x000fe200078e02ff */
[----:B------:R-:W-:Y:S01]  /*1570*/  ISETP.LT.U32.AND P0, PT, R3, 0x100, !P0 ;  /* 0x000001000300780c */ /* 0x000fe20004701070 */
[----:B0-----:R-:W-:-:S03]  /*1580*/  IMAD.WIDE R14, R5, 0x4, R14 ;  /* 0x00000004050e7825 */ /* 0x001fc600078e020e */
[----:B------:R-:W-:Y:S01]  /*1590*/  LOP3.LUT R57, R41, R4, RZ, 0xfc, !PT ;  /* 0x0000000429397212 */ /* 0x000fe200078efcff */
[----:B----4-:R-:W-:Y:S01]  /*15a0*/  IMAD R54, R42, 0x1980, RZ ;  /* 0x000019802a367824 */ /* 0x010fe200078e02ff */
[----:B------:R0:W-:Y:S07]  /*15b0*/  @!P2 STG.E.STRONG.SYS desc[UR6][R14.64], R53 ;  /* 0x000000350e00a986 */ /* 0x0001ee000c115906 */
[----:B------:R-:W-:Y:S06]  /*15c0*/  BAR.RED.OR.DEFER_BLOCKING 0x0, P0 ;  /* 0x0000000000007b1d */ /* 0x000fec0000014800 */
[----:B------:R-:W1:Y:S01]  /*15d0*/  B2R.RESULT RZ, P0 ;  /* 0x0000000000ff731c */ /* 0x000e620000004000 */
[----:B------:R-:W-:-:S04]  /*15e0*/  IADD3 R4, P1, PT, R54, R57, RZ ;  /* 0x0000003936047210 */ /* 0x000fc80007f3e0ff */
[----:B------:R-:W-:Y:S01]  /*15f0*/  LEA.HI.X.SX32 R55, R54, RZ, 0x1, P1 ;  /* 0x000000ff36377211 */ /* 0x000fe200008f0eff */
[----:B------:R-:W-:-:S03]  /*1600*/  IMAD.SHL.U32 R5, R4, 0x4, RZ ;  /* 0x0000000404057824 */ /* 0x000fc600078e00ff */
[----:B------:R-:W-:Y:S01]  /*1610*/  SHF.L.U64.HI R4, R4, 0x2, R55 ;  /* 0x0000000204047819 */ /* 0x000fe20000010237 */
[----:B01----:R-:W-:Y:S06]  /*1620*/  @!P0 BRA `(.L_x_14) ;  /* 0x0000001000b48947 */ /* 0x003fec0003800000 */
[----:B------:R-:W0:Y:S01]  /*1630*/  LDCU.64 UR8, c[0x0][0x3b8] ;  /* 0x00007700ff0877ac */ /* 0x000e220008000a00 */
[----:B------:R-:W-:Y:S01]  /*1640*/  BSSY B1, `(.L_x_15) ;  /* 0x0000032000017945 */ /* 0x000fe20003800000 */
[----:B------:R-:W-:Y:S01]  /*1650*/  IMAD R13, R3, 0x8, R7 ;  /* 0x00000008030d7824 */ /* 0x000fe200078e0207 */
[----:B0-----:R-:W-:-:S04]  /*1660*/  IADD3 R8, P0, PT, R5, UR8, RZ ;  /* 0x0000000805087c10 */ /* 0x001fc8000ff1e0ff */
[----:B------:R-:W-:Y:S01]  /*1670*/  IADD3.X R9, PT, PT, R4, UR9, RZ, P0, !PT ;  /* 0x0000000904097c10 */ /* 0x000fe200087fe4ff */
[----:B------:R-:W-:Y:S08]  /*1680*/  @P2 BRA `(.L_x_16) ;  /* 0x0000000000b42947 */ /* 0x000ff00003800000 */
[----:B------:R-:W0:Y:S02]  /*1690*/  LDCU.64 UR8, c[0x0][0x398] ;  /* 0x00007300ff0877ac */ /* 0x000e240008000a00 */
[----:B0-----:R-:W-:-:S04]  /*16a0*/  LEA R10, P0, R3, UR8, 0x3 ;  /* 0x00000008030a7c11 */ /* 0x001fc8000f8018ff */
[----:B------:R-:W-:-:S05]  /*16b0*/  LEA.HI.X R11, R3, UR9, RZ, 0x3, P0 ;  /* 0x00000009030b7c11 */ /* 0x000fca00080f1cff */
[----:B------:R-:W2:Y:S01]  /*16c0*/  LDG.E.64 R4, desc[UR6][R10.64] ;  /* 0x000000060a047981 */ /* 0x000ea2000c1e1b00 */
[----:B------:R-:W-:-:S04]  /*16d0*/  ISETP.GT.U32.AND P0, PT, R3, R49, PT ;  /* 0x000000310300720c */ /* 0x000fc80003f04070 */
[----:B------:R-:W-:-:S04]  /*16e0*/  SEL R17, RZ, 0x1980, !P0 ;  /* 0x00001980ff117807 */ /* 0x000fc80004000000 */
[----:B--2---:R-:W-:Y:S01]  /*16f0*/  IADD3 R4, P0, PT, R4, -R17, RZ ;  /* 0x8000001104047210 */ /* 0x004fe20007f1e0ff */
[----:B------:R-:W-:-:S03]  /*1700*/  IMAD.MOV.U32 R17, RZ, RZ, R0 ;  /* 0x000000ffff117224 */ /* 0x000fc600078e0000 */
[----:B------:R-:W-:Y:S02]  /*1710*/  IADD3.X R5, PT, PT, R5, -0x1, RZ, P0, !PT ;  /* 0xffffffff05057810 */ /* 0x000fe400007fe4ff */
[----:B------:R-:W-:-:S03]  /*1720*/  ISETP.GE.AND P0, PT, R42, 0x1, PT ;  /* 0x000000012a00780c */ /* 0x000fc60003f06270 */
[----:B------:R0:W-:Y:S10]  /*1730*/  STS.64 [R13+0x6600], R4 ;  /* 0x006600040d007388 */ /* 0x0001f40000000a00 */
[----:B------:R-:W-:Y:S05]  /*1740*/  @!P0 BRA `(.L_x_17) ;  /* 0x00000000006c8947 */ /* 0x000fea0003800000 */
[----:B------:R-:W-:Y:S01]  /*1750*/  BSSY B0, `(.L_x_18) ;  /* 0x0000019000007945 */ /* 0x000fe20003800000 */
[----:B------:R-:W-:Y:S02]  /*1760*/  IMAD.MOV.U32 R6, RZ, RZ, -0x1 ;  /* 0xffffffffff067424 */ /* 0x000fe400078e00ff */
[----:B------:R-:W-:Y:S02]  /*1770*/  IMAD.MOV.U32 R10, RZ, RZ, R42 ;  /* 0x000000ffff0a7224 */ /* 0x000fe400078e002a */
[----:B------:R-:W-:-:S07]  /*1780*/  IMAD.MOV.U32 R17, RZ, RZ, R0 ;  /* 0x000000ffff117224 */ /* 0x000fce00078e0000 */
.L_x_22:
[----:B0-----:R-:W0:Y:S01]  /*1790*/  LDC.64 R4, c[0x0][0x380] ;  /* 0x0000e000ff047b82 */ /* 0x001e220000000a00 */
[----:B------:R-:W-:Y:S01]  /*17a0*/  VIADD R19, R10, 0xffffffff ;  /* 0xffffffff0a137836 */ /* 0x000fe20000000000 */
[----:B------:R-:W-:Y:S03]  /*17b0*/  BSSY B2, `(.L_x_19) ;  /* 0x0000008000027945 */ /* 0x000fe60003800000 */
[----:B------:R-:W-:-:S04]  /*17c0*/  IMAD R11, R19, 0x100, R3 ;  /* 0x00000100130b7824 */ /* 0x000fc800078e0203 */
[----:B0-----:R-:W-:-:S07]  /*17d0*/  IMAD.WIDE R4, R11, 0x4, R4 ;  /* 0x000000040b047825 */ /* 0x001fce00078e0204 */
.L_x_20:
[----:B------:R-:W-:Y:S05]  /*17e0*/  YIELD ;  /* 0x0000000000007946 */ /* 0x000fea0003800000 */
[----:B------:R0:W-:Y:S06]  /*17f0*/  MEMBAR.SC.CTA ;  /* 0x0000000000007992 */ /* 0x0001ec0000000000 */
[----:B0-----:R-:W2:Y:S02]  /*1800*/  LDG.E.STRONG.SYS R11, desc[UR6][R4.64] ;  /* 0x00000006040b7981 */ /* 0x001ea4000c1f5900 */
[----:B--2---:R-:W-:-:S13]  /*1810*/  ISETP.NE.AND P0, PT, R11, RZ, PT ;  /* 0x000000ff0b00720c */ /* 0x004fda0003f05270 */
[----:B------:R-:W-:Y:S05]  /*1820*/  @!P0 BRA `(.L_x_20) ;  /* 0xfffffffc00ec8947 */ /* 0x000fea000383ffff */
[----:B------:R-:W-:Y:S05]  /*1830*/  BSYNC B2 ;  /* 0x0000000000027941 */ /* 0x000fea0003800000 */
.L_x_19:
[----:B------:R-:W-:Y:S01]  /*1840*/  BSSY.RECONVERGENT B2, `(.L_x_21) ;  /* 0x0000006000027945 */ /* 0x000fe20003800200 */
[C---:B------:R-:W-:Y:S02]  /*1850*/  ISETP.GT.AND P0, PT, R11.reuse, -0x1, PT ;  /* 0xffffffff0b00780c */ /* 0x040fe40003f04270 */
[----:B------:R-:W-:Y:S01]  /*1860*/  LOP3.LUT R4, R11, 0x3fffffff, RZ, 0xc0, !PT ;  /* 0x3fffffff0b047812 */ /* 0x000fe200078ec0ff */
[----:B------:R-:W-:Y:S05]  /*1870*/  WARPSYNC.EXCLUSIVE R6 ;  /* 0x0000000006007348 */ /* 0x000fea0003a00000 */
[----:B------:R-:W-:-:S05]  /*1880*/  IMAD.IADD R17, R4, 0x1, R17 ;  /* 0x0000000104117824 */ /* 0x000fca00078e0211 */
[----:B------:R-:W-:-:S07]  /*1890*/  VOTE.ANY R6, PT, P0 ;  /* 0x0000000000067806 */ /* 0x000fce00000e0100 */
[----:B------:R-:W-:Y:S05]  /*18a0*/  BSYNC.RECONVERGENT B2 ;  /* 0x0000000000027941 */ /* 0x000fea0003800200 */
.L_x_21:
[----:B------:R-:W-:Y:S01]  /*18b0*/  ISETP.GT.U32.AND P1, PT, R10, 0x1, PT ;  /* 0x000000010a00780c */ /* 0x000fe20003f24070 */
[----:B------:R-:W-:-:S12]  /*18c0*/  IMAD.MOV.U32 R10, RZ, RZ, R19 ;  /* 0x000000ffff0a7224 */ /* 0x000fd800078e0013 */
[----:B------:R-:W-:Y:S05]  /*18d0*/  @P0 BRA P1, `(.L_x_22) ;  /* 0xfffffffc00ac0947 */ /* 0x000fea000083ffff */
[----:B------:R-:W-:Y:S05]  /*18e0*/  BSYNC B0 ;  /* 0x0000000000007941 */ /* 0x000fea0003800000 */
.L_x_18:
[----:B------:R1:W2:Y:S02]  /*18f0*/  LDS.64 R4, [R13+0x6600] ;  /* 0x006600000d047984 */ /* 0x0002a40000000a00 */
.L_x_17:
[C---:B------:R-:W-:Y:S01]  /*1900*/  IMAD.IADD R19, R17.reuse, 0x1, -R0 ;  /* 0x0000000111137824 */ /* 0x040fe200078e0a00 */
[----:B------:R-:W-:-:S04]  /*1910*/  LOP3.LUT R11, R17, 0x80000000, RZ, 0xfc, !PT ;  /* 0x80000000110b7812 */ /* 0x000fc800078efcff */
[C---:B0-2---:R-:W-:Y:S01]  /*1920*/  IADD3 R4, P0, PT, R19.reuse, R4, RZ ;  /* 0x0000000413047210 */ /* 0x045fe20007f1e0ff */
[----:B------:R0:W-:Y:S03]  /*1930*/  STG.E.STRONG.SYS desc[UR6][R14.64], R11 ;  /* 0x0000000b0e007986 */ /* 0x0001e6000c115906 */
[----:B------:R-:W-:-:S05]  /*1940*/  LEA.HI.X.SX32 R5, R19, R5, 0x1, P0 ;  /* 0x0000000513057211 */ /* 0x000fca00000f0eff */
[----:B------:R0:W-:Y:S04]  /*1950*/  STS.64 [R13+0x6600], R4 ;  /* 0x006600040d007388 */ /* 0x0001e80000000a00 */
.L_x_16:
[----:B------:R-:W-:Y:S05]  /*1960*/  BSYNC B1 ;  /* 0x0000000000017941 */ /* 0x000fea0003800000 */
.L_x_15:
[----:B0-----:R-:W0:Y:S01]  /*1970*/  LDC R5, c[0x0][0x3c0] ;  /* 0x0000f000ff057b82 */ /* 0x001e220000000800 */
[----:B------:R-:W-:-:S07]  /*1980*/  IMAD R4, R49, 0x8, R7 ;  /* 0x0000000831047824 */ /* 0x000fce00078e0207 */
[----:B------:R-:W2:Y:S01]  /*1990*/  LDC.64 R16, c[0x0][0x390] ;  /* 0x0000e400ff107b82 */ /* 0x000ea20000000a00 */
[----:B0-----:R-:W-:Y:S02]  /*19a0*/  ISETP.GE.AND P0, PT, R47, R5, PT ;  /* 0x000000052f00720c */ /* 0x001fe40003f06270 */
[----:B--2---:R-:W-:-:S04]  /*19b0*/  ISETP.EQ.U32.AND P1, PT, R16, RZ, PT ;  /* 0x000000ff1000720c */ /* 0x004fc80003f22070 */
[----:B------:R-:W-:-:S04]  /*19c0*/  ISETP.EQ.OR.EX P0, PT, R17, RZ, !P0, P1 ;  /* 0x000000ff1100720c */ /* 0x000fc80004702710 */
[----:B------:R-:W-:-:S13]  /*19d0*/  ISETP.GT.U32.OR P0, PT, R3, 0xff, P0 ;  /* 0x000000ff0300780c */ /* 0x000fda0000704470 */
[----:B------:R-:W-:Y:S05]  /*19e0*/  @P0 BRA `(.L_x_23) ;  /* 0x0000000000240947 */ /* 0x000fea0003800000 */
[----:B------:R-:W0:Y:S01]  /*19f0*/  LDS.64 R10, [R13+0x6600] ;  /* 0x006600000d0a7984 */ /* 0x000e220000000a00 */
[C---:B------:R-:W-:Y:S02]  /*1a00*/  ISETP.GT.U32.AND P0, PT, R3.reuse, R49, PT ;  /* 0x000000310300720c */ /* 0x040fe40003f04070 */
[C---:B------:R-:W-:Y:S02]  /*1a10*/  LEA R6, P2, R3.reuse, R16, 0x3 ;  /* 0x0000001003067211 */ /* 0x040fe400078418ff */
[----:B------:R-:W-:Y:S02]  /*1a20*/  SEL R7, RZ, 0x1980, !P0 ;  /* 0x00001980ff077807 */ /* 0x000fe40004000000 */
[--C-:B------:R-:W-:Y:S02]  /*1a30*/  SHF.R.S32.HI R15, RZ, 0x1f, R0.reuse ;  /* 0x0000001fff0f7819 */ /* 0x100fe40000011400 */
[----:B0-----:R-:W-:Y:S02]  /*1a40*/  IADD3 R2, P0, P1, R10, R7, R0 ;  /* 0x000000070a027210 */ /* 0x001fe4000791e000 */
[----:B------:R-:W-:-:S02]  /*1a50*/  LEA.HI.X R7, R3, R17, RZ, 0x3, P2 ;  /* 0x0000001103077211 */ /* 0x000fc400010f1cff */
[----:B------:R-:W-:-:S05]  /*1a60*/  IADD3.X R3, PT, PT, R11, RZ, R15, P0, P1 ;  /* 0x000000ff0b037210 */ /* 0x000fca00007e240f */
[----:B------:R0:W-:Y:S04]  /*1a70*/  STG.E.64 desc[UR6][R6.64], R2 ;  /* 0x0000000206007986 */ /* 0x0001e8000c101b06 */
.L_x_23:
[----:B------:R-:W-:Y:S05]  /*1a80*/  WARPSYNC.ALL ;  /* 0x0000000000007948 */ /* 0x000fea0003800000 */
[----:B------:R-:W-:Y:S01]  /*1a90*/  BAR.SYNC.DEFER_BLOCKING 0x0 ;  /* 0x0000000000007b1d */ /* 0x000fe20000010000 */
[----:B------:R-:W-:-:S05]  /*1aa0*/  ISETP.GT.AND P0, PT, R47, R5, PT ;  /* 0x000000052f00720c */ /* 0x000fca0003f04270 */
[----:B0-----:R0:W2:Y:S08]  /*1ab0*/  LDS.64 R2, [R4+0x6600] ;  /* 0x0066000004027984 */ /* 0x0010b00000000a00 */
[----:B0-----:R-:W-:Y:S05]  /*1ac0*/  @P0 BRA `(.L_x_24) ;  /* 0x00000000005c0947 */ /* 0x001fea0003800000 */
[----:B------:R-:W0:Y:S01]  /*1ad0*/  LDCU.64 UR4, c[0x0][0x3a0] ;  /* 0x00007400ff0477ac */ /* 0x000e220008000a00 */
[----:B--2---:R-:W-:-:S05]  /*1ae0*/  IADD3 R0, P1, PT, R57, R2, RZ ;  /* 0x0000000239007210 */ /* 0x004fca0007f3e0ff */
[----:B------:R-:W-:Y:S01]  /*1af0*/  IMAD.X R7, RZ, RZ, R3, P1 ;  /* 0x000000ffff077224 */ /* 0x000fe200008e0603 */
[----:B0-----:R-:W-:-:S04]  /*1b00*/  LEA R2, P1, R0, UR4, 0x2 ;  /* 0x0000000400027c11 */ /* 0x001fc8000f8210ff */
[----:B------:R-:W-:-:S05]  /*1b10*/  LEA.HI.X R3, R0, UR5, R7, 0x2, P1 ;  /* 0x0000000500037c11 */ /* 0x000fca00088f1407 */
[----:B------:R2:W-:Y:S04]  /*1b20*/  STG.E desc[UR6][R2.64], R28 ;  /* 0x0000001c02007986 */ /* 0x0005e8000c101906 */
        /* <DEDUP_REMOVED lines=15> */
[----:B------:R2:W-:Y:S01]  /*1c20*/  STG.E desc[UR6][R2.64+0x800], R46 ;  /* 0x0008002e02007986 */ /* 0x0005e2000c101906 */
[----:B------:R-:W-:Y:S05]  /*1c30*/  BRA `(.L_x_25) ;  /* 0x0000000000e07947 */ /* 0x000fea0003800000 */
.L_x_24:
[----:B------:R-:W0:Y:S01]  /*1c40*/  LDCU.64 UR4, c[0x0][0x3a0] ;  /* 0x00007400ff0477ac */ /* 0x000e220008000a00 */
[----:B------:R-:W-:Y:S01]  /*1c50*/  IMAD R4, R42, -0x1980, R5 ;  /* 0xffffe6802a047824 */ /* 0x000fe200078e0205 */
[C---:B--2---:R-:W-:Y:S01]  /*1c60*/  IADD3 R0, P1, PT, R57.reuse, R2, RZ ;  /* 0x0000000239007210 */ /* 0x044fe20007f3e0ff */
[C---:B------:R-:W-:Y:S02]  /*1c70*/  VIADD R11, R57.reuse, 0x20 ;  /* 0x00000020390b7836 */ /* 0x040fe40000000000 */
[C---:B-1----:R-:W-:Y:S01]  /*1c80*/  VIADD R13, R57.reuse, 0x40 ;  /* 0x00000040390d7836 */ /* 0x042fe20000000000 */
[-C--:B------:R-:W-:Y:S01]  /*1c90*/  ISETP.GE.AND P5, PT, R57, R4.reuse, PT ;  /* 0x000000043900720c */ /* 0x080fe20003fa6270 */
[----:B------:R-:W-:Y:S01]  /*1ca0*/  IMAD.X R7, RZ, RZ, R3, P1 ;  /* 0x000000ffff077224 */ /* 0x000fe200008e0603 */
[-C--:B------:R-:W-:Y:S01]  /*1cb0*/  ISETP.GE.AND P4, PT, R11, R4.reuse, PT ;  /* 0x000000040b00720c */ /* 0x080fe20003f86270 */
[----:B------:R-:W-:Y:S01]  /*1cc0*/  VIADD R11, R57, 0x60 ;  /* 0x00000060390b7836 */ /* 0x000fe20000000000 */
[----:B------:R-:W-:Y:S01]  /*1cd0*/  ISETP.GE.AND P3, PT, R13, R4, PT ;  /* 0x000000040d00720c */ /* 0x000fe20003f66270 */
[----:B------:R-:W-:-:S02]  /*1ce0*/  VIADD R13, R57, 0x80 ;  /* 0x00000080390d7836 */ /* 0x000fc40000000000 */
[----:B------:R-:W-:Y:S01]  /*1cf0*/  VIADD R15, R57, 0xa0 ;  /* 0x000000a0390f7836 */ /* 0x000fe20000000000 */
[-C--:B------:R-:W-:Y:S01]  /*1d00*/  ISETP.GE.AND P2, PT, R11, R4.reuse, PT ;  /* 0x000000040b00720c */ /* 0x080fe20003f46270 */
[----:B------:R-:W-:Y:S01]  /*1d10*/  VIADD R11, R57, 0xc0 ;  /* 0x000000c0390b7836 */ /* 0x000fe20000000000 */
[C---:B0-----:R-:W-:Y:S02]  /*1d20*/  LEA R2, P1, R0.reuse, UR4, 0x2 ;  /* 0x0000000400027c11 */ /* 0x041fe4000f8210ff */
[-C--:B------:R-:W-:Y:S02]  /*1d30*/  ISETP.GE.AND P6, PT, R15, R4.reuse, PT ;  /* 0x000000040f00720c */ /* 0x080fe40003fc6270 */
[----:B------:R-:W-:Y:S02]  /*1d40*/  LEA.HI.X R3, R0, UR5, R7, 0x2, P1 ;  /* 0x0000000500037c11 */ /* 0x000fe400088f1407 */
[----:B------:R-:W-:Y:S01]  /*1d50*/  ISETP.GE.AND P1, PT, R13, R4, PT ;  /* 0x000000040d00720c */ /* 0x000fe20003f26270 */
[----:B------:R-:W-:-:S02]  /*1d60*/  VIADD R13, R57, 0xe0 ;  /* 0x000000e0390d7836 */ /* 0x000fc40000000000 */
[----:B------:R0:W-:Y:S01]  /*1d70*/  @!P5 STG.E desc[UR6][R2.64], R28 ;  /* 0x0000001c0200d986 */ /* 0x0001e2000c101906 */
[-C--:B------:R-:W-:Y:S01]  /*1d80*/  ISETP.GE.AND P5, PT, R11, R4.reuse, PT ;  /* 0x000000040b00720c */ /* 0x080fe20003fa6270 */
[----:B------:R-:W-:Y:S02]  /*1d90*/  VIADD R11, R57, 0x100 ;  /* 0x00000100390b7836 */ /* 0x000fe40000000000 */
[----:B------:R0:W-:Y:S01]  /*1da0*/  @!P4 STG.E desc[UR6][R2.64+0x80], R29 ;  /* 0x0000801d0200c986 */ /* 0x0001e2000c101906 */
[-C--:B------:R-:W-:Y:S01]  /*1db0*/  ISETP.GE.AND P4, PT, R13, R4.reuse, PT ;  /* 0x000000040d00720c */ /* 0x080fe20003f86270 */
[----:B------:R-:W-:Y:S02]  /*1dc0*/  VIADD R13, R57, 0x120 ;  /* 0x00000120390d7836 */ /* 0x000fe40000000000 */
[----:B------:R0:W-:Y:S01]  /*1dd0*/  @!P3 STG.E desc[UR6][R2.64+0x100], R30 ;  /* 0x0001001e0200b986 */ /* 0x0001e2000c101906 */
        /* <DEDUP_REMOVED lines=21> */
[----:B------:R-:W-:-:S03]  /*1f30*/  ISETP.GE.AND P2, PT, R13, R4, PT ;  /* 0x000000040d00720c */ /* 0x000fc60003f46270 */
[----:B------:R0:W-:Y:S01]  /*1f40*/  @!P1 STG.E desc[UR6][R2.64+0x500], R38 ;  /* 0x0005002602009986 */ /* 0x0001e2000c101906 */
[----:B------:R-:W-:-:S03]  /*1f50*/  ISETP.GE.AND P1, PT, R11, R4, PT ;  /* 0x000000040b00720c */ /* 0x000fc60003f26270 */
[----:B------:R0:W-:Y:S04]  /*1f60*/  @!P6 STG.E desc[UR6][R2.64+0x580], R39 ;  /* 0x000580270200e986 */ /* 0x0001e8000c101906 */
[----:B------:R0:W-:Y:S04]  /*1f70*/  @!P5 STG.E desc[UR6][R2.64+0x600], R40 ;  /* 0x000600280200d986 */ /* 0x0001e8000c101906 */
[----:B------:R0:W-:Y:S04]  /*1f80*/  @!P4 STG.E desc[UR6][R2.64+0x680], R43 ;  /* 0x0006802b0200c986 */ /* 0x0001e8000c101906 */
[----:B------:R0:W-:Y:S04]  /*1f90*/  @!P3 STG.E desc[UR6][R2.64+0x700], R44 ;  /* 0x0007002c0200b986 */ /* 0x0001e8000c101906 */
[----:B------:R0:W-:Y:S04]  /*1fa0*/  @!P2 STG.E desc[UR6][R2.64+0x780], R45 ;  /* 0x0007802d0200a986 */ /* 0x0001e8000c101906 */
[----:B------:R0:W-:Y:S02]  /*1fb0*/  @!P1 STG.E desc[UR6][R2.64+0x800], R46 ;  /* 0x0008002e02009986 */ /* 0x0001e4000c101906 */
.L_x_25:
[----:B------:R-:W-:Y:S05]  /*1fc0*/  @P0 BRA `(.L_x_26) ;  /* 0x0000000000480947 */ /* 0x000fea0003800000 */
[----:B------:R3:W5:Y:S04]  /*1fd0*/  LDG.E R11, desc[UR6][R8.64] ;  /* 0x00000006080b7981 */ /* 0x000768000c1e1900 */
[----:B-1----:R3:W5:Y:S04]  /*1fe0*/  LDG.E R13, desc[UR6][R8.64+0x80] ;  /* 0x00008006080d7981 */ /* 0x002768000c1e1900 */
[----:B------:R3:W5:Y:S04]  /*1ff0*/  LDG.E R15, desc[UR6][R8.64+0x100] ;  /* 0x00010006080f7981 */ /* 0x000768000c1e1900 */
[----:B------:R3:W5:Y:S04]  /*2000*/  LDG.E R17, desc[UR6][R8.64+0x180] ;  /* 0x0001800608117981 */ /* 0x000768000c1e1900 */
[----:B------:R3:W5:Y:S04]  /*2010*/  LDG.E R19, desc[UR6][R8.64+0x200] ;  /* 0x0002000608137981 */ /* 0x000768000c1e1900 */
[----:B------:R3:W5:Y:S04]  /*2020*/  LDG.E R21, desc[UR6][R8.64+0x280] ;  /* 0x0002800608157981 */ /* 0x000768000c1e1900 */
[----:B------:R3:W5:Y:S04]  /*2030*/  LDG.E R23, desc[UR6][R8.64+0x300] ;  /* 0x0003000608177981 */ /* 0x000768000c1e1900 */
[----:B------:R3:W5:Y:S04]  /*2040*/  LDG.E R25, desc[UR6][R8.64+0x380] ;  /* 0x0003800608197981 */ /* 0x000768000c1e1900 */
[----:B------:R3:W5:Y:S04]  /*2050*/  LDG.E R27, desc[UR6][R8.64+0x400] ;  /* 0x00040006081b7981 */ /* 0x000768000c1e1900 */
[----:B0-2---:R3:W5:Y:S04]  /*2060*/  LDG.E R29, desc[UR6][R8.64+0x480] ;  /* 0x00048006081d7981 */ /* 0x005768000c1e1900 */
        /* <DEDUP_REMOVED lines=8> */
.L_x_26:
[----:B------:R-:W-:Y:S02]  /*20f0*/  IMAD.IADD R54, R5, 0x1, -R54 ;  /* 0x0000000105367824 */ /* 0x000fe400078e0a36 */
[C---:B0-2---:R-:W-:Y:S02]  /*2100*/  VIADD R3, R57.reuse, 0x20 ;  /* 0x0000002039037836 */ /* 0x045fe40000000000 */
[C---:B------:R-:W-:Y:S01]  /*2110*/  VIADD R45, R57.reuse, 0x40 ;  /* 0x00000040392d7836 */ /* 0x040fe20000000000 */
[CC--:B------:R-:W-:Y:S01]  /*2120*/  ISETP.GE.AND P5, PT, R57.reuse, R54.reuse, PT ;  /* 0x000000363900720c */ /* 0x0c0fe20003fa6270 */
[----:B------:R-:W-:Y:S01]  /*2130*/  VIADD R47, R57, 0x80 ;  /* 0x00000080392f7836 */ /* 0x000fe20000000000 */
[-C--:B------:R-:W-:Y:S01]  /*2140*/  ISETP.GE.AND P4, PT, R3, R54.reuse, PT ;  /* 0x000000360300720c */ /* 0x080fe20003f86270 */
[----:B------:R-:W-:Y:S01]  /*2150*/  VIADD R3, R57, 0x60 ;  /* 0x0000006039037836 */ /* 0x000fe20000000000 */
[-C--:B------:R-:W-:Y:S01]  /*2160*/  ISETP.GE.AND P3, PT, R45, R54.reuse, PT ;  /* 0x000000362d00720c */ /* 0x080fe20003f66270 */
[----:B------:R-:W-:Y:S01]  /*2170*/  VIADD R45, R57, 0xa0 ;  /* 0x000000a0392d7836 */ /* 0x000fe20000000000 */
[----:B------:R-:W-:-:S02]  /*2180*/  ISETP.GE.AND P1, PT, R47, R54, PT ;  /* 0x000000362f00720c */ /* 0x000fc40003f26270 */
[-C--:B------:R-:W-:Y:S01]  /*2190*/  ISETP.GE.AND P2, PT, R3, R54.reuse, PT ;  /* 0x000000360300720c */ /* 0x080fe20003f46270 */
[----:B------:R-:W-:Y:S01]  /*21a0*/  VIADD R3, R57, 0xc0 ;  /* 0x000000c039037836 */ /* 0x000fe20000000000 */
[-C--:B------:R-:W-:Y:S01]  /*21b0*/  ISETP.GE.AND P6, PT, R45, R54.reuse, PT ;  /* 0x000000362d00720c */ /* 0x080fe20003fc6270 */
[----:B------:R-:W-:Y:S02]  /*21c0*/  VIADD R45, R57, 0xe0 ;  /* 0x000000e0392d7836 */ /* 0x000fe40000000000 */
[----:B------:R0:W5:Y:S01]  /*21d0*/  @!P5 LDG.E R11, desc[UR6][R8.64] ;  /* 0x00000006080bd981 */ /* 0x000162000c1e1900 */
[-C--:B------:R-:W-:Y:S01]  /*21e0*/  ISETP.GE.AND P5, PT, R3, R54.reuse, PT ;  /* 0x000000360300720c */ /* 0x080fe20003fa6270 */
[----:B------:R-:W-:Y:S02]  /*21f0*/  VIADD R3, R57, 0x100 ;  /* 0x0000010039037836 */ /* 0x000fe40000000000 */
[----:B-1----:R0:W5:Y:S01]  /*2200*/  @!P4 LDG.E R13, desc[UR6][R8.64+0x80] ;  /* 0x00008006080dc981 */ /* 0x002162000c1e1900 */
[----:B------:R-:W-:Y:S01]  /*2210*/  ISETP.GE.AND P4, PT, R45, R54, PT ;  /* 0x000000362d00720c */ /* 0x000fe20003f86270 */
[----:B------:R-:W-:-:S02]  /*2220*/  VIADD R45, R57, 0x120 ;  /* 0x00000120392d7836 */ /* 0x000fc40000000000 */
[----:B------:R0:W5:Y:S01]  /*2230*/  @!P3 LDG.E R15, desc[UR6][R8.64+0x100] ;  /* 0x00010006080fb981 */ /* 0x000162000c1e1900 */
[-C--:B------:R-:W-:Y:S01]  /*2240*/  ISETP.GE.AND P3, PT, R3, R54.reuse, PT ;  /* 0x000000360300720c */ /* 0x080fe20003f66270 */
[----:B------:R-:W-:Y:S02]  /*2250*/  VIADD R3, R57, 0x140 ;  /* 0x0000014039037836 */ /* 0x000fe40000000000 */
[----:B------:R0:W5:Y:S01]  /*2260*/  @!P2 LDG.E R17, desc[UR6][R8.64+0x180] ;  /* 0x000180060811a981 */ /* 0x000162000c1e1900 */
[-C--:B------:R-:W-:Y:S01]  /*2270*/  ISETP.GE.AND P2, PT, R45, R54.reuse, PT ;  /* 0x000000362d00720c */ /* 0x080fe20003f46270 */
[----:B------:R-:W-:Y:S02]  /*2280*/  VIADD R45, R57, 0x160 ;  /* 0x00000160392d7836 */ /* 0x000fe40000000000 */
[----:B------:R0:W5:Y:S01]  /*2290*/  @!P1 LDG.E R19, desc[UR6][R8.64+0x200] ;  /* 0x0002000608139981 */ /* 0x000162000c1e1900 */
        /* <DEDUP_REMOVED lines=15> */
[----:B------:R-:W-:-:S03]  /*2390*/  ISETP.GE.AND P2, PT, R45, R54, PT ;  /* 0x000000362d00720c */ /* 0x000fc60003f46270 */
[----:B------:R0:W5:Y:S01]  /*23a0*/  @!P1 LDG.E R31, desc[UR6][R8.64+0x500] ;  /* 0x00050006081f9981 */ /* 0x000162000c1e1900 */
[----:B------:R-:W-:-:S03]  /*23b0*/  ISETP.GE.AND P1, PT, R3, R54, PT ;  /* 0x000000360300720c */ /* 0x000fc60003f26270 */
[----:B------:R0:W5:Y:S04]  /*23c0*/  @!P6 LDG.E R33, desc[UR6][R8.64+0x580] ;  /* 0x000580060821e981 */ /* 0x000168000c1e1900 */
[----:B------:R0:W5:Y:S04]  /*23d0*/  @!P5 LDG.E R35, desc[UR6][R8.64+0x600] ;  /* 0x000600060823d981 */ /* 0x000168000c1e1900 */
[----:B------:R0:W5:Y:S04]  /*23e0*/  @!P4 LDG.E R37, desc[UR6][R8.64+0x680] ;  /* 0x000680060825c981 */ /* 0x000168000c1e1900 */
[----:B------:R0:W5:Y:S04]  /*23f0*/  @!P3 LDG.E R39, desc[UR6][R8.64+0x700] ;  /* 0x000700060827b981 */ /* 0x000168000c1e1900 */
[----:B------:R0:W5:Y:S04]  /*2400*/  @!P2 LDG.E R41, desc[UR6][R8.64+0x780] ;  /* 0x000780060829a981 */ /* 0x000168000c1e1900 */
[----:B------:R0:W5:Y:S02]  /*2410*/  @!P1 LDG.E R43, desc[UR6][R8.64+0x800] ;  /* 0x00080006082b9981 */ /* 0x000164000c1e1900 */
.L_x_27:
[----:B------:R-:W-:Y:S05]  /*2420*/  @P0 BRA `(.L_x_28) ;  /* 0x0000000000540947 */ /* 0x000fea0003800000 */
[----:B------:R-:W1:Y:S02]  /*2430*/  LDCU.64 UR4, c[0x0][0x3b0] ;  /* 0x00007600ff0477ac */ /* 0x000e640008000a00 */
[----:B-1----:R-:W-:-:S04]  /*2440*/  LEA R2, P0, R0, UR4, 0x2 ;  /* 0x0000000400027c11 */ /* 0x002fc8000f8010ff */
[----:B------:R-:W-:-:S05]  /*2450*/  LEA.HI.X R3, R0, UR5, R7, 0x2, P0 ;  /* 0x0000000500037c11 */ /* 0x000fca00080f1407 */
[----:B-----5:R-:W-:Y:S04]  /*2460*/  STG.E desc[UR6][R2.64], R11 ;  /* 0x0000000b02007986 */ /* 0x020fe8000c101906 */
[----:B------:R-:W-:Y:S04]  /*2470*/  STG.E desc[UR6][R2.64+0x80], R13 ;  /* 0x0000800d02007986 */ /* 0x000fe8000c101906 */
        /* <DEDUP_REMOVED lines=14> */
[----:B------:R-:W-:Y:S01]  /*2560*/  STG.E desc[UR6][R2.64+0x800], R43 ;  /* 0x0008002b02007986 */ /* 0x000fe2000c101906 */
[----:B------:R-:W-:Y:S05]  /*2570*/  EXIT ;  /* 0x000000000000794d */ /* 0x000fea0003800000 */
.L_x_28:
[----:B------:R-:W1:Y:S01]  /*2580*/  LDCU.64 UR4, c[0x0][0x3b0] ;  /* 0x00007600ff0477ac */ /* 0x000e620008000a00 */
[----:B------:R-:W-:Y:S02]  /*2590*/  IMAD R42, R42, -0x1980, R5 ;  /* 0xffffe6802a2a7824 */ /* 0x000fe400078e0205 */
[C---:B------:R-:W-:Y:S02]  /*25a0*/  VIADD R5, R57.reuse, 0x40 ;  /* 0x0000004039057836 */ /* 0x040fe40000000000 */
[C---:B------:R-:W-:Y:S01]  /*25b0*/  VIADD R3, R57.reuse, 0x20 ;  /* 0x0000002039037836 */ /* 0x040fe20000000000 */
[CC--:B------:R-:W-:Y:S01]  /*25c0*/  ISETP.GE.AND P3, PT, R57.reuse, R42.reuse, PT ;  /* 0x0000002a3900720c */ /* 0x0c0fe20003f66270 */
[----:B0--3--:R-:W-:Y:S01]  /*25d0*/  VIADD R9, R57, 0x60 ;  /* 0x0000006039097836 */ /* 0x009fe20000000000 */
[-C--:B------:R-:W-:Y:S01]  /*25e0*/  ISETP.GE.AND P1, PT, R5, R42.reuse, PT ;  /* 0x0000002a0500720c */ /* 0x080fe20003f26270 */
[----:B------:R-:W-:Y:S01]  /*25f0*/  VIADD R5, R57, 0x80 ;  /* 0x0000008039057836 */ /* 0x000fe20000000000 */
[-C--:B------:R-:W-:Y:S01]  /*2600*/  ISETP.GE.AND P2, PT, R3, R42.reuse, PT ;  /* 0x0000002a0300720c */ /* 0x080fe20003f46270 */
[----:B------:R-:W-:Y:S01]  /*2610*/  VIADD R45, R57, 0xc0 ;  /* 0x000000c0392d7836 */ /* 0x000fe20000000000 */
[-C--:B------:R-:W-:Y:S01]  /*2620*/  ISETP.GE.AND P0, PT, R9, R42.reuse, PT ;  /* 0x0000002a0900720c */ /* 0x080fe20003f06270 */
[----:B------:R-:W-:Y:S01]  /*2630*/  VIADD R9, R57, 0xa0 ;  /* 0x000000a039097836 */ /* 0x000fe20000000000 */
[----:B------:R-:W-:Y:S01]  /*2640*/  ISETP.GE.AND P6, PT, R5, R42, PT ;  /* 0x0000002a0500720c */ /* 0x000fe20003fc6270 */
[----:B------:R-:W-:Y:S01]  /*2650*/  VIADD R5, R57, 0xe0 ;  /* 0x000000e039057836 */ /* 0x000fe20000000000 */
[----:B-1----:R-:W-:-:S02]  /*2660*/  LEA R2, P4, R0, UR4, 0x2 ;  /* 0x0000000400027c11 */ /* 0x002fc4000f8810ff */
[-C--:B------:R-:W-:Y:S02]  /*2670*/  ISETP.GE.AND P5, PT, R9, R42.reuse, PT ;  /* 0x0000002a0900720c */ /* 0x080fe40003fa6270 */
[----:B------:R-:W-:Y:S01]  /*2680*/  LEA.HI.X R3, R0, UR5, R7, 0x2, P4 ;  /* 0x0000000500037c11 */ /* 0x000fe2000a0f1407 */
[----:B------:R-:W-:Y:S01]  /*2690*/  VIADD R7, R57, 0x100 ;  /* 0x0000010039077836 */ /* 0x000fe20000000000 */
[----:B------:R-:W-:-:S03]  /*26a0*/  ISETP.GE.AND P4, PT, R45, R42, PT ;  /* 0x0000002a2d00720c */ /* 0x000fc60003f86270 */
[----:B-----5:R0:W-:Y:S01]  /*26b0*/  @!P3 STG.E desc[UR6][R2.64], R11 ;  /* 0x0000000b0200b986 */ /* 0x0201e2000c101906 */
        /* <DEDUP_REMOVED lines=19> */
[C---:B------:R-:W-:Y:S02]  /*27f0*/  VIADD R5, R57.reuse, 0x1e0 ;  /* 0x000001e039057836 */ /* 0x040fe40000000000 */
[----:B------:R-:W-:Y:S01]  /*2800*/  VIADD R57, R57, 0x200 ;  /* 0x0000020039397836 */ /* 0x000fe20000000000 */
[----:B------:R0:W-:Y:S01]  /*2810*/  @!P3 STG.E desc[UR6][R2.64+0x380], R25 ;  /* 0x000380190200b986 */ /* 0x0001e2000c101906 */
[----:B------:R-:W-:-:S03]  /*2820*/  ISETP.GE.AND P3, PT, R7, R42, PT ;  /* 0x0000002a0700720c */ /* 0x000fc60003f66270 */
        /* <DEDUP_REMOVED lines=9> */
[----:B------:R0:W-:Y:S01]  /*28c0*/  @!P2 STG.E desc[UR6][R2.64+0x780], R41 ;  /* 0x000780290200a986 */ /* 0x0001e2000c101906 */
[----:B------:R-:W-:Y:S05]  /*28d0*/  @P1 EXIT ;  /* 0x000000000000194d */ /* 0x000fea0003800000 */
[----:B------:R-:W-:Y:S01]  /*28e0*/  STG.E desc[UR6][R2.64+0x800], R43 ;  /* 0x0008002b02007986 */ /* 0x000fe2000c101906 */
[----:B------:R-:W-:Y:S05]  /*28f0*/  EXIT ;  /* 0x000000000000794d */ /* 0x000fea0003800000 */
.L_x_14:
[----:B------:R-:W-:Y:S01]  /*2900*/  IMAD.MOV.U32 R2, RZ, RZ, RZ ;  /* 0x000000ffff027224 */ /* 0x000fe200078e00ff */
[C---:B------:R-:W-:Y:S01]  /*2910*/  ISETP.GT.U32.AND P0, PT, R3.reuse, 0x1f, PT ;  /* 0x0000001f0300780c */ /* 0x040fe20003f04070 */
[----:B------:R-:W-:Y:S05]  /*2920*/  WARPSYNC.ALL ;  /* 0x0000000000007948 */ /* 0x000fea0003800000 */
[----:B------:R-:W-:-:S04]  /*2930*/  IMAD.HI.U32 R14, R3, 0x15555556, R2 ;  /* 0x15555556030e7827 */ /* 0x000fc800078e0002 */
[----:B------:R-:W-:-:S05]  /*2940*/  IMAD R15, R14, 0x4, R7 ;  /* 0x000000040e0f7824 */ /* 0x000fca00078e0207 */
[----:B------:R0:W-:Y:S01]  /*2950*/  STS [R15+0x3410], R0 ;  /* 0x003410000f007388 */ /* 0x0001e20000000800 */
[----:B------:R-:W-:Y:S06]  /*2960*/  BAR.SYNC.DEFER_BLOCKING 0x0 ;  /* 0x0000000000007b1d */ /* 0x000fec0000010000 */
[----:B------:R-:W-:Y:S05]  /*2970*/  @P0 BRA `(.L_x_29) ;  /* 0x0000000000dc0947 */ /* 0x000fea0003800000 */
[----:B------:R-:W-:Y:S01]  /*2980*/  IMAD R14, R3, 0x34, R7 ;  /* 0x00000034030e7824 */ /* 0x000fe200078e0207 */
[----:B------:R-:W-:-:S04]  /*2990*/  UMOV UR8, 0xffffffff ;  /* 0xffffffff00087882 */ /* 0x000fc80000000000 */
[----:B------:R-:W-:Y:S04]  /*29a0*/  LDS R28, [R14+0x3410] ;  /* 0x003410000e1c7984 */ /* 0x000fe80000000800 */
[----:B------:R-:W-:Y:S04]  /*29b0*/  LDS R29, [R14+0x3414] ;  /* 0x003414000e1d7984 */ /* 0x000fe80000000800 */
[----:B------:R-:W1:Y:S04]  /*29c0*/  LDS R30, [R14+0x3418] ;  /* 0x003418000e1e7984 */ /* 0x000e680000000800 */
[----:B------:R-:W-:Y:S04]  /*29d0*/  LDS R31, [R14+0x341c] ;  /* 0x00341c000e1f7984 */ /* 0x000fe80000000800 */
[----:B------:R-:W2:Y:S04]  /*29e0*/  LDS R32, [R14+0x3420] ;  /* 0x003420000e207984 */ /* 0x000ea80000000800 */
[----:B------:R-:W-:Y:S04]  /*29f0*/  LDS R33, [R14+0x3424] ;  /* 0x003424000e217984 */ /* 0x000fe80000000800 */
[----:B------:R-:W3:Y:S04]  /*2a00*/  LDS R34, [R14+0x3428] ;  /* 0x003428000e227984 */ /* 0x000ee80000000800 */
[----:B------:R-:W-:Y:S04]  /*2a10*/  LDS R35, [R14+0x342c] ;  /* 0x00342c000e237984 */ /* 0x000fe80000000800 */
[----:B------:R-:W4:Y:S04]  /*2a20*/  LDS R36, [R14+0x3430] ;  /* 0x003430000e247984 */ /* 0x000f280000000800 */
[----:B------:R-:W-:Y:S04]  /*2a30*/  LDS R37, [R14+0x3434] ;  /* 0x003434000e257984 */ /* 0x000fe80000000800 */
[----:B------:R-:W5:Y:S04]  /*2a40*/  LDS R38, [R14+0x3438] ;  /* 0x003438000e267984 */ /* 0x000f680000000800 */
[----:B------:R-:W0:Y:S01]  /*2a50*/  LDS R39, [R14+0x343c] ;  /* 0x00343c000e277984 */ /* 0x000e220000000800 */
[----:B-1----:R-:W-:-:S04]  /*2a60*/  IADD3 R40, PT, PT, R30, R29, R28 ;  /* 0x0000001d1e287210 */ /* 0x002fc80007ffe01c */
[----:B--2---:R-:W-:-:S04]  /*2a70*/  IADD3 R40, PT, PT, R32, R40, R31 ;  /* 0x0000002820287210 */ /* 0x004fc80007ffe01f */
[----:B---3--:R-:W-:-:S04]  /*2a80*/  IADD3 R40, PT, PT, R34, R40, R33 ;  /* 0x0000002822287210 */ /* 0x008fc80007ffe021 */
[----:B----4-:R-:W-:-:S04]  /*2a90*/  IADD3 R40, PT, PT, R36, R40, R35 ;  /* 0x0000002824287210 */ /* 0x010fc80007ffe023 */
[----:B-----5:R-:W-:-:S05]  /*2aa0*/  IADD3 R40, PT, PT, R38, R40, R37 ;  /* 0x0000002826287210 */ /* 0x020fca0007ffe025 */
[----:B0-----:R-:W-:Y:S01]  /*2ab0*/  IMAD.IADD R39, R39, 0x1, R40 ;  /* 0x0000000127277824 */ /* 0x001fe200078e0228 */
[----:B------:R-:W-:Y:S06]  /*2ac0*/  BRA.DIV UR8, `(.L_x_30) ;  /* 0x0000007a08547947 */ /* 0x000fec000b800000 */
[----:B------:R-:W0:Y:S02]  /*2ad0*/  SHFL.UP P0, R40, R39, 0x1, RZ ;  /* 0x0420000027287989 */ /* 0x000e2400000000ff */
[----:B0-----:R-:W-:-:S05]  /*2ae0*/  @P0 IMAD.IADD R40, R39, 0x1, R40 ;  /* 0x0000000127280824 */ /* 0x001fca00078e0228 */
[----:B------:R-:W0:Y:S02]  /*2af0*/  SHFL.UP P0, R43, R40, 0x2, RZ ;  /* 0x04400000282b7989 */ /* 0x000e2400000000ff */
[----:B0-----:R-:W-:-:S05]  /*2b00*/  @P0 IMAD.IADD R43, R40, 0x1, R43 ;  /* 0x00000001282b0824 */ /* 0x001fca00078e022b */
[----:B------:R-:W0:Y:S02]  /*2b10*/  SHFL.UP P0, R44, R43, 0x4, RZ ;  /* 0x048000002b2c7989 */ /* 0x000e2400000000ff */
[----:B0-----:R-:W-:-:S05]  /*2b20*/  @P0 IMAD.IADD R44, R43, 0x1, R44 ;  /* 0x000000012b2c0824 */ /* 0x001fca00078e022c */
[----:B------:R-:W0:Y:S02]  /*2b30*/  SHFL.UP P0, R45, R44, 0x8, RZ ;  /* 0x050000002c2d7989 */ /* 0x000e2400000000ff */
[----:B0-----:R-:W-:-:S05]  /*2b40*/  @P0 IMAD.IADD R45, R44, 0x1, R45 ;  /* 0x000000012c2d0824 */ /* 0x001fca00078e022d */
[----:B------:R0:W1:Y:S02]  /*2b50*/  SHFL.UP P0, R46, R45, 0x10, RZ ;  /* 0x060000002d2e7989 */ /* 0x00006400000000ff */
.L_x_120:
[----:B-1----:R-:W-:-:S04]  /*2b60*/  @P0 IMAD.IADD R46, R45, 0x1, R46 ;  /* 0x000000012d2e0824 */ /* 0x002fc800078e022e */
[----:B------:R-:W-:-:S04]  /*2b70*/  IMAD.IADD R39, R46, 0x1, -R39 ;  /* 0x000000012e277824 */ /* 0x000fc800078e0a27 */
[----:B------:R-:W-:Y:S01]  /*2b80*/  IMAD.IADD R28, R28, 0x1, R39 ;  /* 0x000000011c1c7824 */ /* 0x000fe200078e0227 */
[----:B------:R1:W-:Y:S03]  /*2b90*/  STS [R14+0x3410], R39 ;  /* 0x003410270e007388 */ /* 0x0003e60000000800 */
        /* <DEDUP_REMOVED lines=19> */
[----:B------:R1:W-:Y:S04]  /*2cd0*/  STS [R14+0x3438], R37 ;  /* 0x003438250e007388 */ /* 0x0003e80000000800 */
[----:B------:R1:W-:Y:S02]  /*2ce0*/  STS [R14+0x343c], R43 ;  /* 0x00343c2b0e007388 */ /* 0x0003e40000000800 */
.L_x_29:
[----:B------:R-:W-:Y:S05]  /*2cf0*/  WARPSYNC.ALL ;  /* 0x0000000000007948 */ /* 0x000fea0003800000 */
[----:B------:R-:W-:Y:S01]  /*2d00*/  BAR.SYNC.DEFER_BLOCKING 0x0 ;  /* 0x0000000000007b1d */ /* 0x000fe20000010000 */
[----:B------:R-:W-:Y:S02]  /*2d10*/  ISETP.NE.AND P0, PT, R50, RZ, PT ;  /* 0x000000ff3200720c */ /* 0x000fe40003f05270 */
[----:B-1----:R-:W-:-:S03]  /*2d20*/  SHF.R.U32.HI R28, RZ, UR5, R27 ;  /* 0x00000005ff1c7c19 */ /* 0x002fc6000801161b */
[----:B------:R-:W-:Y:S01]  /*2d30*/  BSSY.RECONVERGENT B0, `(.L_x_31) ;  /* 0x0000028000007945 */ /* 0x000fe20003800200 */
[----:B------:R-:W-:Y:S01]  /*2d40*/  LOP3.LUT R28, R28, UR4, RZ, 0x30, !PT ;  /* 0x000000041c1c7c12 */ /* 0x000fe2000f8e30ff */
[----:B0-----:R-:W0:Y:S06]  /*2d50*/  LDS R15, [R15+0x3410] ;  /* 0x003410000f0f7984 */ /* 0x001e2c0000000800 */
[----:B------:R-:W-:Y:S05]  /*2d60*/  @P0 BRA `(.L_x_32) ;  /* 0x0000000000900947 */ /* 0x000fea0003800000 */
[----:B------:R-:W0:Y:S04]  /*2d70*/  LDS R14, [R51] ;  /* 0x00000000330e7984 */ /* 0x000e280000000800 */
[----:B------:R-:W1:Y:S04]  /*2d80*/  LDS R30, [R51+0x400] ;  /* 0x00040000331e7984 */ /* 0x000e680000000800 */
[----:B------:R-:W2:Y:S04]  /*2d90*/  LDS R32, [R51+0x800] ;  /* 0x0008000033207984 */ /* 0x000ea80000000800 */
[----:B------:R-:W3:Y:S04]  /*2da0*/  LDS R34, [R51+0xc00] ;  /* 0x000c000033227984 */ /* 0x000ee80000000800 */
[----:B------:R-:W4:Y:S04]  /*2db0*/  LDS R36, [R51+0x1000] ;  /* 0x0010000033247984 */ /* 0x000f280000000800 */
[----:B------:R-:W5:Y:S04]  /*2dc0*/  LDS R38, [R51+0x1400] ;  /* 0x0014000033267984 */ /* 0x000f680000000800 */
[----:B------:R-:W5:Y:S04]  /*2dd0*/  LDS R40, [R51+0x1800] ;  /* 0x0018000033287984 */ /* 0x000f680000000800 */
[----:B------:R-:W5:Y:S04]  /*2de0*/  LDS R44, [R51+0x1c00] ;  /* 0x001c0000332c7984 */ /* 0x000f680000000800 */
[----:B------:R-:W5:Y:S04]  /*2df0*/  LDS R46, [R51+0x2000] ;  /* 0x00200000332e7984 */ /* 0x000f680000000800 */
[----:B------:R-:W5:Y:S04]  /*2e00*/  LDS R58, [R51+0x2400] ;  /* 0x00240000333a7984 */ /* 0x000f680000000800 */
[----:B------:R-:W5:Y:S01]  /*2e10*/  LDS R60, [R51+0x2800] ;  /* 0x00280000333c7984 */ /* 0x000f620000000800 */
[----:B0-----:R-:W-:-:S03]  /*2e20*/  IMAD.IADD R14, R15, 0x1, R14 ;  /* 0x000000010f0e7824 */ /* 0x001fc600078e020e */
[----:B------:R-:W0:Y:S01]  /*2e30*/  LDS R62, [R51+0x2c00] ;  /* 0x002c0000333e7984 */ /* 0x000e220000000800 */
[C---:B-1----:R-:W-:Y:S02]  /*2e40*/  IMAD.IADD R30, R15.reuse, 0x1, R30 ;  /* 0x000000010f1e7824 */ /* 0x042fe400078e021e */
[C---:B--2---:R-:W-:Y:S01]  /*2e50*/  IMAD.IADD R32, R15.reuse, 0x1, R32 ;  /* 0x000000010f207824 */ /* 0x044fe200078e0220 */
[----:B------:R1:W-:Y:S01]  /*2e60*/  STS [R51], R14 ;  /* 0x0000000e33007388 */ /* 0x0003e20000000800 */
[----:B---3--:R-:W-:-:S03]  /*2e70*/  IMAD.IADD R34, R15, 0x1, R34 ;  /* 0x000000010f227824 */ /* 0x008fc600078e0222 */
[----:B------:R1:W-:Y:S01]  /*2e80*/  STS [R51+0x400], R30 ;  /* 0x0004001e33007388 */ /* 0x0003e20000000800 */
[----:B----4-:R-:W-:-:S03]  /*2e90*/  IMAD.IADD R36, R15, 0x1, R36 ;  /* 0x000000010f247824 */ /* 0x010fc600078e0224 */
[----:B------:R1:W-:Y:S01]  /*2ea0*/  STS [R51+0x800], R32 ;  /* 0x0008002033007388 */ /* 0x0003e20000000800 */
[----:B-----5:R-:W-:-:S03]  /*2eb0*/  IMAD.IADD R38, R15, 0x1, R38 ;  /* 0x000000010f267824 */ /* 0x020fc600078e0226 */
[----:B------:R1:W-:Y:S01]  /*2ec0*/  STS [R51+0xc00], R34 ;  /* 0x000c002233007388 */ /* 0x0003e20000000800 */
[----:B------:R-:W-:-:S03]  /*2ed0*/  IMAD.IADD R40, R15, 0x1, R40 ;  /* 0x000000010f287824 */ /* 0x000fc600078e0228 */
        /* <DEDUP_REMOVED lines=9> */
[----:B0-----:R-:W-:-:S03]  /*2f70*/  IMAD.IADD R62, R15, 0x1, R62 ;  /* 0x000000010f3e7824 */ /* 0x001fc600078e023e */
[----:B------:R1:W-:Y:S04]  /*2f80*/  STS [R51+0x2400], R58 ;  /* 0x0024003a33007388 */ /* 0x0003e80000000800 */
[----:B------:R1:W-:Y:S04]  /*2f90*/  STS [R51+0x2800], R60 ;  /* 0x0028003c33007388 */ /* 0x0003e80000000800 */
[----:B------:R1:W-:Y:S02]  /*2fa0*/  STS [R51+0x2c00], R62 ;  /* 0x002c003e33007388 */ /* 0x0003e40000000800 */
.L_x_32:
[----:B------:R-:W-:Y:S05]  /*2fb0*/  BSYNC.RECONVERGENT B0 ;  /* 0x0000000000007941 */ /* 0x000fea0003800200 */
.L_x_31:
[----:B------:R-:W-:Y:S01]  /*2fc0*/  BAR.SYNC.DEFER_BLOCKING 0x0 ;  /* 0x0000000000007b1d */ /* 0x000fe20000010000 */
[----:B------:R-:W-:Y:S01]  /*2fd0*/  R2P PR, R28, 0x7f ;  /* 0x0000007f1c007804 */ /* 0x000fe20000000000 */
[----:B------:R-:W-:-:S04]  /*2fe0*/  IMAD.MOV.U32 R47, RZ, RZ, RZ ;  /* 0x000000ffff2f7224 */ /* 0x000fc800078e00ff */
[----:B------:R-:W-:Y:S08]  /*2ff0*/  BSSY.RECONVERGENT B0, `(.L_x_33) ;  /* 0x0000024000007945 */ /* 0x000ff00003800200 */
[----:B-1----:R-:W-:Y:S02]  /*3000*/  VOTE.ANY R14, PT, P0 ;  /* 0x00000000000e7806 */ /* 0x002fe400000e0100 */
[----:B------:R-:W-:-:S02]  /*3010*/  VOTE.ANY R29, PT, P1 ;  /* 0x00000000001d7806 */ /* 0x000fc400008e0100 */
[----:B------:R-:W-:Y:S02]  /*3020*/  @!P0 LOP3.LUT R14, RZ, R14, RZ, 0x33, !PT ;  /* 0x0000000eff0e8212 */ /* 0x000fe400078e33ff */
[----:B------:R-:W-:Y:S02]  /*3030*/  VOTE.ANY R31, PT, P2 ;  /* 0x00000000001f7806 */ /* 0x000fe400010e0100 */
[----:B------:R-:W-:Y:S02]  /*3040*/  @!P1 LOP3.LUT R29, RZ, R29, RZ, 0x33, !PT ;  /* 0x0000001dff1d9212 */ /* 0x000fe400078e33ff */
[----:B------:R-:W-:Y:S02]  /*3050*/  VOTE.ANY R33, PT, P3 ;  /* 0x0000000000217806 */ /* 0x000fe400018e0100 */
[----:B------:R-:W-:Y:S02]  /*3060*/  @!P2 LOP3.LUT R31, RZ, R31, RZ, 0x33, !PT ;  /* 0x0000001fff1fa212 */ /* 0x000fe400078e33ff */
[----:B------:R-:W-:-:S02]  /*3070*/  LOP3.LUT R14, R29, R14, RZ, 0xc0, !PT ;  /* 0x0000000e1d0e7212 */ /* 0x000fc400078ec0ff */
[----:B------:R-:W-:Y:S02]  /*3080*/  @!P3 LOP3.LUT R33, RZ, R33, RZ, 0x33, !PT ;  /* 0x00000021ff21b212 */ /* 0x000fe400078e33ff */
[----:B------:R-:W-:Y:S02]  /*3090*/  LOP3.LUT R14, R31, R14, RZ, 0xc0, !PT ;  /* 0x0000000e1f0e7212 */ /* 0x000fe400078ec0ff */
[----:B------:R-:W-:Y:S02]  /*30a0*/  VOTE.ANY R29, PT, P4 ;  /* 0x00000000001d7806 */ /* 0x000fe400020e0100 */
[----:B------:R-:W-:Y:S02]  /*30b0*/  LOP3.LUT R14, R33, R14, RZ, 0xc0, !PT ;  /* 0x0000000e210e7212 */ /* 0x000fe400078ec0ff */
[----:B------:R-:W-:Y:S02]  /*30c0*/  @!P4 LOP3.LUT R29, RZ, R29, RZ, 0x33, !PT ;  /* 0x0000001dff1dc212 */ /* 0x000fe400078e33ff */
[----:B------:R-:W-:-:S02]  /*30d0*/  VOTE.ANY R31, PT, P5 ;  /* 0x00000000001f7806 */ /* 0x000fc400028e0100 */
[----:B------:R-:W-:Y:S01]  /*30e0*/  LOP3.LUT R14, R29, R14, RZ, 0xc0, !PT ;  /* 0x0000000e1d0e7212 */ /* 0x000fe200078ec0ff */
[----:B------:R-:W-:Y:S01]  /*30f0*/  IMAD.SHL.U32 R29, R3, 0x20, RZ ;  /* 0x00000020031d7824 */ /* 0x000fe200078e00ff */
[----:B------:R-:W-:Y:S02]  /*3100*/  LOP3.LUT P0, RZ, R28, 0x80, RZ, 0xc0, !PT ;  /* 0x000000801cff7812 */ /* 0x000fe4000780c0ff */
[----:B------:R-:W-:Y:S02]  /*3110*/  @!P5 LOP3.LUT R31, RZ, R31, RZ, 0x33, !PT ;  /* 0x0000001fff1fd212 */ /* 0x000fe400078e33ff */
[----:B------:R-:W-:Y:S02]  /*3120*/  VOTE.ANY R30, PT, P6 ;  /* 0x00000000001e7806 */ /* 0x000fe400030e0100 */
[----:B------:R-:W-:Y:S02]  /*3130*/  LOP3.LUT R31, R31, R14, RZ, 0xc0, !PT ;  /* 0x0000000e1f1f7212 */ /* 0x000fe400078ec0ff */
[----:B------:R-:W1:Y:S01]  /*3140*/  S2R R14, SR_LEMASK ;  /* 0x00000000000e7919 */ /* 0x000e620000003a00 */
[----:B------:R-:W-:-:S04]  /*3150*/  @!P6 LOP3.LUT R30, RZ, R30, RZ, 0x33, !PT ;  /* 0x0000001eff1ee212 */ /* 0x000fc800078e33ff */
[----:B------:R-:W-:Y:S02]  /*3160*/  VOTE.ANY R32, PT, P0 ;  /* 0x0000000000207806 */ /* 0x000fe400000e0100 */
[----:B------:R-:W-:Y:S02]  /*3170*/  LOP3.LUT R31, R30, R31, RZ, 0xc0, !PT ;  /* 0x0000001f1e1f7212 */ /* 0x000fe400078ec0ff */
[----:B------:R-:W-:Y:S02]  /*3180*/  @!P0 LOP3.LUT R32, RZ, R32, RZ, 0x33, !PT ;  /* 0x00000020ff208212 */ /* 0x000fe400078e33ff */
[----:B------:R-:W-:Y:S02]  /*3190*/  LOP3.LUT R30, R29, 0x7c00, RZ, 0xc0, !PT ;  /* 0x00007c001d1e7812 */ /* 0x000fe400078ec0ff */
[----:B------:R-:W-:-:S03]  /*31a0*/  LOP3.LUT R31, R32, R31, RZ, 0xc0, !PT ;  /* 0x0000001f201f7212 */ /* 0x000fc600078ec0ff */
[----:B------:R-:W-:Y:S01]  /*31b0*/  IMAD.IADD R29, R7, 0x1, R30 ;  /* 0x00000001071d7824 */ /* 0x000fe200078e021e */
[----:B------:R-:W2:Y:S01]  /*31c0*/  FLO.U32 R32, R31 ;  /* 0x0000001f00207300 */ /* 0x000ea200000e0000 */
[----:B-1----:R-:W-:Y:S02]  /*31d0*/  LOP3.LUT R44, R14, R31, RZ, 0xc0, !PT ;  /* 0x0000001f0e2c7212 */ /* 0x002fe400078ec0ff */
[----:B--2---:R-:W-:-:S05]  /*31e0*/  ISETP.NE.AND P0, PT, R24, R32, PT ;  /* 0x000000201800720c */ /* 0x004fca0003f05270 */
[----:B------:R-:W1:Y:S08]  /*31f0*/  POPC R44, R44 ;  /* 0x0000002c002c7309 */ /* 0x000e700000000000 */
[----:B------:R-:W-:Y:S05]  /*3200*/  @P0 BRA `(.L_x_34) ;  /* 0x0000000000080947 */ /* 0x000fea0003800000 */
[----:B------:R-:W-:-:S06]  /*3210*/  IMAD R47, R28, 0x4, R29 ;  /* 0x000000041c2f7824 */ /* 0x000fcc00078e021d */
[----:B-1----:R2:W3:Y:S02]  /*3220*/  ATOMS.ADD R47, [R47], R44 ;  /* 0x0000002c2f2f738c */ /* 0x0024e40000000000 */
.L_x_34:
[----:B------:R-:W-:Y:S05]  /*3230*/  BSYNC.RECONVERGENT B0 ;  /* 0x0000000000007941 */ /* 0x000fea0003800200 */
.L_x_33:
[----:B------:R-:W-:Y:S01]  /*3240*/  R2P PR, R52, 0x7f ;  /* 0x0000007f34007804 */ /* 0x000fe20000000000 */
[----:B---3--:R3:W4:Y:S01]  /*3250*/  SHFL.IDX PT, R47, R47, R32, 0x1f ;  /* 0x00001f202f2f7589 */ /* 0x00872200000e0000 */
[----:B------:R-:W-:Y:S01]  /*3260*/  BSSY.RECONVERGENT B0, `(.L_x_35) ;  /* 0x0000021000007945 */ /* 0x000fe20003800200 */
[----:B------:R-:W-:-:S10]  /*3270*/  IMAD.MOV.U32 R49, RZ, RZ, RZ ;  /* 0x000000ffff317224 */ /* 0x000fd400078e00ff */
[----:B------:R-:W-:Y:S02]  /*3280*/  VOTE.ANY R28, PT, P0 ;  /* 0x00000000001c7806 */ /* 0x000fe400000e0100 */
[----:B------:R-:W-:Y:S02]  /*3290*/  VOTE.ANY R31, PT, P1 ;  /* 0x00000000001f7806 */ /* 0x000fe400008e0100 */
[----:B------:R-:W-:Y:S02]  /*32a0*/  @!P0 LOP3.LUT R28, RZ, R28, RZ, 0x33, !PT ;  /* 0x0000001cff1c8212 */ /* 0x000fe400078e33ff */
[----:B------:R-:W-:Y:S02]  /*32b0*/  VOTE.ANY R33, PT, P2 ;  /* 0x0000000000217806 */ /* 0x000fe400010e0100 */
[----:B------:R-:W-:Y:S02]  /*32c0*/  @!P1 LOP3.LUT R31, RZ, R31, RZ, 0x33, !PT ;  /* 0x0000001fff1f9212 */ /* 0x000fe400078e33ff */
[----:B------:R-:W-:-:S02]  /*32d0*/  @!P2 LOP3.LUT R33, RZ, R33, RZ, 0x33, !PT ;  /* 0x00000021ff21a212 */ /* 0x000fc400078e33ff */
[----:B------:R-:W-:Y:S02]  /*32e0*/  LOP3.LUT R28, R31, R28, RZ, 0xc0, !PT ;  /* 0x0000001c1f1c7212 */ /* 0x000fe400078ec0ff */
[----:B------:R-:W-:Y:S02]  /*32f0*/  VOTE.ANY R31, PT, P3 ;  /* 0x00000000001f7806 */ /* 0x000fe400018e0100 */
[----:B------:R-:W-:Y:S02]  /*3300*/  LOP3.LUT R28, R33, R28, RZ, 0xc0, !PT ;  /* 0x0000001c211c7212 */ /* 0x000fe400078ec0ff */
[----:B------:R-:W-:Y:S02]  /*3310*/  LOP3.LUT P0, RZ, R52, 0x80, RZ, 0xc0, !PT ;  /* 0x0000008034ff7812 */ /* 0x000fe4000780c0ff */
[----:B------:R-:W-:Y:S02]  /*3320*/  VOTE.ANY R33, PT, P4 ;  /* 0x0000000000217806 */ /* 0x000fe400020e0100 */
[----:B------:R-:W-:-:S02]  /*3330*/  @!P3 LOP3.LUT R31, RZ, R31, RZ, 0x33, !PT ;  /* 0x0000001fff1fb212 */ /* 0x000fc400078e33ff */
[----:B------:R-:W-:Y:S02]  /*3340*/  @!P4 LOP3.LUT R33, RZ, R33, RZ, 0x33, !PT ;  /* 0x00000021ff21c212 */ /* 0x000fe400078e33ff */
[----:B------:R-:W-:Y:S02]  /*3350*/  LOP3.LUT R28, R31, R28, RZ, 0xc0, !PT ;  /* 0x0000001c1f1c7212 */ /* 0x000fe400078ec0ff */
[----:B------:R-:W-:Y:S02]  /*3360*/  VOTE.ANY R31, PT, P5 ;  /* 0x00000000001f7806 */ /* 0x000fe400028e0100 */
[----:B------:R-:W-:Y:S02]  /*3370*/  LOP3.LUT R28, R33, R28, RZ, 0xc0, !PT ;  /* 0x0000001c211c7212 */ /* 0x000fe400078ec0ff */
[----:B------:R-:W-:Y:S02]  /*3380*/  VOTE.ANY R33, PT, P6 ;  /* 0x0000000000217806 */ /* 0x000fe400030e0100 */
[----:B------:R-:W-:-:S02]  /*3390*/  @!P5 LOP3.LUT R31, RZ, R31, RZ, 0x33, !PT ;  /* 0x0000001fff1fd212 */ /* 0x000fc400078e33ff */
[----:B------:R-:W-:Y:S02]  /*33a0*/  VOTE.ANY R35, PT, P0 ;  /* 0x0000000000237806 */ /* 0x000fe400000e0100 */
[----:B------:R-:W-:Y:S02]  /*33b0*/  @!P6 LOP3.LUT R33, RZ, R33, RZ, 0x33, !PT ;  /* 0x00000021ff21e212 */ /* 0x000fe400078e33ff */
[----:B------:R-:W-:Y:S02]  /*33c0*/  LOP3.LUT R28, R31, R28, RZ, 0xc0, !PT ;  /* 0x0000001c1f1c7212 */ /* 0x000fe400078ec0ff */
[----:B------:R-:W-:Y:S02]  /*33d0*/  @!P0 LOP3.LUT R35, RZ, R35, RZ, 0x33, !PT ;  /* 0x00000023ff238212 */ /* 0x000fe400078e33ff */
[----:B------:R-:W-:-:S04]  /*33e0*/  LOP3.LUT R28, R33, R28, RZ, 0xc0, !PT ;  /* 0x0000001c211c7212 */ /* 0x000fc800078ec0ff */
[----:B------:R-:W-:-:S04]  /*33f0*/  LOP3.LUT R35, R35, R28, RZ, 0xc0, !PT ;  /* 0x0000001c23237212 */ /* 0x000fc800078ec0ff */
[----:B------:R-:W5:Y:S01]  /*3400*/  FLO.U32 R30, R35 ;  /* 0x00000023001e7300 */ /* 0x000f6200000e0000 */
[----:B------:R-:W-:-:S07]  /*3410*/  LOP3.LUT R46, R14, R35, RZ, 0xc0, !PT ;  /* 0x000000230e2e7212 */ /* 0x000fce00078ec0ff */
[----:B------:R-:W0:Y:S01]  /*3420*/  POPC R46, R46 ;  /* 0x0000002e002e7309 */ /* 0x000e220000000000 */
[----:B-----5:R-:W-:-:S13]  /*3430*/  ISETP.NE.AND P0, PT, R24, R30, PT ;  /* 0x0000001e1800720c */ /* 0x020fda0003f05270 */
[----:B0--34-:R-:W-:Y:S05]  /*3440*/  @P0 BRA `(.L_x_36) ;  /* 0x0000000000080947 */ /* 0x019fea0003800000 */
[----:B------:R-:W-:-:S06]  /*3450*/  IMAD R49, R52, 0x4, R29 ;  /* 0x0000000434317824 */ /* 0x000fcc00078e021d */
[----:B------:R0:W3:Y:S02]  /*3460*/  ATOMS.ADD R49, [R49], R46 ;  /* 0x0000002e3131738c */ /* 0x0000e40000000000 */
.L_x_36:
[----:B------:R-:W-:Y:S05]  /*3470*/  BSYNC.RECONVERGENT B0 ;  /* 0x0000000000007941 */ /* 0x000fea0003800200 */
.L_x_35:
        /* <DEDUP_REMOVED lines=35> */
.L_x_38:
[----:B------:R-:W-:Y:S05]  /*36b0*/  BSYNC.RECONVERGENT B0 ;  /* 0x0000000000007941 */ /* 0x000fea0003800200 */
.L_x_37:
        /* <DEDUP_REMOVED lines=27> */
[----:B------:R-:W-:Y:S02]  /*3870*/  LOP3.LUT R35, R35, R28, RZ, 0xc0, !PT ;  /* 0x0000001c23237212 */ /* 0x000fe400078ec0ff */
[----:B------:R-:W-:Y:S02]  /*3880*/  SHF.R.U32.HI R28, RZ, UR5, R23 ;  /* 0x00000005ff1c7c19 */ /* 0x000fe40008011617 */
[----:B------:R-:W5:Y:S01]  /*3890*/  FLO.U32 R39, R35 ;  /* 0x0000002300277300 */ /* 0x000f6200000e0000 */
[----:B------:R-:W-:Y:S02]  /*38a0*/  LOP3.LUT R53, R14, R35, RZ, 0xc0, !PT ;  /* 0x000000230e357212 */ /* 0x000fe400078ec0ff */
[----:B------:R-:W-:-:S05]  /*38b0*/  LOP3.LUT R30, R28, UR4, RZ, 0x30, !PT ;  /* 0x000000041c1e7c12 */ /* 0x000fca000f8e30ff */
[----:B------:R-:W0:Y:S01]  /*38c0*/  POPC R53, R53 ;  /* 0x0000003500357309 */ /* 0x000e220000000000 */
[----:B-----5:R-:W-:-:S13]  /*38d0*/  ISETP.NE.AND P0, PT, R24, R39, PT ;  /* 0x000000271800720c */ /* 0x020fda0003f05270 */
[----:B0--34-:R-:W-:Y:S05]  /*38e0*/  @P0 BRA `(.L_x_40) ;  /* 0x0000000000080947 */ /* 0x019fea0003800000 */
[----:B------:R-:W-:-:S05]  /*38f0*/  IMAD R48, R48, 0x4, R29 ;  /* 0x0000000430307824 */ /* 0x000fca00078e021d */
[----:B------:R0:W3:Y:S02]  /*3900*/  ATOMS.ADD R56, [R48], R53 ;  /* 0x000000353038738c */ /* 0x0000e40000000000 */
.L_x_40:
[----:B------:R-:W-:Y:S05]  /*3910*/  BSYNC.RECONVERGENT B0 ;  /* 0x0000000000007941 */ /* 0x000fea0003800200 */
.L_x_39:
        /* <DEDUP_REMOVED lines=30> */
[----:B0-----:R-:W-:Y:S02]  /*3b00*/  LOP3.LUT R48, R14, R35, RZ, 0xc0, !PT ;  /* 0x000000230e307212 */ /* 0x001fe400078ec0ff */
[----:B------:R-:W-:-:S05]  /*3b10*/  LOP3.LUT R34, R28, UR4, RZ, 0x30, !PT ;  /* 0x000000041c227c12 */ /* 0x000fca000f8e30ff */
[----:B------:R-:W0:Y:S01]  /*3b20*/  POPC R48, R48 ;  /* 0x0000003000307309 */ /* 0x000e220000000000 */
[----:B-----5:R-:W-:-:S13]  /*3b30*/  ISETP.NE.AND P0, PT, R24, R32, PT ;  /* 0x000000201800720c */ /* 0x020fda0003f05270 */
[----:B0--34-:R-:W-:Y:S05]  /*3b40*/  @P0 BRA `(.L_x_42) ;  /* 0x0000000000080947 */ /* 0x019fea0003800000 */
[----:B------:R-:W-:-:S06]  /*3b50*/  IMAD R45, R30, 0x4, R29 ;  /* 0x000000041e2d7824 */ /* 0x000fcc00078e021d */
[----:B------:R0:W3:Y:S02]  /*3b60*/  ATOMS.ADD R45, [R45], R48 ;  /* 0x000000302d2d738c */ /* 0x0000e40000000000 */
.L_x_42:
[----:B------:R-:W-:Y:S05]  /*3b70*/  BSYNC.RECONVERGENT B0 ;  /* 0x0000000000007941 */ /* 0x000fea0003800200 */
.L_x_41:
        /* <DEDUP_REMOVED lines=35> */
[----:B------:R-:W-:-:S06]  /*3db0*/  IMAD R36, R34, 0x4, R29 ;  /* 0x0000000422247824 */ /* 0x000fcc00078e021d */
[----:B------:R0:W3:Y:S02]  /*3dc0*/  ATOMS.ADD R36, [R36], R37 ;  /* 0x000000252424738c */ /* 0x0000e40000000000 */
.L_x_44:
[----:B------:R-:W-:Y:S05]  /*3dd0*/  BSYNC.RECONVERGENT B0 ;  /* 0x0000000000007941 */ /* 0x000fea0003800200 */
.L_x_43:
        /* <DEDUP_REMOVED lines=37> */
.L_x_46:
[----:B------:R-:W-:Y:S05]  /*4030*/  BSYNC.RECONVERGENT B0 ;  /* 0x0000000000007941 */ /* 0x000fea0003800200 */
.L_x_45:
        /* <DEDUP_REMOVED lines=37> */
.L_x_48:
[----:B------:R-:W-:Y:S05]  /*4290*/  BSYNC.RECONVERGENT B0 ;  /* 0x0000000000007941 */ /* 0x000fea0003800200 */
.L_x_47:
[----:B------:R-:W-:Y:S01]  /*42a0*/  R2P PR, R40, 0x7f ;  /* 0x0000007f28007804 */ /* 0x000fe20000000000 */
[----:B---3--:R3:W4:Y:S01]  /*42b0*/  SHFL.IDX PT, R32, R32, R55, 0x1f ;  /* 0x00001f3720207589 */ /* 0x00872200000e0000 */
[----:B------:R-:W-:Y:S01]  /*42c0*/  SHF.R.U32.HI R38, RZ, UR5, R12 ;  /* 0x00000005ff267c19 */ /* 0x000fe2000801160c */
[----:B------:R-:W-:Y:S01]  /*42d0*/  BSSY.RECONVERGENT B0, `(.L_x_49) ;  /* 0x0000022000007945 */ /* 0x000fe20003800200 */
[----:B------:R-:W-:Y:S02]  /*42e0*/  IMAD.MOV.U32 R30, RZ, RZ, RZ ;  /* 0x000000ffff1e7224 */ /* 0x000fe400078e00ff */
[----:B------:R-:W-:-:S07]  /*42f0*/  LOP3.LUT R38, R38, UR4, RZ, 0x30, !PT ;  /* 0x0000000426267c12 */ /* 0x000fce000f8e30ff */
        /* <DEDUP_REMOVED lines=31> */
.L_x_50:
[----:B------:R-:W-:Y:S05]  /*44f0*/  BSYNC.RECONVERGENT B0 ;  /* 0x0000000000007941 */ /* 0x000fea0003800200 */
.L_x_49:
        /* <DEDUP_REMOVED lines=9> */
[----:B------:R-:W-:Y:S02]  /*4590*/  @!P1 LOP3.LUT R39, RZ, R39, RZ, 0x33, !PT ;  /* 0x00000027ff279212 */ /* 0x000fe400078e33ff */
[----:B------:R-:W-:Y:S02]  /*45a0*/  VOTE.ANY R55, PT, P2 ;  /* 0x0000000000377806 */ /* 0x000fe400010e0100 */
[----:B------:R-:W-:-:S02]  /*45b0*/  LOP3.LUT R28, R39, R28, RZ, 0xc0, !PT ;  /* 0x0000001c271c7212 */ /* 0x000fc400078ec0ff */
[----:B------:R-:W-:Y:S02]  /*45c0*/  VOTE.ANY R39, PT, P3 ;  /* 0x0000000000277806 */ /* 0x000fe400018e0100 */
[----:B------:R-:W-:Y:S02]  /*45d0*/  @!P2 LOP3.LUT R55, RZ, R55, RZ, 0x33, !PT ;  /* 0x00000037ff37a212 */ /* 0x000fe400078e33ff */
[----:B------:R-:W-:Y:S02]  /*45e0*/  @!P3 LOP3.LUT R39, RZ, R39, RZ, 0x33, !PT ;  /* 0x00000027ff27b212 */ /* 0x000fe400078e33ff */
[----:B------:R-:W-:Y:S02]  /*45f0*/  LOP3.LUT R28, R55, R28, RZ, 0xc0, !PT ;  /* 0x0000001c371c7212 */ /* 0x000fe400078ec0ff */
[----:B------:R-:W-:Y:S02]  /*4600*/  LOP3.LUT P0, RZ, R38, 0x80, RZ, 0xc0, !PT ;  /* 0x0000008026ff7812 */ /* 0x000fe4000780c0ff */
[----:B------:R-:W-:-:S02]  /*4610*/  VOTE.ANY R55, PT, P4 ;  /* 0x0000000000377806 */ /* 0x000fc400020e0100 */
[----:B------:R-:W-:Y:S02]  /*4620*/  LOP3.LUT R28, R39, R28, RZ, 0xc0, !PT ;  /* 0x0000001c271c7212 */ /* 0x000fe400078ec0ff */
[----:B------:R-:W-:Y:S02]  /*4630*/  VOTE.ANY R39, PT, P5 ;  /* 0x0000000000277806 */ /* 0x000fe400028e0100 */
[----:B------:R-:W-:Y:S02]  /*4640*/  @!P4 LOP3.LUT R55, RZ, R55, RZ, 0x33, !PT ;  /* 0x00000037ff37c212 */ /* 0x000fe400078e33ff */
[----:B------:R-:W-:Y:S02]  /*4650*/  @!P5 LOP3.LUT R39, RZ, R39, RZ, 0x33, !PT ;  /* 0x00000027ff27d212 */ /* 0x000fe400078e33ff */
[----:B------:R-:W-:Y:S02]  /*4660*/  LOP3.LUT R28, R55, R28, RZ, 0xc0, !PT ;  /* 0x0000001c371c7212 */ /* 0x000fe400078ec0ff */
[----:B------:R-:W-:-:S02]  /*4670*/  VOTE.ANY R55, PT, P6 ;  /* 0x0000000000377806 */ /* 0x000fc400030e0100 */
[----:B------:R-:W-:Y:S02]  /*4680*/  LOP3.LUT R28, R39, R28, RZ, 0xc0, !PT ;  /* 0x0000001c271c7212 */ /* 0x000fe400078ec0ff */
[----:B------:R-:W-:Y:S02]  /*4690*/  VOTE.ANY R39, PT, P0 ;  /* 0x0000000000277806 */ /* 0x000fe400000e0100 */
[----:B------:R-:W-:Y:S02]  /*46a0*/  @!P6 LOP3.LUT R55, RZ, R55, RZ, 0x33, !PT ;  /* 0x00000037ff37e212 */ /* 0x000fe400078e33ff */
        /* <DEDUP_REMOVED lines=8> */
[----:B------:R-:W-:-:S05]  /*4730*/  IMAD R43, R38, 0x4, R29 ;  /* 0x00000004262b7824 */ /* 0x000fca00078e021d */
[----:B------:R0:W3:Y:S02]  /*4740*/  ATOMS.ADD R60, [R43], R28 ;  /* 0x0000001c2b3c738c */ /* 0x0000e40000000000 */
.L_x_52:
[----:B------:R-:W-:Y:S05]  /*4750*/  BSYNC.RECONVERGENT B0 ;  /* 0x0000000000007941 */ /* 0x000fea0003800200 */
.L_x_51:
[----:B------:R-:W-:Y:S01]  /*4760*/  R2P PR, R40, 0x7f ;  /* 0x0000007f28007804 */ /* 0x000fe20000000000 */
[----:B---3--:R3:W4:Y:S01]  /*4770*/  SHFL.IDX PT, R39, R60, R39, 0x1f ;  /* 0x00001f273c277589 */ /* 0x00872200000e0000 */
[----:B------:R-:W-:Y:S01]  /*4780*/  SHF.R.U32.HI R58, RZ, UR5, R16 ;  /* 0x00000005ff3a7c19 */ /* 0x000fe20008011610 */
[----:B------:R-:W-:Y:S01]  /*4790*/  BSSY.RECONVERGENT B0, `(.L_x_53) ;  /* 0x0000022000007945 */ /* 0x000fe20003800200 */
[----:B------:R-:W-:Y:S02]  /*47a0*/  IMAD.MOV.U32 R64, RZ, RZ, RZ ;  /* 0x000000ffff407224 */ /* 0x000fe400078e00ff */
[----:B------:R-:W-:-:S07]  /*47b0*/  LOP3.LUT R58, R58, UR4, RZ, 0x30, !PT ;  /* 0x000000043a3a7c12 */ /* 0x000fce000f8e30ff */
[----:B------:R-:W-:Y:S02]  /*47c0*/  VOTE.ANY R38, PT, P0 ;  /* 0x0000000000267806 */ /* 0x000fe400000e0100 */
[----:B0-----:R-:W-:Y:S02]  /*47d0*/  VOTE.ANY R43, PT, P1 ;  /* 0x00000000002b7806 */ /* 0x001fe400008e0100 */
[----:B------:R-:W-:Y:S02]  /*47e0*/  @!P0 LOP3.LUT R38, RZ, R38, RZ, 0x33, !PT ;  /* 0x00000026ff268212 */ /* 0x000fe400078e33ff */
[----:B------:R-:W-:Y:S02]  /*47f0*/  @!P1 LOP3.LUT R43, RZ, R43, RZ, 0x33, !PT ;  /* 0x0000002bff2b9212 */ /* 0x000fe400078e33ff */
[----:B------:R-:W-:Y:S02]  /*4800*/  LOP3.LUT P0, RZ, R40, 0x80, RZ, 0xc0, !PT ;  /* 0x0000008028ff7812 */ /* 0x000fe4000780c0ff */
[----:B------:R-:W-:-:S02]  /*4810*/  LOP3.LUT R38, R43, R38, RZ, 0xc0, !PT ;  /* 0x000000262b267212 */ /* 0x000fc400078ec0ff */
[----:B------:R-:W-:-:S04]  /*4820*/  VOTE.ANY R43, PT, P2 ;  /* 0x00000000002b7806 */ /* 0x000fc800010e0100 */
[----:B------:R-:W-:-:S04]  /*4830*/  @!P2 LOP3.LUT R43, RZ, R43, RZ, 0x33, !PT ;  /* 0x0000002bff2ba212 */ /* 0x000fc800078e33ff */
[----:B------:R-:W-:Y:S02]  /*4840*/  LOP3.LUT R38, R43, R38, RZ, 0xc0, !PT ;  /* 0x000000262b267212 */ /* 0x000fe400078ec0ff */
        /* <DEDUP_REMOVED lines=14> */
[----:B------:R-:W-:-:S04]  /*4930*/  LOP3.LUT R55, R43, R38, RZ, 0xc0, !PT ;  /* 0x000000262b377212 */ /* 0x000fc800078ec0ff */
[----:B------:R-:W0:Y:S01]  /*4940*/  FLO.U32 R43, R55 ;  /* 0x00000037002b7300 */ /* 0x000e2200000e0000 */
[----:B------:R-:W-:-:S07]  /*4950*/  LOP3.LUT R38, R14, R55, RZ, 0xc0, !PT ;  /* 0x000000370e267212 */ /* 0x000fce00078ec0ff */
[----:B------:R-:W1:Y:S01]  /*4960*/  POPC R38, R38 ;  /* 0x0000002600267309 */ /* 0x000e620000000000 */
[----:B0-----:R-:W-:-:S13]  /*4970*/  ISETP.NE.AND P0, PT, R24, R43, PT ;  /* 0x0000002b1800720c */ /* 0x001fda0003f05270 */
[----:B-1-34-:R-:W-:Y:S05]  /*4980*/  @P0 BRA `(.L_x_54) ;  /* 0x0000000000080947 */ /* 0x01afea0003800000 */
[----:B------:R-:W-:-:S05]  /*4990*/  IMAD R55, R40, 0x4, R29 ;  /* 0x0000000428377824 */ /* 0x000fca00078e021d */
[----:B------:R0:W1:Y:S02]  /*49a0*/  ATOMS.ADD R64, [R55], R38 ;  /* 0x000000263740738c */ /* 0x0000640000000000 */
.L_x_54:
[----:B------:R-:W-:Y:S05]  /*49b0*/  BSYNC.RECONVERGENT B0 ;  /* 0x0000000000007941 */ /* 0x000fea0003800200 */
.L_x_53:
[----:B------:R-:W-:Y:S01]  /*49c0*/  R2P PR, R58, 0x7f ;  /* 0x0000007f3a007804 */ /* 0x000fe20000000000 */
[----:B-1----:R1:W3:Y:S01]  /*49d0*/  SHFL.IDX PT, R43, R64, R43, 0x1f ;  /* 0x00001f2b402b7589 */ /* 0x0022e200000e0000 */
        /* <DEDUP_REMOVED lines=30> */
[----:B------:R-:W4:Y:S01]  /*4bc0*/  POPC R40, R40 ;  /* 0x0000002800287309 */ /* 0x000f220000000000 */
[----:B0-----:R-:W-:-:S13]  /*4bd0*/  ISETP.NE.AND P0, PT, R24, R55, PT ;  /* 0x000000371800720c */ /* 0x001fda0003f05270 */
[----:B-1-34-:R-:W-:Y:S05]  /*4be0*/  @P0 BRA `(.L_x_56) ;  /* 0x0000000000080947 */ /* 0x01afea0003800000 */
[----:B------:R-:W-:-:S05]  /*4bf0*/  IMAD R59, R58, 0x4, R29 ;  /* 0x000000043a3b7824 */ /* 0x000fca00078e021d */
[----:B------:R0:W1:Y:S02]  /*4c00*/  ATOMS.ADD R62, [R59], R40 ;  /* 0x000000283b3e738c */ /* 0x0000640000000000 */
.L_x_56:
[----:B------:R-:W-:Y:S05]  /*4c10*/  BSYNC.RECONVERGENT B0 ;  /* 0x0000000000007941 */ /* 0x000fea0003800200 */
.L_x_55:
[----:B------:R-:W-:Y:S01]  /*4c20*/  R2P PR, R60, 0x7f ;  /* 0x0000007f3c007804 */ /* 0x000fe20000000000 */
[----:B--2---:R-:W-:Y:S01]  /*4c30*/  IMAD.IADD R44, R44, 0x1, R47 ;  /* 0x000000012c2c7824 */ /* 0x004fe200078e022f */
[----:B------:R-:W-:Y:S01]  /*4c40*/  BSSY.RECONVERGENT B0, `(.L_x_57) ;  /* 0x0000025000007945 */ /* 0x000fe20003800200 */
[----:B------:R-:W-:Y:S02]  /*4c50*/  IMAD.IADD R46, R46, 0x1, R49 ;  /* 0x000000012e2e7824 */ /* 0x000fe400078e0231 */
[----:B-1----:R1:W2:Y:S01]  /*4c60*/  SHFL.IDX PT, R49, R62, R55, 0x1f ;  /* 0x00001f373e317589 */ /* 0x0022a200000e0000 */
[----:B------:R-:W-:-:S07]  /*4c70*/  IMAD.MOV.U32 R64, RZ, RZ, RZ ;  /* 0x000000ffff407224 */ /* 0x000fce00078e00ff */
[----:B------:R-:W-:Y:S02]  /*4c80*/  VOTE.ANY R58, PT, P0 ;  /* 0x00000000003a7806 */ /* 0x000fe400000e0100 */
[----:B------:R-:W-:Y:S02]  /*4c90*/  VOTE.ANY R47, PT, P1 ;  /* 0x00000000002f7806 */ /* 0x000fe400008e0100 */
        /* <DEDUP_REMOVED lines=22> */
[----:B------:R-:W-:Y:S02]  /*4e00*/  SHF.R.U32.HI R58, RZ, UR5, R6 ;  /* 0x00000005ff3a7c19 */ /* 0x000fe40008011606 */
[----:B0-----:R-:W0:Y:S01]  /*4e10*/  FLO.U32 R59, R61 ;  /* 0x0000003d003b7300 */ /* 0x001e2200000e0000 */
[----:B------:R-:W-:Y:S02]  /*4e20*/  LOP3.LUT R47, R14, R61, RZ, 0xc0, !PT ;  /* 0x0000003d0e2f7212 */ /* 0x000fe400078ec0ff */
[----:B------:R-:W-:-:S05]  /*4e30*/  LOP3.LUT R58, R58, UR4, RZ, 0x30, !PT ;  /* 0x000000043a3a7c12 */ /* 0x000fca000f8e30ff */
[----:B------:R-:W3:Y:S01]  /*4e40*/  POPC R47, R47 ;  /* 0x0000002f002f7309 */ /* 0x000ee20000000000 */
[----:B0-----:R-:W-:-:S13]  /*4e50*/  ISETP.NE.AND P0, PT, R24, R59, PT ;  /* 0x0000003b1800720c */ /* 0x001fda0003f05270 */
[----:B-123--:R-:W-:Y:S05]  /*4e60*/  @P0 BRA `(.L_x_58) ;  /* 0x0000000000080947 */ /* 0x00efea0003800000 */
[----:B------:R-:W-:-:S05]  /*4e70*/  IMAD R60, R60, 0x4, R29 ;  /* 0x000000043c3c7824 */ /* 0x000fca00078e021d */
[----:B------:R0:W1:Y:S02]  /*4e80*/  ATOMS.ADD R64, [R60], R47 ;  /* 0x0000002f3c40738c */ /* 0x0000640000000000 */
.L_x_58:
[----:B------:R-:W-:Y:S05]  /*4e90*/  BSYNC.RECONVERGENT B0 ;  /* 0x0000000000007941 */ /* 0x000fea0003800200 */
.L_x_57:
[----:B------:R-:W-:Y:S01]  /*4ea0*/  R2P PR, R58, 0x7f ;  /* 0x0000007f3a007804 */ /* 0x000fe20000000000 */
[----:B------:R-:W-:Y:S01]  /*4eb0*/  IMAD.IADD R52, R51, 0x1, R52 ;  /* 0x0000000133347824 */ /* 0x000fe200078e0234 */
[----:B-1----:R1:W2:Y:S01]  /*4ec0*/  SHFL.IDX PT, R64, R64, R59, 0x1f ;  /* 0x00001f3b40407589 */ /* 0x0022a200000e0000 */
[----:B------:R-:W-:Y:S01]  /*4ed0*/  BSSY.RECONVERGENT B0, `(.L_x_59) ;  /* 0x0000024000007945 */ /* 0x000fe20003800200 */
[----:B------:R-:W-:Y:S02]  /*4ee0*/  IMAD.IADD R56, R53, 0x1, R56 ;  /* 0x0000000135387824 */ /* 0x000fe400078e0238 */
[----:B------:R-:W-:-:S07]  /*4ef0*/  IMAD.MOV.U32 R62, RZ, RZ, RZ ;  /* 0x000000ffff3e7224 */ /* 0x000fce00078e00ff */
        /* <DEDUP_REMOVED lines=25> */
[----:B------:R-:W0:Y:S01]  /*5090*/  FLO.U32 R55, R61 ;  /* 0x0000003d00377300 */ /* 0x000e2200000e0000 */
[----:B------:R-:W-:Y:S02]  /*50a0*/  LOP3.LUT R51, R14, R61, RZ, 0xc0, !PT ;  /* 0x0000003d0e337212 */ /* 0x000fe400078ec0ff */
[----:B------:R-:W-:-:S05]  /*50b0*/  LOP3.LUT R60, R60, UR4, RZ, 0x30, !PT ;  /* 0x000000043c3c7c12 */ /* 0x000fca000f8e30ff */
[----:B------:R-:W3:Y:S01]  /*50c0*/  POPC R51, R51 ;  /* 0x0000003300337309 */ /* 0x000ee20000000000 */
[----:B0-----:R-:W-:-:S13]  /*50d0*/  ISETP.NE.AND P0, PT, R24, R55, PT ;  /* 0x000000371800720c */ /* 0x001fda0003f05270 */
[----:B-123--:R-:W-:Y:S05]  /*50e0*/  @P0 BRA `(.L_x_60) ;  /* 0x0000000000080947 */ /* 0x00efea0003800000 */
[----:B------:R-:W-:-:S05]  /*50f0*/  IMAD R58, R58, 0x4, R29 ;  /* 0x000000043a3a7824 */ /* 0x000fca00078e021d */
[----:B------:R0:W1:Y:S02]  /*5100*/  ATOMS.ADD R62, [R58], R51 ;  /* 0x000000333a3e738c */ /* 0x0000640000000000 */
.L_x_60:
[----:B------:R-:W-:Y:S05]  /*5110*/  BSYNC.RECONVERGENT B0 ;  /* 0x0000000000007941 */ /* 0x000fea0003800200 */
.L_x_59:
[----:B------:R-:W-:Y:S01]  /*5120*/  R2P PR, R60, 0x7f ;  /* 0x0000007f3c007804 */ /* 0x000fe20000000000 */
[----:B------:R-:W-:Y:S01]  /*5130*/  IMAD.IADD R48, R48, 0x1, R45 ;  /* 0x0000000130307824 */ /* 0x000fe200078e022d */
[----:B-1----:R1:W2:Y:S01]  /*5140*/  SHFL.IDX PT, R62, R62, R55, 0x1f ;  /* 0x00001f373e3e7589 */ /* 0x0022a200000e0000 */
[----:B------:R-:W-:Y:S01]  /*5150*/  BSSY.RECONVERGENT B0, `(.L_x_61) ;  /* 0x0000024000007945 */ /* 0x000fe20003800200 */
[----:B------:R-:W-:-:S09]  /*5160*/  IMAD.MOV.U32 R66, RZ, RZ, RZ ;  /* 0x000000ffff427224 */ /* 0x000fd200078e00ff */
        /* <DEDUP_REMOVED lines=23> */
[----:B------:R-:W-:Y:S01]  /*52e0*/  LOP3.LUT R53, R58, R53, RZ, 0xc0, !PT ;  /* 0x000000353a357212 */ /* 0x000fe200078ec0ff */
[----:B------:R-:W-:Y:S01]  /*52f0*/  IMAD.IADD R58, R37, 0x1, R36 ;  /* 0x00000001253a7824 */ /* 0x000fe200078e0224 */
        /* <DEDUP_REMOVED lines=9> */
.L_x_62:
[----:B------:R-:W-:Y:S05]  /*5390*/  BSYNC.RECONVERGENT B0 ;  /* 0x0000000000007941 */ /* 0x000fea0003800200 */
.L_x_61:
[----:B------:R-:W-:Y:S01]  /*53a0*/  R2P PR, R36, 0x7f ;  /* 0x0000007f24007804 */ /* 0x000fe20000000000 */
[----:B------:R-:W-:Y:S01]  /*53b0*/  IMAD.IADD R34, R35, 0x1, R34 ;  /* 0x0000000123227824 */ /* 0x000fe200078e0222 */
[----:B------:R-:W-:Y:S01]  /*53c0*/  BSSY.RECONVERGENT B0, `(.L_x_63) ;  /* 0x0000022000007945 */ /* 0x000fe20003800200 */
[----:B------:R-:W-:-:S10]  /*53d0*/  IMAD.MOV.U32 R55, RZ, RZ, RZ ;  /* 0x000000ffff377224 */ /* 0x000fd400078e00ff */
        /* <DEDUP_REMOVED lines=24> */
[----:B-1----:R0:W1:Y:S02]  /*5560*/  SHFL.IDX PT, R60, R66, R45, 0x1f ;  /* 0x00001f2d423c7589 */ /* 0x00206400000e0000 */
[----:B------:R-:W2:Y:S01]  /*5570*/  FLO.U32 R59, R53 ;  /* 0x00000035003b7300 */ /* 0x000ea200000e0000 */
[----:B------:R-:W-:-:S07]  /*5580*/  LOP3.LUT R35, R14, R53, RZ, 0xc0, !PT ;  /* 0x000000350e237212 */ /* 0x000fce00078ec0ff */
[----:B------:R-:W3:Y:S01]  /*5590*/  POPC R35, R35 ;  /* 0x0000002300237309 */ /* 0x000ee20000000000 */
[----:B--2---:R-:W-:-:S13]  /*55a0*/  ISETP.NE.AND P0, PT, R24, R59, PT ;  /* 0x0000003b1800720c */ /* 0x004fda0003f05270 */
[----:B01-3--:R-:W-:Y:S05]  /*55b0*/  @P0 BRA `(.L_x_64) ;  /* 0x0000000000080947 */ /* 0x00bfea0003800000 */
[----:B------:R-:W-:-:S05]  /*55c0*/  IMAD R36, R36, 0x4, R29 ;  /* 0x0000000424247824 */ /* 0x000fca00078e021d */
[----:B------:R0:W1:Y:S02]  /*55d0*/  ATOMS.ADD R55, [R36], R35 ;  /* 0x000000232437738c */ /* 0x0000640000000000 */
.L_x_64:
[----:B------:R-:W-:Y:S05]  /*55e0*/  BSYNC.RECONVERGENT B0 ;  /* 0x0000000000007941 */ /* 0x000fea0003800200 */
.L_x_63:
[----:B------:R-:W-:Y:S01]  /*55f0*/  R2P PR, R26, 0x7f ;  /* 0x0000007f1a007804 */ /* 0x000fe20000000000 */
[----:B01----:R0:W1:Y:S01]  /*5600*/  SHFL.IDX PT, R36, R55, R59, 0x1f ;  /* 0x00001f3b37247589 */ /* 0x00306200000e0000 */
[----:B------:R-:W-:Y:S11]  /*5610*/  BSSY.RECONVERGENT B0, `(.L_x_65) ;  /* 0x0000021000007945 */ /* 0x000ff60003800200 */
[----:B------:R-:W-:-:S02]  /*5620*/  VOTE.ANY R45, PT, P0 ;  /* 0x00000000002d7806 */ /* 0x000fc400000e0100 */
[----:B------:R-:W-:Y:S02]  /*5630*/  VOTE.ANY R66, PT, P1 ;  /* 0x0000000000427806 */ /* 0x000fe400008e0100 */
[----:B------:R-:W-:Y:S02]  /*5640*/  @!P0 LOP3.LUT R45, RZ, R45, RZ, 0x33, !PT ;  /* 0x0000002dff2d8212 */ /* 0x000fe400078e33ff */
[----:B------:R-:W-:Y:S02]  /*5650*/  @!P1 LOP3.LUT R66, RZ, R66, RZ, 0x33, !PT ;  /* 0x00000042ff429212 */ /* 0x000fe400078e33ff */
[----:B------:R-:W-:Y:S02]  /*5660*/  LOP3.LUT P0, RZ, R26, 0x80, RZ, 0xc0, !PT ;  /* 0x000000801aff7812 */ /* 0x000fe4000780c0ff */
        /* <DEDUP_REMOVED lines=19> */
[----:B------:R-:W2:Y:S01]  /*57a0*/  FLO.U32 R53, R45 ;  /* 0x0000002d00357300 */ /* 0x000ea200000e0000 */
[----:B------:R-:W-:-:S07]  /*57b0*/  LOP3.LUT R14, R14, R45, RZ, 0xc0, !PT ;  /* 0x0000002d0e0e7212 */ /* 0x000fce00078ec0ff */
[----:B0-----:R0:W3:Y:S01]  /*57c0*/  POPC R55, R14 ;  /* 0x0000000e00377309 */ /* 0x0010e20000000000 */
[----:B--2---:R-:W-:Y:S01]  /*57d0*/  ISETP.NE.AND P0, PT, R24, R53, PT ;  /* 0x000000351800720c */ /* 0x004fe20003f05270 */
[----:B------:R-:W-:-:S12]  /*57e0*/  IMAD.MOV.U32 R24, RZ, RZ, RZ ;  /* 0x000000ffff187224 */ /* 0x000fd800078e00ff */
[----:B01-3--:R-:W-:Y:S05]  /*57f0*/  @P0 BRA `(.L_x_66) ;  /* 0x0000000000080947 */ /* 0x00bfea0003800000 */
[----:B------:R-:W-:-:S06]  /*5800*/  IMAD R24, R26, 0x4, R29 ;  /* 0x000000041a187824 */ /* 0x000fcc00078e021d */
[----:B------:R0:W1:Y:S02]  /*5810*/  ATOMS.ADD R24, [R24], R55 ;  /* 0x000000371818738c */ /* 0x0000640000000000 */
.L_x_66:
[----:B------:R-:W-:Y:S05]  /*5820*/  BSYNC.RECONVERGENT B0 ;  /* 0x0000000000007941 */ /* 0x000fea0003800200 */
.L_x_65:
[----:B------:R-:W-:Y:S01]  /*5830*/  BAR.SYNC.DEFER_BLOCKING 0x0 ;  /* 0x0000000000007b1d */ /* 0x000fe20000010000 */
[----:B------:R-:W-:Y:S01]  /*5840*/  IMAD.IADD R26, R40, 0x1, R49 ;  /* 0x00000001281a7824 */ /* 0x000fe200078e0231 */
[----:B------:R-:W-:Y:S01]  /*5850*/  ISETP.NE.AND P0, PT, R50, RZ, PT ;  /* 0x000000ff3200720c */ /* 0x000fe20003f05270 */
[----:B------:R-:W-:Y:S02]  /*5860*/  IMAD.IADD R28, R28, 0x1, R39 ;  /* 0x000000011c1c7824 */ /* 0x000fe400078e0227 */
[----:B------:R-:W-:Y:S01]  /*5870*/  IMAD R40, R44, 0x4, R7 ;  /* 0x000000042c287824 */ /* 0x000fe200078e0207 */
[----:B------:R-:W-:Y:S01]  /*5880*/  BSSY B1, `(.L_x_67) ;  /* 0x000005c000017945 */ /* 0x000fe20003800000 */
[----:B------:R-:W-:Y:S01]  /*5890*/  IMAD.IADD R14, R38, 0x1, R43 ;  /* 0x00000001260e7824 */ /* 0x000fe200078e022b */
[----:B-1----:R-:W1:Y:S01]  /*58a0*/  SHFL.IDX PT, R24, R24, R53, 0x1f ;  /* 0x00001f3518187589 */ /* 0x002e6200000e0000 */
[----:B------:R-:W-:Y:S02]  /*58b0*/  IMAD R39, R46, 0x4, R7 ;  /* 0x000000042e277824 */ /* 0x000fe400078e0207 */
[----:B------:R-:W-:-:S02]  /*58c0*/  IMAD.IADD R60, R37, 0x1, R60 ;  /* 0x00000001253c7824 */ /* 0x000fc400078e023c */
[--C-:B------:R-:W-:Y:S02]  /*58d0*/  IMAD R38, R52, 0x4, R7.reuse ;  /* 0x0000000434267824 */ /* 0x100fe400078e0207 */
[----:B------:R-:W-:Y:S02]  /*58e0*/  IMAD.IADD R32, R33, 0x1, R32 ;  /* 0x0000000121207824 */ /* 0x000fe400078e0220 */
[----:B------:R-:W-:Y:S02]  /*58f0*/  IMAD.IADD R44, R35, 0x1, R36 ;  /* 0x00000001232c7824 */ /* 0x000fe400078e0224 */
[--C-:B------:R-:W-:Y:S02]  /*5900*/  IMAD R37, R56, 0x4, R7.reuse ;  /* 0x0000000438257824 */ /* 0x100fe400078e0207 */
[----:B------:R-:W-:Y:S02]  /*5910*/  IMAD.IADD R30, R31, 0x1, R30 ;  /* 0x000000011f1e7824 */ /* 0x000fe400078e021e */
[--C-:B------:R-:W-:Y:S01]  /*5920*/  IMAD R36, R48, 0x4, R7.reuse ;  /* 0x0000000430247824 */ /* 0x100fe200078e0207 */
[----:B------:R2:W-:Y:S01]  /*5930*/  STS [R40+-0x4], R27 ;  /* 0xfffffc1b28007388 */ /* 0x0005e20000000800 */
[----:B------:R-:W-:-:S02]  /*5940*/  IMAD R35, R58, 0x4, R7 ;  /* 0x000000043a237824 */ /* 0x000fc400078e0207 */
[--C-:B------:R-:W-:Y:S01]  /*5950*/  IMAD R34, R34, 0x4, R7.reuse ;  /* 0x0000000422227824 */ /* 0x100fe200078e0207 */
[----:B------:R-:W-:Y:S01]  /*5960*/  STS [R39+-0x4], R22 ;  /* 0xfffffc1627007388 */ /* 0x000fe20000000800 */
[--C-:B------:R-:W-:Y:S02]  /*5970*/  IMAD R33, R32, 0x4, R7.reuse ;  /* 0x0000000420217824 */ /* 0x100fe400078e0207 */
[----:B------:R-:W-:Y:S01]  /*5980*/  IMAD.IADD R64, R47, 0x1, R64 ;  /* 0x000000012f407824 */ /* 0x000fe200078e0240 */
[----:B------:R-:W-:Y:S01]  /*5990*/  STS [R38+-0x4], R21 ;  /* 0xfffffc1526007388 */ /* 0x000fe20000000800 */
[--C-:B------:R-:W-:Y:S02]  /*59a0*/  IMAD R32, R30, 0x4, R7.reuse ;  /* 0x000000041e207824 */ /* 0x100fe400078e0207 */
[----:B------:R-:W-:Y:S01]  /*59b0*/  IMAD.IADD R62, R51, 0x1, R62 ;  /* 0x00000001333e7824 */ /* 0x000fe200078e023e */
[----:B------:R-:W-:Y:S01]  /*59c0*/  STS [R37+-0x4], R18 ;  /* 0xfffffc1225007388 */ /* 0x000fe20000000800 */
[----:B------:R-:W-:-:S02]  /*59d0*/  IMAD R31, R28, 0x4, R7 ;  /* 0x000000041c1f7824 */ /* 0x000fc400078e0207 */
[--C-:B------:R-:W-:Y:S01]  /*59e0*/  IMAD R30, R14, 0x4, R7.reuse ;  /* 0x000000040e1e7824 */ /* 0x100fe200078e0207 */
[----:B------:R-:W-:Y:S01]  /*59f0*/  STS [R36+-0x4], R23 ;  /* 0xfffffc1724007388 */ /* 0x000fe20000000800 */
[--C-:B------:R-:W-:Y:S02]  /*5a00*/  IMAD R29, R26, 0x4, R7.reuse ;  /* 0x000000041a1d7824 */ /* 0x100fe400078e0207 */
[----:B-1----:R-:W-:Y:S01]  /*5a10*/  IMAD.IADD R24, R55, 0x1, R24 ;  /* 0x0000000137187824 */ /* 0x002fe200078e0218 */
[----:B------:R-:W-:Y:S01]  /*5a20*/  STS [R35+-0x4], R20 ;  /* 0xfffffc1423007388 */ /* 0x000fe20000000800 */
[--C-:B------:R-:W-:Y:S02]  /*5a30*/  IMAD R28, R64, 0x4, R7.reuse ;  /* 0x00000004401c7824 */ /* 0x100fe400078e0207 */
[--C-:B--2---:R-:W-:Y:S01]  /*5a40*/  IMAD R27, R62, 0x4, R7.reuse ;  /* 0x000000043e1b7824 */ /* 0x104fe200078e0207 */
[----:B------:R1:W-:Y:S01]  /*5a50*/  STS [R34+-0x4], R25 ;  /* 0xfffffc1922007388 */ /* 0x0003e20000000800 */
[----:B------:R-:W-:-:S02]  /*5a60*/  IMAD R26, R60, 0x4, R7 ;  /* 0x000000043c1a7824 */ /* 0x000fc400078e0207 */
[--C-:B------:R-:W-:Y:S01]  /*5a70*/  IMAD R24, R24, 0x4, R7.reuse ;  /* 0x0000000418187824 */ /* 0x100fe200078e0207 */
[----:B------:R-:W-:Y:S04]  /*5a80*/  STS [R33+-0x4], R10 ;  /* 0xfffffc0a21007388 */ /* 0x000fe80000000800 */
[----:B------:R-:W-:Y:S01]  /*5a90*/  STS [R32+-0x4], R17 ;  /* 0xfffffc1120007388 */ /* 0x000fe20000000800 */
[----:B-1----:R-:W-:-:S03]  /*5aa0*/  IMAD R25, R44, 0x4, R7 ;  /* 0x000000042c197824 */ /* 0x002fc600078e0207 */
[----:B------:R-:W-:Y:S04]  /*5ab0*/  STS [R31+-0x4], R12 ;  /* 0xfffffc0c1f007388 */ /* 0x000fe80000000800 */
[----:B------:R1:W-:Y:S04]  /*5ac0*/  STS [R30+-0x4], R19 ;  /* 0xfffffc131e007388 */ /* 0x0003e80000000800 */
[----:B------:R2:W-:Y:S04]  /*5ad0*/  STS [R29+-0x4], R16 ;  /* 0xfffffc101d007388 */ /* 0x0005e80000000800 */
[----:B------:R2:W-:Y:S01]  /*5ae0*/  STS [R28+-0x4], R9 ;  /* 0xfffffc091c007388 */ /* 0x0005e20000000800 */
[----:B-1----:R-:W-:-:S03]  /*5af0*/  IMAD R19, R3, 0x8, R7 ;  /* 0x0000000803137824 */ /* 0x002fc600078e0207 */
[----:B------:R2:W-:Y:S04]  /*5b00*/  STS [R27+-0x4], R6 ;  /* 0xfffffc061b007388 */ /* 0x0005e80000000800 */
[----:B------:R2:W-:Y:S04]  /*5b10*/  STS [R26+-0x4], R11 ;  /* 0xfffffc0b1a007388 */ /* 0x0005e80000000800 */
[----:B------:R2:W-:Y:S04]  /*5b20*/  STS [R25+-0x4], R8 ;  /* 0xfffffc0819007388 */ /* 0x0005e80000000800 */
[----:B------:R2:W-:Y:S01]  /*5b30*/  STS [R24+-0x4], R13 ;  /* 0xfffffc0d18007388 */ /* 0x0005e20000000800 */
[----:B------:R-:W-:Y:S05]  /*5b40*/  @P0 BRA `(.L_x_68) ;  /* 0x0000000000bc0947 */ /* 0x000fea0003800000 */
[----:B------:R-:W1:Y:S02]  /*5b50*/  LDCU.64 UR8, c[0x0][0x398] ;  /* 0x00007300ff0877ac */ /* 0x000e640008000a00 */
[----:B-1----:R-:W-:-:S04]  /*5b60*/  LEA R10, P0, R3, UR8, 0x3 ;  /* 0x00000008030a7c11 */ /* 0x002fc8000f8018ff */
[----:B--2---:R-:W-:-:S05]  /*5b70*/  LEA.HI.X R11, R3, UR9, RZ, 0x3, P0 ;  /* 0x00000009030b7c11 */ /* 0x004fca00080f1cff */
[----:B------:R-:W2:Y:S01]  /*5b80*/  LDG.E.64 R8, desc[UR6][R10.64] ;  /* 0x000000060a087981 */ /* 0x000ea2000c1e1b00 */
[----:B------:R-:W-:Y:S02]  /*5b90*/  SHF.R.S32.HI R13, RZ, 0x1f, R15 ;  /* 0x0000001fff0d7819 */ /* 0x000fe4000001140f */
[----:B--2---:R-:W-:-:S05]  /*5ba0*/  IADD3 R8, P0, PT, -R15, R8, RZ ;  /* 0x000000080f087210 */ /* 0x004fca0007f1e1ff */
[----:B------:R-:W-:Y:S01]  /*5bb0*/  IMAD.X R9, R9, 0x1, ~R13, P0 ;  /* 0x0000000109097824 */ /* 0x000fe200000e0e0d */
[----:B------:R-:W-:Y:S01]  /*5bc0*/  ISETP.GE.AND P0, PT, R42, 0x1, PT ;  /* 0x000000012a00780c */ /* 0x000fe20003f06270 */
[----:B------:R-:W-:-:S03]  /*5bd0*/  IMAD.MOV.U32 R13, RZ, RZ, R0 ;  /* 0x000000ffff0d7224 */ /* 0x000fc600078e0000 */
[----:B------:R1:W-:Y:S09]  /*5be0*/  STS.64 [R19+0x6600], R8 ;  /* 0x0066000813007388 */ /* 0x0003f20000000a00 */
[----:B------:R-:W-:Y:S05]  /*5bf0*/  @!P0 BRA `(.L_x_69) ;  /* 0x00000000006c8947 */ /* 0x000fea0003800000 */
[----:B------:R-:W-:Y:S01]  /*5c00*/  BSSY B0, `(.L_x_70) ;  /* 0x0000019000007945 */ /* 0x000fe20003800000 */
[----:B------:R-:W-:Y:S02]  /*5c10*/  IMAD.MOV.U32 R6, RZ, RZ, -0x1 ;  /* 0xffffffffff067424 */ /* 0x000fe400078e00ff */
[----:B------:R-:W-:Y:S02]  /*5c20*/  IMAD.MOV.U32 R10, RZ, RZ, R42 ;  /* 0x000000ffff0a7224 */ /* 0x000fe400078e002a */
[----:B------:R-:W-:-:S07]  /*5c30*/  IMAD.MOV.U32 R13, RZ, RZ, R0 ;  /* 0x000000ffff0d7224 */ /* 0x000fce00078e0000 */
.L_x_74:
[----:B-1----:R-:W1:Y:S01]  /*5c40*/  LDC.64 R8, c[0x0][0x380] ;  /* 0x0000e000ff087b82 */ /* 0x002e620000000a00 */
[----:B------:R-:W-:Y:S01]  /*5c50*/  VIADD R17, R10, 0xffffffff ;  /* 0xffffffff0a117836 */ /* 0x000fe20000000000 */
[----:B------:R-:W-:Y:S03]  /*5c60*/  BSSY B2, `(.L_x_71) ;  /* 0x0000008000027945 */ /* 0x000fe60003800000 */
[----:B------:R-:W-:-:S04]  /*5c70*/  IMAD R11, R17, 0x100, R3 ;  /* 0x00000100110b7824 */ /* 0x000fc800078e0203 */
[----:B-1----:R-:W-:-:S07]  /*5c80*/  IMAD.WIDE R8, R11, 0x4, R8 ;  /* 0x000000040b087825 */ /* 0x002fce00078e0208 */
.L_x_72:
[----:B------:R-:W-:Y:S05]  /*5c90*/  YIELD ;  /* 0x0000000000007946 */ /* 0x000fea0003800000 */
[----:B------:R1:W-:Y:S06]  /*5ca0*/  MEMBAR.SC.CTA ;  /* 0x0000000000007992 */ /* 0x0003ec0000000000 */
[----:B-1----:R-:W2:Y:S02]  /*5cb0*/  LDG.E.STRONG.SYS R11, desc[UR6][R8.64] ;  /* 0x00000006080b7981 */ /* 0x002ea4000c1f5900 */
[----:B--2---:R-:W-:-:S13]  /*5cc0*/  ISETP.NE.AND P0, PT, R11, RZ, PT ;  /* 0x000000ff0b00720c */ /* 0x004fda0003f05270 */
[----:B------:R-:W-:Y:S05]  /*5cd0*/  @!P0 BRA `(.L_x_72) ;  /* 0xfffffffc00ec8947 */ /* 0x000fea000383ffff */
[----:B------:R-:W-:Y:S05]  /*5ce0*/  BSYNC B2 ;  /* 0x0000000000027941 */ /* 0x000fea0003800000 */
.L_x_71:
[----:B------:R-:W-:Y:S01]  /*5cf0*/  BSSY.RECONVERGENT B2, `(.L_x_73) ;  /* 0x0000006000027945 */ /* 0x000fe20003800200 */
[C---:B------:R-:W-:Y:S02]  /*5d00*/  ISETP.GT.AND P0, PT, R11.reuse, -0x1, PT ;  /* 0xffffffff0b00780c */ /* 0x040fe40003f04270 */
[----:B------:R-:W-:Y:S01]  /*5d10*/  LOP3.LUT R8, R11, 0x3fffffff, RZ, 0xc0, !PT ;  /* 0x3fffffff0b087812 */ /* 0x000fe200078ec0ff */
[----:B------:R-:W-:Y:S05]  /*5d20*/  WARPSYNC.EXCLUSIVE R6 ;  /* 0x0000000006007348 */ /* 0x000fea0003a00000 */
[----:B------:R-:W-:-:S05]  /*5d30*/  IMAD.IADD R13, R8, 0x1, R13 ;  /* 0x00000001080d7824 */ /* 0x000fca00078e020d */
[----:B------:R-:W-:-:S07]  /*5d40*/  VOTE.ANY R6, PT, P0 ;  /* 0x0000000000067806 */ /* 0x000fce00000e0100 */
[----:B------:R-:W-:Y:S05]  /*5d50*/  BSYNC.RECONVERGENT B2 ;  /* 0x0000000000027941 */ /* 0x000fea0003800200 */
.L_x_73:
[----:B------:R-:W-:Y:S01]  /*5d60*/  ISETP.GT.U32.AND P1, PT, R10, 0x1, PT ;  /* 0x000000010a00780c */ /* 0x000fe20003f24070 */
[----:B------:R-:W-:-:S12]  /*5d70*/  IMAD.MOV.U32 R10, RZ, RZ, R17 ;  /* 0x000000ffff0a7224 */ /* 0x000fd800078e0011 */
[----:B------:R-:W-:Y:S05]  /*5d80*/  @P0 BRA P1, `(.L_x_74) ;  /* 0xfffffffc00ac0947 */ /* 0x000fea000083ffff */
[----:B------:R-:W-:Y:S05]  /*5d90*/  BSYNC B0 ;  /* 0x0000000000007941 */ /* 0x000fea0003800000 */
.L_x_70:
[----:B------:R2:W3:Y:S02]  /*5da0*/  LDS.64 R8, [R19+0x6600] ;  /* 0x0066000013087984 */ /* 0x0004e40000000a00 */
.L_x_69:
[----:B------:R-:W4:Y:S01]  /*5db0*/  LDC.64 R10, c[0x0][0x380] ;  /* 0x0000e000ff0a7b82 */ /* 0x000f220000000a00 */
[C---:B------:R-:W-:Y:S01]  /*5dc0*/  IMAD.IADD R17, R13.reuse, 0x1, -R0 ;  /* 0x000000010d117824 */ /* 0x040fe200078e0a00 */
[----:B------:R-:W-:Y:S01]  /*5dd0*/  LOP3.LUT R13, R13, 0x80000000, RZ, 0xfc, !PT ;  /* 0x800000000d0d7812 */ /* 0x000fe200078efcff */
[----:B------:R-:W-:-:S03]  /*5de0*/  IMAD R21, R42, 0x100, R3 ;  /* 0x000001002a157824 */ /* 0x000fc600078e0203 */
[----:B-1-3--:R-:W-:-:S04]  /*5df0*/  IADD3 R8, P0, PT, R17, R8, RZ ;  /* 0x0000000811087210 */ /* 0x00afc80007f1e0ff */
[----:B------:R-:W-:-:S05]  /*5e00*/  LEA.HI.X.SX32 R9, R17, R9, 0x1, P0 ;  /* 0x0000000911097211 */ /* 0x000fca00000f0eff */
[----:B------:R1:W-:Y:S01]  /*5e10*/  STS.64 [R19+0x6600], R8 ;  /* 0x0066000813007388 */ /* 0x0003e20000000a00 */
[----:B----4-:R-:W-:-:S05]  /*5e20*/  IMAD.WIDE R10, R21, 0x4, R10 ;  /* 0x00000004150a7825 */ /* 0x010fca00078e020a */
[----:B------:R1:W-:Y:S02]  /*5e30*/  STG.E.STRONG.SYS desc[UR6][R10.64], R13 ;  /* 0x0000000d0a007986 */ /* 0x0003e4000c115906 */
.L_x_68:
[----:B------:R-:W-:Y:S05]  /*5e40*/  BSYNC B1 ;  /* 0x0000000000017941 */ /* 0x000fea0003800000 */
.L_x_67:
[----:B------:R-:W3:Y:S01]  /*5e50*/  LDC R23, c[0x0][0x3c0] ;  /* 0x0000f000ff177b82 */ /* 0x000ee20000000800 */
[----:B--2---:R-:W-:-:S07]  /*5e60*/  VIADD R6, R54, 0x1980 ;  /* 0x0000198036067836 */ /* 0x004fce0000000000 */
[----:B-1----:R-:W1:Y:S01]  /*5e70*/  LDC.64 R10, c[0x0][0x390] ;  /* 0x0000e400ff0a7b82 */ /* 0x002e620000000a00 */
[----:B---3--:R-:W-:Y:S02]  /*5e80*/  ISETP.GE.AND P0, PT, R6, R23, PT ;  /* 0x000000170600720c */ /* 0x008fe40003f06270 */
[----:B-1----:R-:W-:-:S04]  /*5e90*/  ISETP.EQ.U32.AND P1, PT, R10, RZ, PT ;  /* 0x000000ff0a00720c */ /* 0x002fc80003f22070 */
[----:B------:R-:W-:-:S04]  /*5ea0*/  ISETP.EQ.OR.EX P0, PT, R11, RZ, !P0, P1 ;  /* 0x000000ff0b00720c */ /* 0x000fc80004702710 */
[----:B------:R-:W-:-:S13]  /*5eb0*/  ISETP.GT.U32.OR P0, PT, R3, 0xff, P0 ;  /* 0x000000ff0300780c */ /* 0x000fda0000704470 */
[----:B------:R-:W-:Y:S05]  /*5ec0*/  @P0 BRA `(.L_x_75) ;  /* 0x0000000000200947 */ /* 0x000fea0003800000 */
[----:B------:R-:W1:Y:S01]  /*5ed0*/  LDS.64 R8, [R19+0x6600] ;  /* 0x0066000013087984 */ /* 0x000e620000000a00 */
[C---:B------:R-:W-:Y:S02]  /*5ee0*/  LEA R10, P2, R3.reuse, R10, 0x3 ;  /* 0x0000000a030a7211 */ /* 0x040fe400078418ff */
[--C-:B------:R-:W-:Y:S02]  /*5ef0*/  SHF.R.S32.HI R13, RZ, 0x1f, R0.reuse ;  /* 0x0000001fff0d7819 */ /* 0x100fe40000011400 */
[----:B------:R-:W-:Y:S02]  /*5f00*/  LEA.HI.X R11, R3, R11, RZ, 0x3, P2 ;  /* 0x0000000b030b7211 */ /* 0x000fe400010f1cff */
[----:B-1----:R-:W-:Y:S02]  /*5f10*/  IADD3 R8, P0, P1, R8, R15, R0 ;  /* 0x0000000f08087210 */ /* 0x002fe4000791e000 */
[----:B------:R-:W-:-:S04]  /*5f20*/  SHF.R.S32.HI R15, RZ, 0x1f, R15 ;  /* 0x0000001fff0f7819 */ /* 0x000fc8000001140f */
[----:B------:R-:W-:-:S05]  /*5f30*/  IADD3.X R9, PT, PT, R9, R15, R13, P0, P1 ;  /* 0x0000000f09097210 */ /* 0x000fca00007e240d */
[----:B------:R1:W-:Y:S02]  /*5f40*/  STG.E.64 desc[UR6][R10.64], R8 ;  /* 0x000000080a007986 */ /* 0x0003e4000c101b06 */
.L_x_75:
[----:B------:R-:W-:Y:S01]  /*5f50*/  ISETP.GT.AND P0, PT, R6, R23, PT ;  /* 0x000000170600720c */ /* 0x000fe20003f04270 */
[----:B------:R-:W-:Y:S05]  /*5f60*/  WARPSYNC.ALL ;  /* 0x0000000000007948 */ /* 0x000fea0003800000 */
[----:B------:R-:W-:Y:S01]  /*5f70*/  BAR.SYNC.DEFER_BLOCKING 0x0 ;  /* 0x0000000000007b1d */ /* 0x000fe20000010000 */
[----:B------:R-:W-:-:S06]  /*5f80*/  IMAD R22, R3, 0x4, R7 ;  /* 0x0000000403167824 */ /* 0x000fcc00078e0207 */
[----:B------:R-:W-:Y:S05]  /*5f90*/  @P0 BRA `(.L_x_76) ;  /* 0x0000000c003c0947 */ /* 0x000fea0003800000 */
[----:B------:R-:W2:Y:S01]  /*5fa0*/  LDS R0, [R22] ;  /* 0x0000000016007984 */ /* 0x000ea20000000800 */
[----:B------:R-:W2:Y:S01]  /*5fb0*/  LDCU UR5, c[0x0][0x3c4] ;  /* 0x00007880ff0577ac */ /* 0x000ea20008000800 */
[----:B------:R-:W3:Y:S01]  /*5fc0*/  LDCU.64 UR8, c[0x0][0x3a0] ;  /* 0x00007400ff0877ac */ /* 0x000ee20008000a00 */
[----:B--2---:R-:W-:Y:S02]  /*5fd0*/  SHF.R.U32.HI R6, RZ, UR5, R0 ;  /* 0x00000005ff067c19 */ /* 0x004fe40008011600 */
[----:B------:R-:W-:Y:S02]  /*5fe0*/  LOP3.LUT R15, R0, 0x80000000, RZ, 0x3c, !PT ;  /* 0x80000000000f7812 */ /* 0x000fe400078e3cff */
[----:B------:R-:W-:-:S05]  /*5ff0*/  LOP3.LUT R6, R6, UR4, RZ, 0x30, !PT ;  /* 0x0000000406067c12 */ /* 0x000fca000f8e30ff */
[----:B-1----:R-:W-:-:S06]  /*6000*/  IMAD R8, R6, 0x8, R7 ;  /* 0x0000000806087824 */ /* 0x002fcc00078e0207 */
[----:B------:R-:W1:Y:S02]  /*6010*/  LDS.64 R8, [R8+0x6600] ;  /* 0x0066000008087984 */ /* 0x000e640000000a00 */
[----:B-1----:R-:W-:-:S05]  /*6020*/  IADD3 R6, P1, PT, R8, R3, RZ ;  /* 0x0000000308067210 */ /* 0x002fca0007f3e0ff */
[----:B------:R-:W-:Y:S01]  /*6030*/  IMAD.X R9, RZ, RZ, R9, P1 ;  /* 0x000000ffff097224 */ /* 0x000fe200008e0609 */
[----:B---3--:R-:W-:-:S04]  /*6040*/  LEA R10, P1, R6, UR8, 0x2 ;  /* 0x00000008060a7c11 */ /* 0x008fc8000f8210ff */
[----:B------:R-:W-:-:S05]  /*6050*/  LEA.HI.X R11, R6, UR9, R9, 0x2, P1 ;  /* 0x00000009060b7c11 */ /* 0x000fca00088f1409 */
[----:B------:R-:W-:Y:S01]  /*6060*/  STG.E desc[UR6][R10.64], R15 ;  /* 0x0000000f0a007986 */ /* 0x000fe2000c101906 */
[----:B------:R-:W-:-:S03]  /*6070*/  NOP ;  /* 0x0000000000007918 */ /* 0x000fc60000000000 */
[----:B------:R-:W1:Y:S02]  /*6080*/  LDS R0, [R22+0x600] ;  /* 0x0006000016007984 */ /* 0x000e640000000800 */
[----:B-1----:R-:W-:Y:S02]  /*6090*/  SHF.R.U32.HI R6, RZ, UR5, R0 ;  /* 0x00000005ff067c19 */ /* 0x002fe40008011600 */
[----:B------:R-:W-:Y:S02]  /*60a0*/  LOP3.LUT R15, R0, 0x80000000, RZ, 0x3c, !PT ;  /* 0x80000000000f7812 */ /* 0x000fe400078e3cff */
[----:B------:R-:W-:-:S05]  /*60b0*/  LOP3.LUT R6, R6, UR4, RZ, 0x30, !PT ;  /* 0x0000000406067c12 */ /* 0x000fca000f8e30ff */
[----:B------:R-:W-:-:S06]  /*60c0*/  IMAD R8, R6, 0x8, R7 ;  /* 0x0000000806087824 */ /* 0x000fcc00078e0207 */
[----:B------:R-:W1:Y:S02]  /*60d0*/  LDS.64 R8, [R8+0x6600] ;  /* 0x0066000008087984 */ /* 0x000e640000000a00 */
[----:B-1----:R-:W-:-:S05]  /*60e0*/  IADD3 R6, P1, PT, R8, R3, RZ ;  /* 0x0000000308067210 */ /* 0x002fca0007f3e0ff */
[----:B------:R-:W-:Y:S01]  /*60f0*/  IMAD.X R9, RZ, RZ, R9, P1 ;  /* 0x000000ffff097224 */ /* 0x000fe200008e0609 */
[----:B------:R-:W-:-:S04]  /*6100*/  LEA R12, P1, R6, UR8, 0x2 ;  /* 0x00000008060c7c11 */ /* 0x000fc8000f8210ff */
        /* <DEDUP_REMOVED lines=163> */
[----:B------:R-:W-:-:S05]  /*6b40*/  IMAD R12, R6, 0x8, R7 ;  /* 0x00000008060c7824 */ /* 0x000fca00078e0207 */
        /* <DEDUP_REMOVED lines=17> */
[----:B------:R1:W-:Y:S01]  /*6c60*/  STG.E desc[UR6][R6.64+0x6000], R9 ;  /* 0x0060000906007986 */ /* 0x0003e2000c101906 */
[----:B------:R-:W-:Y:S01]  /*6c70*/  NOP ;  /* 0x0000000000007918 */ /* 0x000fe20000000000 */
[----:B------:R-:W-:Y:S05]  /*6c80*/  BRA `(.L_x_77) ;  /* 0x00000014000c7947 */ /* 0x000fea0003800000 */
.L_x_76:
[----:B-1----:R-:W-:Y:S01]  /*6c90*/  IMAD R9, R42, -0x1980, R23 ;  /* 0xffffe6802a097824 */ /* 0x002fe200078e0217 */
[----:B------:R-:W-:Y:S01]  /*6ca0*/  BSSY.RECONVERGENT B0, `(.L_x_78) ;  /* 0x000001b000007945 */ /* 0x000fe20003800200 */
[C---:B------:R-:W-:Y:S02]  /*6cb0*/  VIADD R0, R3.reuse, 0x180 ;  /* 0x0000018003007836 */ /* 0x040fe40000000000 */
[C---:B------:R-:W-:Y:S01]  /*6cc0*/  VIADD R6, R3.reuse, 0x300 ;  /* 0x0000030003067836 */ /* 0x040fe20000000000 */
[CC--:B------:R-:W-:Y:S01]  /*6cd0*/  ISETP.GE.AND P1, PT, R3.reuse, R9.reuse, PT ;  /* 0x000000090300720c */ /* 0x0c0fe20003f26270 */
[C---:B------:R-:W-:Y:S01]  /*6ce0*/  VIADD R8, R3.reuse, 0x480 ;  /* 0x0000048003087836 */ /* 0x040fe20000000000 */
[-C--:B------:R-:W-:Y:S01]  /*6cf0*/  ISETP.GE.AND P2, PT, R0, R9.reuse, PT ;  /* 0x000000090000720c */ /* 0x080fe20003f46270 */
[C---:B------:R-:W-:Y:S01]  /*6d00*/  VIADD R0, R3.reuse, 0x600 ;  /* 0x0000060003007836 */ /* 0x040fe20000000000 */
[-C--:B------:R-:W-:Y:S01]  /*6d10*/  ISETP.GE.AND P3, PT, R6, R9.reuse, PT ;  /* 0x000000090600720c */ /* 0x080fe20003f66270 */
[C---:B------:R-:W-:Y:S01]  /*6d20*/  VIADD R6, R3.reuse, 0x780 ;  /* 0x0000078003067836 */ /* 0x040fe20000000000 */
[-C--:B------:R-:W-:Y:S01]  /*6d30*/  ISETP.GE.AND P4, PT, R8, R9.reuse, PT ;  /* 0x000000090800720c */ /* 0x080fe20003f86270 */
[----:B------:R-:W-:Y:S01]  /*6d40*/  VIADD R8, R3, 0x900 ;  /* 0x0000090003087836 */ /* 0x000fe20000000000 */
[----:B------:R-:W-:-:S02]  /*6d50*/  ISETP.GE.AND P5, PT, R0, R9, PT ;  /* 0x000000090000720c */ /* 0x000fc40003fa6270 */
[----:B------:R-:W-:-:S03]  /*6d60*/  ISETP.GE.AND P6, PT, R6, R9, PT ;  /* 0x000000090600720c */ /* 0x000fc60003fc6270 */
[----:B------:R-:W-:Y:S10]  /*6d70*/  @P1 BRA `(.L_x_79) ;  /* 0x0000000000341947 */ /* 0x000ff40003800000 */
[----:B------:R-:W1:Y:S01]  /*6d80*/  LDS R0, [R22] ;  /* 0x0000000016007984 */ /* 0x000e620000000800 */
[----:B------:R-:W1:Y:S01]  /*6d90*/  LDCU UR5, c[0x0][0x3c4] ;  /* 0x00007880ff0577ac */ /* 0x000e620008000800 */
[----:B------:R-:W2:Y:S01]  /*6da0*/  LDCU.64 UR8, c[0x0][0x3a0] ;  /* 0x00007400ff0877ac */ /* 0x000ea20008000a00 */
[----:B-1----:R-:W-:Y:S02]  /*6db0*/  SHF.R.U32.HI R6, RZ, UR5, R0 ;  /* 0x00000005ff067c19 */ /* 0x002fe40008011600 */
[----:B------:R-:W-:Y:S02]  /*6dc0*/  LOP3.LUT R13, R0, 0x80000000, RZ, 0x3c, !PT ;  /* 0x80000000000d7812 */ /* 0x000fe400078e3cff */
[----:B------:R-:W-:-:S05]  /*6dd0*/  LOP3.LUT R6, R6, UR4, RZ, 0x30, !PT ;  /* 0x0000000406067c12 */ /* 0x000fca000f8e30ff */
[----:B------:R-:W-:-:S05]  /*6de0*/  IMAD R6, R6, 0x8, R7 ;  /* 0x0000000806067824 */ /* 0x000fca00078e0207 */
[----:B------:R-:W1:Y:S02]  /*6df0*/  LDS.64 R10, [R6+0x6600] ;  /* 0x00660000060a7984 */ /* 0x000e640000000a00 */
[----:B-1----:R-:W-:-:S05]  /*6e00*/  IADD3 R12, P1, PT, R10, R3, RZ ;  /* 0x000000030a0c7210 */ /* 0x002fca0007f3e0ff */
[----:B------:R-:W-:Y:S01]  /*6e10*/  IMAD.X R11, RZ, RZ, R11, P1 ;  /* 0x000000ffff0b7224 */ /* 0x000fe200008e060b */
[----:B--2---:R-:W-:-:S04]  /*6e20*/  LEA R10, P1, R12, UR8, 0x2 ;  /* 0x000000080c0a7c11 */ /* 0x004fc8000f8210ff */
[----:B------:R-:W-:-:S05]  /*6e30*/  LEA.HI.X R11, R12, UR9, R11, 0x2, P1 ;  /* 0x000000090c0b7c11 */ /* 0x000fca00088f140b */
[----:B------:R1:W-:Y:S04]  /*6e40*/  STG.E desc[UR6][R10.64], R13 ;  /* 0x0000000d0a007986 */ /* 0x0003e8000c101906 */
.L_x_79:
[----:B------:R-:W-:Y:S05]  /*6e50*/  BSYNC.RECONVERGENT B0 ;  /* 0x0000000000007941 */ /* 0x000fea0003800200 */
.L_x_78:
[----:B------:R-:W-:Y:S01]  /*6e60*/  NOP ;  /* 0x0000000000007918 */ /* 0x000fe20000000000 */
[----:B------:R-:W-:Y:S01]  /*6e70*/  BSSY.RECONVERGENT B0, `(.L_x_80) ;  /* 0x0000011000007945 */ /* 0x000fe20003800200 */
[----:B------:R-:W-:Y:S01]  /*6e80*/  ISETP.GE.AND P1, PT, R8, R9, PT ;  /* 0x000000090800720c */ /* 0x000fe20003f26270 */
[----:B------:R-:W-:Y:S02]  /*6e90*/  VIADD R8, R3, 0xa80 ;  /* 0x00000a8003087836 */ /* 0x000fe40000000000 */
[----:B------:R-:W-:Y:S10]  /*6ea0*/  @P2 BRA `(.L_x_81) ;  /* 0x0000000000342947 */ /* 0x000ff40003800000 */
[----:B------:R-:W2:Y:S01]  /*6eb0*/  LDS R0, [R22+0x600] ;  /* 0x0006000016007984 */ /* 0x000ea20000000800 */
[----:B------:R-:W2:Y:S01]  /*6ec0*/  LDCU UR5, c[0x0][0x3c4] ;  /* 0x00007880ff0577ac */ /* 0x000ea20008000800 */
[----:B------:R-:W3:Y:S01]  /*6ed0*/  LDCU.64 UR8, c[0x0][0x3a0] ;  /* 0x00007400ff0877ac */ /* 0x000ee20008000a00 */
[----:B--2---:R-:W-:Y:S02]  /*6ee0*/  SHF.R.U32.HI R6, RZ, UR5, R0 ;  /* 0x00000005ff067c19 */ /* 0x004fe40008011600 */
[----:B-1----:R-:W-:Y:S02]  /*6ef0*/  LOP3.LUT R13, R0, 0x80000000, RZ, 0x3c, !PT ;  /* 0x80000000000d7812 */ /* 0x002fe400078e3cff */
[----:B------:R-:W-:-:S05]  /*6f00*/  LOP3.LUT R6, R6, UR4, RZ, 0x30, !PT ;  /* 0x0000000406067c12 */ /* 0x000fca000f8e30ff */
[----:B------:R-:W-:-:S05]  /*6f10*/  IMAD R6, R6, 0x8, R7 ;  /* 0x0000000806067824 */ /* 0x000fca00078e0207 */
[----:B------:R-:W1:Y:S02]  /*6f20*/  LDS.64 R10, [R6+0x6600] ;  /* 0x00660000060a7984 */ /* 0x000e640000000a00 */
[----:B-1----:R-:W-:-:S05]  /*6f30*/  IADD3 R12, P2, PT, R10, R3, RZ ;  /* 0x000000030a0c7210 */ /* 0x002fca0007f5e0ff */
[----:B------:R-:W-:Y:S01]  /*6f40*/  IMAD.X R11, RZ, RZ, R11, P2 ;  /* 0x000000ffff0b7224 */ /* 0x000fe200010e060b */
[----:B---3--:R-:W-:-:S04]  /*6f50*/  LEA R10, P2, R12, UR8, 0x2 ;  /* 0x000000080c0a7c11 */ /* 0x008fc8000f8410ff */
[----:B------:R-:W-:-:S05]  /*6f60*/  LEA.HI.X R11, R12, UR9, R11, 0x2, P2 ;  /* 0x000000090c0b7c11 */ /* 0x000fca00090f140b */
[----:B------:R2:W-:Y:S04]  /*6f70*/  STG.E desc[UR6][R10.64+0x600], R13 ;  /* 0x0006000d0a007986 */ /* 0x0005e8000c101906 */
.L_x_81:
[----:B------:R-:W-:Y:S05]  /*6f80*/  BSYNC.RECONVERGENT B0 ;  /* 0x0000000000007941 */ /* 0x000fea0003800200 */
.L_x_80:
[----:B------:R-:W-:Y:S01]  /*6f90*/  NOP ;  /* 0x0000000000007918 */ /* 0x000fe20000000000 */
[----:B------:R-:W-:Y:S01]  /*6fa0*/  BSSY.RECONVERGENT B0, `(.L_x_82) ;  /* 0x0000011000007945 */ /* 0x000fe20003800200 */
[----:B------:R-:W-:Y:S02]  /*6fb0*/  ISETP.GE.AND P2, PT, R8, R9, PT ;  /* 0x000000090800720c */ /* 0x000fe40003f46270 */
[----:B------:R-:W-:Y:S01]  /*6fc0*/  LOP3.LUT R8, R3, 0xc00, RZ, 0xfc, !PT ;  /* 0x00000c0003087812 */ /* 0x000fe200078efcff */
[----:B------:R-:W-:Y:S10]  /*6fd0*/  @P3 BRA `(.L_x_83) ;  /* 0x0000000000343947 */ /* 0x000ff40003800000 */
[----:B------:R-:W3:Y:S01]  /*6fe0*/  LDS R0, [R22+0xc00] ;  /* 0x000c000016007984 */ /* 0x000ee20000000800 */
[----:B------:R-:W3:Y:S01]  /*6ff0*/  LDCU UR5, c[0x0][0x3c4] ;  /* 0x00007880ff0577ac */ /* 0x000ee20008000800 */
[----:B------:R-:W4:Y:S01]  /*7000*/  LDCU.64 UR8, c[0x0][0x3a0] ;  /* 0x00007400ff0877ac */ /* 0x000f220008000a00 */
[----:B---3--:R-:W-:Y:S02]  /*7010*/  SHF.R.U32.HI R6, RZ, UR5, R0 ;  /* 0x00000005ff067c19 */ /* 0x008fe40008011600 */
[----:B-12---:R-:W-:Y:S02]  /*7020*/  LOP3.LUT R13, R0, 0x80000000, RZ, 0x3c, !PT ;  /* 0x80000000000d7812 */ /* 0x006fe400078e3cff */
[----:B------:R-:W-:-:S05]  /*7030*/  LOP3.LUT R6, R6, UR4, RZ, 0x30, !PT ;  /* 0x0000000406067c12 */ /* 0x000fca000f8e30ff */
[----:B------:R-:W-:-:S05]  /*7040*/  IMAD R6, R6, 0x8, R7 ;  /* 0x0000000806067824 */ /* 0x000fca00078e0207 */
[----:B------:R-:W1:Y:S02]  /*7050*/  LDS.64 R10, [R6+0x6600] ;  /* 0x00660000060a7984 */ /* 0x000e640000000a00 */
[----:B-1----:R-:W-:-:S05]  /*7060*/  IADD3 R12, P3, PT, R10, R3, RZ ;  /* 0x000000030a0c7210 */ /* 0x002fca0007f7e0ff */
[----:B------:R-:W-:Y:S01]  /*7070*/  IMAD.X R11, RZ, RZ, R11, P3 ;  /* 0x000000ffff0b7224 */ /* 0x000fe200018e060b */
[----:B----4-:R-:W-:-:S04]  /*7080*/  LEA R10, P3, R12, UR8, 0x2 ;  /* 0x000000080c0a7c11 */ /* 0x010fc8000f8610ff */
[----:B------:R-:W-:-:S05]  /*7090*/  LEA.HI.X R11, R12, UR9, R11, 0x2, P3 ;  /* 0x000000090c0b7c11 */ /* 0x000fca00098f140b */
[----:B------:R3:W-:Y:S04]  /*70a0*/  STG.E desc[UR6][R10.64+0xc00], R13 ;  /* 0x000c000d0a007986 */ /* 0x0007e8000c101906 */
.L_x_83:
[----:B------:R-:W-:Y:S05]  /*70b0*/  BSYNC.RECONVERGENT B0 ;  /* 0x0000000000007941 */ /* 0x000fea0003800200 */
.L_x_82:
[----:B------:R-:W-:Y:S01]  /*70c0*/  NOP ;  /* 0x0000000000007918 */ /* 0x000fe20000000000 */
[----:B------:R-:W-:Y:S01]  /*70d0*/  BSSY.RECONVERGENT B0, `(.L_x_84) ;  /* 0x0000011000007945 */ /* 0x000fe20003800200 */
[----:B------:R-:W-:Y:S01]  /*70e0*/  ISETP.GE.AND P3, PT, R8, R9, PT ;  /* 0x000000090800720c */ /* 0x000fe20003f66270 */
[----:B------:R-:W-:Y:S02]  /*70f0*/  VIADD R8, R3, 0xd80 ;  /* 0x00000d8003087836 */ /* 0x000fe40000000000 */
[----:B------:R-:W-:Y:S10]  /*7100*/  @P4 BRA `(.L_x_85) ;  /* 0x0000000000344947 */ /* 0x000ff40003800000 */
[----:B------:R-:W4:Y:S01]  /*7110*/  LDS R0, [R22+0x1200] ;  /* 0x0012000016007984 */ /* 0x000f220000000800 */
[----:B------:R-:W4:Y:S01]  /*7120*/  LDCU UR5, c[0x0][0x3c4] ;  /* 0x00007880ff0577ac */ /* 0x000f220008000800 */
[----:B------:R-:W5:Y:S01]  /*7130*/  LDCU.64 UR8, c[0x0][0x3a0] ;  /* 0x00007400ff0877ac */ /* 0x000f620008000a00 */
[----:B----4-:R-:W-:Y:S02]  /*7140*/  SHF.R.U32.HI R6, RZ, UR5, R0 ;  /* 0x00000005ff067c19 */ /* 0x010fe40008011600 */
[----:B-123--:R-:W-:Y:S02]  /*7150*/  LOP3.LUT R13, R0, 0x80000000, RZ, 0x3c, !PT ;  /* 0x80000000000d7812 */ /* 0x00efe400078e3cff */
[----:B------:R-:W-:-:S05]  /*7160*/  LOP3.LUT R6, R6, UR4, RZ, 0x30, !PT ;  /* 0x0000000406067c12 */ /* 0x000fca000f8e30ff */
[----:B------:R-:W-:-:S05]  /*7170*/  IMAD R6, R6, 0x8, R7 ;  /* 0x0000000806067824 */ /* 0x000fca00078e0207 */
[----:B------:R-:W1:Y:S02]  /*7180*/  LDS.64 R10, [R6+0x6600] ;  /* 0x00660000060a7984 */ /* 0x000e640000000a00 */
[----:B-1----:R-:W-:-:S05]  /*7190*/  IADD3 R12, P4, PT, R10, R3, RZ ;  /* 0x000000030a0c7210 */ /* 0x002fca0007f9e0ff */
[----:B------:R-:W-:Y:S01]  /*71a0*/  IMAD.X R11, RZ, RZ, R11, P4 ;  /* 0x000000ffff0b7224 */ /* 0x000fe200020e060b */
[----:B-----5:R-:W-:-:S04]  /*71b0*/  LEA R10, P4, R12, UR8, 0x2 ;  /* 0x000000080c0a7c11 */ /* 0x020fc8000f8810ff */
[----:B------:R-:W-:-:S05]  /*71c0*/  LEA.HI.X R11, R12, UR9, R11, 0x2, P4 ;  /* 0x000000090c0b7c11 */ /* 0x000fca000a0f140b */
[----:B------:R4:W-:Y:S04]  /*71d0*/  STG.E desc[UR6][R10.64+0x1200], R13 ;  /* 0x0012000d0a007986 */ /* 0x0009e8000c101906 */
.L_x_85:
[----:B------:R-:W-:Y:S05]  /*71e0*/  BSYNC.RECONVERGENT B0 ;  /* 0x0000000000007941 */ /* 0x000fea0003800200 */
.L_x_84:
[----:B------:R-:W-:Y:S01]  /*71f0*/  NOP ;  /* 0x0000000000007918 */ /* 0x000fe20000000000 */
[----:B------:R-:W-:Y:S01]  /*7200*/  BSSY.RECONVERGENT B0, `(.L_x_86) ;  /* 0x0000011000007945 */ /* 0x000fe20003800200 */
[----:B------:R-:W-:Y:S01]  /*7210*/  ISETP.GE.AND P4, PT, R8, R9, PT ;  /* 0x000000090800720c */ /* 0x000fe20003f86270 */
[----:B------:R-:W-:Y:S02]  /*7220*/  VIADD R8, R3, 0xf00 ;  /* 0x00000f0003087836 */ /* 0x000fe40000000000 */
[----:B------:R-:W-:Y:S10]  /*7230*/  @P5 BRA `(.L_x_87) ;  /* 0x0000000000345947 */ /* 0x000ff40003800000 */
[----:B------:R-:W5:Y:S01]  /*7240*/  LDS R0, [R22+0x1800] ;  /* 0x0018000016007984 */ /* 0x000f620000000800 */
[----:B------:R-:W5:Y:S01]  /*7250*/  LDCU UR5, c[0x0][0x3c4] ;  /* 0x00007880ff0577ac */ /* 0x000f620008000800 */
[----:B------:R-:W0:Y:S01]  /*7260*/  LDCU.64 UR8, c[0x0][0x3a0] ;  /* 0x00007400ff0877ac */ /* 0x000e220008000a00 */
[----:B-----5:R-:W-:Y:S02]  /*7270*/  SHF.R.U32.HI R6, RZ, UR5, R0 ;  /* 0x00000005ff067c19 */ /* 0x020fe40008011600 */
[----:B-1234-:R-:W-:Y:S02]  /*7280*/  LOP3.LUT R13, R0, 0x80000000, RZ, 0x3c, !PT ;  /* 0x80000000000d7812 */ /* 0x01efe400078e3cff */
[----:B------:R-:W-:-:S05]  /*7290*/  LOP3.LUT R6, R6, UR4, RZ, 0x30, !PT ;  /* 0x0000000406067c12 */ /* 0x000fca000f8e30ff */
[----:B------:R-:W-:-:S05]  /*72a0*/  IMAD R6, R6, 0x8, R7 ;  /* 0x0000000806067824 */ /* 0x000fca00078e0207 */
[----:B------:R-:W1:Y:S02]  /*72b0*/  LDS.64 R10, [R6+0x6600] ;  /* 0x00660000060a7984 */ /* 0x000e640000000a00 */
[----:B-1----:R-:W-:-:S05]  /*72c0*/  IADD3 R12, P5, PT, R10, R3, RZ ;  /* 0x000000030a0c7210 */ /* 0x002fca0007fbe0ff */
[----:B------:R-:W-:Y:S01]  /*72d0*/  IMAD.X R11, RZ, RZ, R11, P5 ;  /* 0x000000ffff0b7224 */ /* 0x000fe200028e060b */
[----:B0-----:R-:W-:-:S04]  /*72e0*/  LEA R10, P5, R12, UR8, 0x2 ;  /* 0x000000080c0a7c11 */ /* 0x001fc8000f8a10ff */
[----:B------:R-:W-:-:S05]  /*72f0*/  LEA.HI.X R11, R12, UR9, R11, 0x2, P5 ;  /* 0x000000090c0b7c11 */ /* 0x000fca000a8f140b */
[----:B------:R0:W-:Y:S04]  /*7300*/  STG.E desc[UR6][R10.64+0x1800], R13 ;  /* 0x0018000d0a007986 */ /* 0x0001e8000c101906 */
.L_x_87:
[----:B------:R-:W-:Y:S05]  /*7310*/  BSYNC.RECONVERGENT B0 ;  /* 0x0000000000007941 */ /* 0x000fea0003800200 */
.L_x_86:
        /* <DEDUP_REMOVED lines=9> */
[----:B01234-:R-:W-:Y:S02]  /*73b0*/  LOP3.LUT R13, R0, 0x80000000, RZ, 0x3c, !PT ;  /* 0x80000000000d7812 */ /* 0x01ffe400078e3cff */
[----:B------:R-:W-:-:S05]  /*73c0*/  LOP3.LUT R6, R6, UR4, RZ, 0x30, !PT ;  /* 0x0000000406067c12 */ /* 0x000fca000f8e30ff */
[----:B------:R-:W-:-:S05]  /*73d0*/  IMAD R6, R6, 0x8, R7 ;  /* 0x0000000806067824 */ /* 0x000fca00078e0207 */
[----:B------:R-:W0:Y:S02]  /*73e0*/  LDS.64 R10, [R6+0x6600] ;  /* 0x00660000060a7984 */ /* 0x000e240000000a00 */
[----:B0-----:R-:W-:-:S05]  /*73f0*/  IADD3 R12, P6, PT, R10, R3, RZ ;  /* 0x000000030a0c7210 */ /* 0x001fca0007fde0ff */
[----:B------:R-:W-:Y:S01]  /*7400*/  IMAD.X R11, RZ, RZ, R11, P6 ;  /* 0x000000ffff0b7224 */ /* 0x000fe200030e060b */
[----:B------:R-:W-:-:S04]  /*7410*/  LEA R10, P6, R12, UR8, 0x2 ;  /* 0x000000080c0a7c11 */ /* 0x000fc8000f8c10ff */
[----:B------:R-:W-:-:S05]  /*7420*/  LEA.HI.X R11, R12, UR9, R11, 0x2, P6 ;  /* 0x000000090c0b7c11 */ /* 0x000fca000b0f140b */
[----:B------:R0:W-:Y:S04]  /*7430*/  STG.E desc[UR6][R10.64+0x1e00], R13 ;  /* 0x001e000d0a007986 */ /* 0x0001e8000c101906 */
.L_x_89:
[----:B------:R-:W-:Y:S05]  /*7440*/  BSYNC.RECONVERGENT B0 ;  /* 0x0000000000007941 */ /* 0x000fea0003800200 */
.L_x_88:
        /* <DEDUP_REMOVED lines=18> */
.L_x_91:
[----:B------:R-:W-:Y:S05]  /*7570*/  BSYNC.RECONVERGENT B0 ;  /* 0x0000000000007941 */ /* 0x000fea0003800200 */
.L_x_90:
        /* <DEDUP_REMOVED lines=18> */
.L_x_93:
[----:B------:R-:W-:Y:S05]  /*76a0*/  BSYNC.RECONVERGENT B0 ;  /* 0x0000000000007941 */ /* 0x000fea0003800200 */
.L_x_92:
        /* <DEDUP_REMOVED lines=18> */
.L_x_95:
[----:B------:R-:W-:Y:S05]  /*77d0*/  BSYNC.RECONVERGENT B0 ;  /* 0x0000000000007941 */ /* 0x000fea0003800200 */
.L_x_94:
        /* <DEDUP_REMOVED lines=18> */
.L_x_97:
[----:B------:R-:W-:Y:S05]  /*7900*/  BSYNC.RECONVERGENT B0 ;  /* 0x0000000000007941 */ /* 0x000fea0003800200 */
.L_x_96:
[----:B------:R-:W-:Y:S01]  /*7910*/  NOP ;  /* 0x0000000000007918 */ /* 0x000fe20000000000 */
[----:B------:R-:W-:Y:S01]  /*7920*/  BSSY.RECONVERGENT B0, `(.L_x_98) ;  /* 0x0000011000007945 */ /* 0x000fe20003800200 */
[----:B------:R-:W-:Y:S02]  /*7930*/  ISETP.GE.AND P4, PT, R8, R9, PT ;  /* 0x000000090800720c */ /* 0x000fe40003f86270 */
[----:B------:R-:W-:Y:S01]  /*7940*/  LOP3.LUT R8, R3, 0x1800, RZ, 0xfc, !PT ;  /* 0x0000180003087812 */ /* 0x000fe200078efcff */
        /* <DEDUP_REMOVED lines=14> */
.L_x_99:
[----:B------:R-:W-:Y:S05]  /*7a30*/  BSYNC.RECONVERGENT B0 ;  /* 0x0000000000007941 */ /* 0x000fea0003800200 */
.L_x_98:
[----:B------:R-:W-:Y:S01]  /*7a40*/  NOP ;  /* 0x0000000000007918 */ /* 0x000fe20000000000 */
[----:B------:R-:W-:Y:S01]  /*7a50*/  BSSY.RECONVERGENT B0, `(.L_x_100) ;  /* 0x0000010000007945 */ /* 0x000fe20003800200 */
[----:B------:R-:W-:-:S03]  /*7a60*/  ISETP.GE.AND P5, PT, R8, R9, PT ;  /* 0x000000090800720c */ /* 0x000fc60003fa6270 */
        /* <DEDUP_REMOVED lines=14> */
.L_x_101:
[----:B------:R-:W-:Y:S05]  /*7b50*/  BSYNC.RECONVERGENT B0 ;  /* 0x0000000000007941 */ /* 0x000fea0003800200 */
.L_x_100:
[----:B------:R-:W-:Y:S01]  /*7b60*/  NOP ;  /* 0x0000000000007918 */ /* 0x000fe20000000000 */
[----:B------:R-:W-:Y:S04]  /*7b70*/  BSSY.RECONVERGENT B0, `(.L_x_102) ;  /* 0x000000f000007945 */ /* 0x000fe80003800200 */
[----:B------:R-:W-:Y:S05]  /*7b80*/  @P1 BRA `(.L_x_103) ;  /* 0x0000000000341947 */ /* 0x000fea0003800000 */
        /* <DEDUP_REMOVED lines=13> */
.L_x_103:
[----:B------:R-:W-:Y:S05]  /*7c60*/  BSYNC.RECONVERGENT B0 ;  /* 0x0000000000007941 */ /* 0x000fea0003800200 */
.L_x_102:
        /* <DEDUP_REMOVED lines=16> */
.L_x_105:
[----:B------:R-:W-:Y:S05]  /*7d70*/  BSYNC.RECONVERGENT B0 ;  /* 0x0000000000007941 */ /* 0x000fea0003800200 */
.L_x_104:
        /* <DEDUP_REMOVED lines=16> */
.L_x_107:
[----:B------:R-:W-:Y:S05]  /*7e80*/  BSYNC.RECONVERGENT B0 ;  /* 0x0000000000007941 */ /* 0x000fea0003800200 */
.L_x_106:
        /* <DEDUP_REMOVED lines=16> */
.L_x_109:
[----:B------:R-:W-:Y:S05]  /*7f90*/  BSYNC.RECONVERGENT B0 ;  /* 0x0000000000007941 */ /* 0x000fea0003800200 */
.L_x_108:
[----:B------:R-:W-:Y:S01]  /*7fa0*/  NOP ;  /* 0x0000000000007918 */ /* 0x000fe20000000000 */
[----:B------:R-:W-:Y:S04]  /*7fb0*/  BSSY.RECONVERGENT B0, `(.L_x_110) ;  /* 0x000000f000007945 */ /* 0x000fe80003800200 */
[----:B------:R-:W-:Y:S05]  /*7fc0*/  @P5 BRA `(.L_x_111) ;  /* 0x0000000000345947 */ /* 0x000fea0003800000 */
[----:B------:R-:W5:Y:S01]  /*7fd0*/  LDS R0, [R22+0x6000] ;  /* 0x0060000016007984 */ /* 0x000f620000000800 */
[----:B------:R-:W5:Y:S01]  /*7fe0*/  LDCU UR5, c[0x0][0x3c4] ;  /* 0x00007880ff0577ac */ /* 0x000f620008000800 */
[----:B------:R-:W1:Y:S01]  /*7ff0*/  LDCU.64 UR8, c[0x0][0x3a0] ;  /* 0x00007400ff0877ac */ /* 0x000e620008000a00 */
[----:B-----5:R-:W-:-:S04]  /*8000*/  SHF.R.U32.HI R6, RZ, UR5, R0 ;  /* 0x00000005ff067c19 */ /* 0x020fc80008011600 */
[----:B------:R-:W-:-:S05]  /*8010*/  LOP3.LUT R6, R6, UR4, RZ, 0x30, !PT ;  /* 0x0000000406067c12 */ /* 0x000fca000f8e30ff */
[----:B0-----:R-:W-:-:S05]  /*8020*/  IMAD R8, R6, 0x8, R7 ;  /* 0x0000000806087824 */ /* 0x001fca00078e0207 */
[----:B------:R-:W0:Y:S02]  /*8030*/  LDS.64 R6, [R8+0x6600] ;  /* 0x0066000008067984 */ /* 0x000e240000000a00 */
[----:B0-----:R-:W-:-:S05]  /*8040*/  IADD3 R9, P1, PT, R6, R3, RZ ;  /* 0x0000000306097210 */ /* 0x001fca0007f3e0ff */
[----:B-1234-:R-:W-:Y:S01]  /*8050*/  IMAD.X R10, RZ, RZ, R7, P1 ;  /* 0x000000ffff0a7224 */ /* 0x01efe200008e0607 */
[----:B------:R-:W-:-:S04]  /*8060*/  LEA R6, P1, R9, UR8, 0x2 ;  /* 0x0000000809067c11 */ /* 0x000fc8000f8210ff */
[----:B------:R-:W-:Y:S02]  /*8070*/  LEA.HI.X R7, R9, UR9, R10, 0x2, P1 ;  /* 0x0000000909077c11 */ /* 0x000fe400088f140a */
[----:B------:R-:W-:-:S05]  /*8080*/  LOP3.LUT R9, R0, 0x80000000, RZ, 0x3c, !PT ;  /* 0x8000000000097812 */ /* 0x000fca00078e3cff */
[----:B------:R0:W-:Y:S02]  /*8090*/  STG.E desc[UR6][R6.64+0x6000], R9 ;  /* 0x0060000906007986 */ /* 0x0001e4000c101906 */
.L_x_111:
[----:B------:R-:W-:Y:S05]  /*80a0*/  BSYNC.RECONVERGENT B0 ;  /* 0x0000000000007941 */ /* 0x000fea0003800200 */
.L_x_110:
[----:B------:R-:W-:Y:S01]  /*80b0*/  NOP ;  /* 0x0000000000007918 */ /* 0x000fe20000000000 */
.L_x_77:
[----:B------:R-:W5:Y:S01]  /*80c0*/  LDS R0, [R22] ;  /* 0x0000000016007984 */ /* 0x000f620000000800 */
[----:B------:R-:W5:Y:S03]  /*80d0*/  LDCU UR5, c[0x0][0x3c4] ;  /* 0x00007880ff0577ac */ /* 0x000f660008000800 */
[----:B01----:R-:W0:Y:S04]  /*80e0*/  LDS R6, [R22+0x600] ;  /* 0x0006000016067984 */ /* 0x003e280000000800 */
[----:B------:R-:W1:Y:S04]  /*80f0*/  LDS R7, [R22+0xc00] ;  /* 0x000c000016077984 */ /* 0x000e680000000800 */
[----:B------:R-:W1:Y:S04]  /*8100*/  LDS R8, [R22+0x1200] ;  /* 0x0012000016087984 */ /* 0x000e680000000800 */
[----:B------:R-:W1:Y:S04]  /*8110*/  LDS R9, [R22+0x1800] ;  /* 0x0018000016097984 */ /* 0x000e680000000800 */
[----:B--234-:R-:W2:Y:S04]  /*8120*/  LDS R10, [R22+0x1e00] ;  /* 0x001e0000160a7984 */ /* 0x01cea80000000800 */
[----:B------:R-:W3:Y:S04]  /*8130*/  LDS R11, [R22+0x2400] ;  /* 0x00240000160b7984 */ /* 0x000ee80000000800 */
[----:B------:R-:W4:Y:S04]  /*8140*/  LDS R12, [R22+0x2a00] ;  /* 0x002a0000160c7984 */ /* 0x000f280000000800 */
[----:B------:R-:W4:Y:S04]  /*8150*/  LDS R13, [R22+0x3000] ;  /* 0x00300000160d7984 */ /* 0x000f280000000800 */
[----:B------:R-:W4:Y:S04]  /*8160*/  LDS R14, [R22+0x3600] ;  /* 0x00360000160e7984 */ /* 0x000f280000000800 */
[----:B------:R-:W4:Y:S01]  /*8170*/  LDS R15, [R22+0x3c00] ;  /* 0x003c0000160f7984 */ /* 0x000f220000000800 */
[----:B-----5:R-:W-:-:S03]  /*8180*/  SHF.R.U32.HI R0, RZ, UR5, R0 ;  /* 0x00000005ff007c19 */ /* 0x020fc60008011600 */
[----:B------:R-:W5:Y:S01]  /*8190*/  LDS R16, [R22+0x4200] ;  /* 0x0042000016107984 */ /* 0x000f620000000800 */
[----:B0-----:R-:W-:-:S03]  /*81a0*/  SHF.R.U32.HI R6, RZ, UR5, R6 ;  /* 0x00000005ff067c19 */ /* 0x001fc60008011606 */
[----:B------:R-:W0:Y:S01]  /*81b0*/  LDS R17, [R22+0x4800] ;  /* 0x0048000016117984 */ /* 0x000e220000000800 */
[----:B-1----:R-:W-:-:S03]  /*81c0*/  SHF.R.U32.HI R7, RZ, UR5, R7 ;  /* 0x00000005ff077c19 */ /* 0x002fc60008011607 */
[----:B------:R-:W1:Y:S01]  /*81d0*/  LDS R18, [R22+0x4e00] ;  /* 0x004e000016127984 */ /* 0x000e620000000800 */
[----:B------:R-:W-:-:S03]  /*81e0*/  SHF.R.U32.HI R8, RZ, UR5, R8 ;  /* 0x00000005ff087c19 */ /* 0x000fc60008011608 */
[----:B------:R-:W1:Y:S01]  /*81f0*/  LDS R19, [R22+0x5400] ;  /* 0x0054000016137984 */ /* 0x000e620000000800 */
[----:B------:R-:W-:-:S03]  /*8200*/  SHF.R.U32.HI R9, RZ, UR5, R9 ;  /* 0x00000005ff097c19 */ /* 0x000fc60008011609 */
[----:B------:R-:W1:Y:S01]  /*8210*/  LDS R20, [R22+0x5a00] ;  /* 0x005a000016147984 */ /* 0x000e620000000800 */
[----:B--2---:R-:W-:-:S03]  /*8220*/  SHF.R.U32.HI R10, RZ, UR5, R10 ;  /* 0x00000005ff0a7c19 */ /* 0x004fc6000801160a */
[----:B------:R-:W2:Y:S01]  /*8230*/  LDS R21, [R22+0x6000] ;  /* 0x0060000016157984 */ /* 0x000ea20000000800 */
[----:B---3--:R-:W-:Y:S02]  /*8240*/  SHF.R.U32.HI R11, RZ, UR5, R11 ;  /* 0x00000005ff0b7c19 */ /* 0x008fe4000801160b */
[----:B----4-:R-:W-:Y:S02]  /*8250*/  SHF.R.U32.HI R12, RZ, UR5, R12 ;  /* 0x00000005ff0c7c19 */ /* 0x010fe4000801160c */
[----:B------:R-:W-:Y:S02]  /*8260*/  SHF.R.U32.HI R13, RZ, UR5, R13 ;  /* 0x00000005ff0d7c19 */ /* 0x000fe4000801160d */
[----:B------:R-:W-:Y:S02]  /*8270*/  SHF.R.U32.HI R43, RZ, UR5, R14 ;  /* 0x00000005ff2b7c19 */ /* 0x000fe4000801160e */
[----:B------:R-:W-:Y:S02]  /*8280*/  LOP3.LUT R14, R12, UR4, RZ, 0x30, !PT ;  /* 0x000000040c0e7c12 */ /* 0x000fe4000f8e30ff */
[----:B------:R-:W-:-:S02]  /*8290*/  SHF.R.U32.HI R44, RZ, UR5, R15 ;  /* 0x00000005ff2c7c19 */ /* 0x000fc4000801160f */
[----:B------:R-:W-:Y:S02]  /*82a0*/  LOP3.LUT R15, R11, UR4, RZ, 0x30, !PT ;  /* 0x000000040b0f7c12 */ /* 0x000fe4000f8e30ff */
[----:B-----5:R-:W-:Y:S02]  /*82b0*/  SHF.R.U32.HI R45, RZ, UR5, R16 ;  /* 0x00000005ff2d7c19 */ /* 0x020fe40008011610 */
[----:B------:R-:W-:Y:S02]  /*82c0*/  LOP3.LUT R16, R10, UR4, RZ, 0x30, !PT ;  /* 0x000000040a107c12 */ /* 0x000fe4000f8e30ff */
[----:B0-----:R-:W-:Y:S02]  /*82d0*/  SHF.R.U32.HI R46, RZ, UR5, R17 ;  /* 0x00000005ff2e7c19 */ /* 0x001fe40008011611 */
[----:B------:R-:W-:Y:S02]  /*82e0*/  LOP3.LUT R17, R9, UR4, RZ, 0x30, !PT ;  /* 0x0000000409117c12 */ /* 0x000fe4000f8e30ff */
[----:B-1----:R-:W-:-:S02]  /*82f0*/  SHF.R.U32.HI R47, RZ, UR5, R18 ;  /* 0x00000005ff2f7c19 */ /* 0x002fc40008011612 */
[----:B------:R-:W-:Y:S02]  /*8300*/  LOP3.LUT R18, R8, UR4, RZ, 0x30, !PT ;  /* 0x0000000408127c12 */ /* 0x000fe4000f8e30ff */
[----:B------:R-:W-:Y:S02]  /*8310*/  SHF.R.U32.HI R48, RZ, UR5, R19 ;  /* 0x00000005ff307c19 */ /* 0x000fe40008011613 */
[----:B------:R-:W-:Y:S02]  /*8320*/  LOP3.LUT R19, R7, UR4, RZ, 0x30, !PT ;  /* 0x0000000407137c12 */ /* 0x000fe4000f8e30ff */
[----:B------:R-:W-:Y:S02]  /*8330*/  SHF.R.U32.HI R49, RZ, UR5, R20 ;  /* 0x00000005ff317c19 */ /* 0x000fe40008011614 */
[----:B------:R-:W-:Y:S02]  /*8340*/  LOP3.LUT R20, R6, UR4, RZ, 0x30, !PT ;  /* 0x0000000406147c12 */ /* 0x000fe4000f8e30ff */
[----:B--2---:R-:W-:-:S02]  /*8350*/  SHF.R.U32.HI R50, RZ, UR5, R21 ;  /* 0x00000005ff327c19 */ /* 0x004fc40008011615 */
[----:B------:R-:W-:Y:S02]  /*8360*/  LOP3.LUT R21, R0, UR4, RZ, 0x30, !PT ;  /* 0x0000000400157c12 */ /* 0x000fe4000f8e30ff */
[----:B------:R-:W-:Y:S02]  /*8370*/  LOP3.LUT R13, R13, UR4, RZ, 0x30, !PT ;  /* 0x000000040d0d7c12 */ /* 0x000fe4000f8e30ff */
[----:B------:R-:W-:Y:S02]  /*8380*/  LOP3.LUT R12, R43, UR4, RZ, 0x30, !PT ;  /* 0x000000042b0c7c12 */ /* 0x000fe4000f8e30ff */
[----:B------:R-:W-:Y:S02]  /*8390*/  LOP3.LUT R11, R44, UR4, RZ, 0x30, !PT ;  /* 0x000000042c0b7c12 */ /* 0x000fe4000f8e30ff */
[----:B------:R-:W-:Y:S02]  /*83a0*/  LOP3.LUT R10, R45, UR4, RZ, 0x30, !PT ;  /* 0x000000042d0a7c12 */ /* 0x000fe4000f8e30ff */
[----:B------:R-:W-:-:S02]  /*83b0*/  LOP3.LUT R9, R46, UR4, RZ, 0x30, !PT ;  /* 0x000000042e097c12 */ /* 0x000fc4000f8e30ff */
[----:B------:R-:W-:Y:S02]  /*83c0*/  LOP3.LUT R8, R47, UR4, RZ, 0x30, !PT ;  /* 0x000000042f087c12 */ /* 0x000fe4000f8e30ff */
[----:B------:R-:W-:Y:S02]  /*83d0*/  LOP3.LUT R7, R48, UR4, RZ, 0x30, !PT ;  /* 0x0000000430077c12 */ /* 0x000fe4000f8e30ff */
[----:B------:R-:W-:Y:S02]  /*83e0*/  LOP3.LUT R6, R49, UR4, RZ, 0x30, !PT ;  /* 0x0000000431067c12 */ /* 0x000fe4000f8e30ff */
[----:B------:R-:W-:Y:S01]  /*83f0*/  LOP3.LUT R0, R50, UR4, RZ, 0x30, !PT ;  /* 0x0000000432007c12 */ /* 0x000fe2000f8e30ff */
[----:B------:R-:W-:Y:S06]  /*8400*/  @P0 BRA `(.L_x_112) ;  /* 0x0000000000640947 */ /* 0x000fec0003800000 */
[----:B------:R-:W0:Y:S01]  /*8410*/  LDCU.64 UR4, c[0x0][0x3b8] ;  /* 0x00007700ff0477ac */ /* 0x000e220008000a00 */
[----:B------:R-:W-:Y:S01]  /*8420*/  IMAD R5, R42, 0x1980, RZ ;  /* 0x000019802a057824 */ /* 0x000fe200078e02ff */
[----:B------:R-:W-:-:S04]  /*8430*/  LOP3.LUT R2, R41, 0x1f, R3, 0xf8, !PT ;  /* 0x0000001f29027812 */ /* 0x000fc800078ef803 */
[----:B------:R-:W-:-:S04]  /*8440*/  IADD3 R3, P1, PT, R5, R2, RZ ;  /* 0x0000000205037210 */ /* 0x000fc80007f3e0ff */
[----:B------:R-:W-:Y:S02]  /*8450*/  LEA.HI.X.SX32 R4, R5, RZ, 0x1, P1 ;  /* 0x000000ff05047211 */ /* 0x000fe400008f0eff */
[----:B0-----:R-:W-:-:S04]  /*8460*/  LEA R2, P1, R3, UR4, 0x2 ;  /* 0x0000000403027c11 */ /* 0x001fc8000f8210ff */
        /* <DEDUP_REMOVED lines=19> */
.L_x_112:
[----:B------:R-:W-:Y:S01]  /*85a0*/  IMAD.IADD R60, R23, 0x1, -R54 ;  /* 0x00000001173c7824 */ /* 0x000fe200078e0a36 */
[----:B------:R-:W0:Y:S01]  /*85b0*/  LDCU.64 UR4, c[0x0][0x3b8] ;  /* 0x00007700ff0477ac */ /* 0x000e220008000a00 */
[----:B------:R-:W-:-:S03]  /*85c0*/  VIADD R3, R57, 0x20 ;  /* 0x0000002039037836 */ /* 0x000fc60000000000 */
[-C--:B------:R-:W-:Y:S02]  /*85d0*/  ISETP.GE.AND P2, PT, R57, R60.reuse, PT ;  /* 0x0000003c3900720c */ /* 0x080fe40003f46270 */
[----:B------:R-:W-:Y:S01]  /*85e0*/  ISETP.GE.AND P1, PT, R3, R60, PT ;  /* 0x0000003c0300720c */ /* 0x000fe20003f26270 */
[----:B------:R-:W-:-:S05]  /*85f0*/  VIADD R3, R57, 0x40 ;  /* 0x0000004039037836 */ /* 0x000fca0000000000 */
[----:B------:R-:W-:Y:S01]  /*8600*/  ISETP.GE.AND P5, PT, R3, R60, PT ;  /* 0x0000003c0300720c */ /* 0x000fe20003fa6270 */
[----:B------:R-:W-:-:S05]  /*8610*/  VIADD R3, R57, 0x60 ;  /* 0x0000006039037836 */ /* 0x000fca0000000000 */
[----:B------:R-:W-:Y:S01]  /*8620*/  ISETP.GE.AND P4, PT, R3, R60, PT ;  /* 0x0000003c0300720c */ /* 0x000fe20003f86270 */
[----:B------:R-:W-:Y:S01]  /*8630*/  VIADD R3, R57, 0x80 ;  /* 0x0000008039037836 */ /* 0x000fe20000000000 */
[----:B0-----:R-:W-:Y:S01]  /*8640*/  IADD3 R2, P6, PT, R5, UR4, RZ ;  /* 0x0000000405027c10 */ /* 0x001fe2000ffde0ff */
[----:B------:R-:W-:-:S03]  /*8650*/  VIADD R5, R57, 0xa0 ;  /* 0x000000a039057836 */ /* 0x000fc60000000000 */
[-C--:B------:R-:W-:Y:S02]  /*8660*/  ISETP.GE.AND P3, PT, R3, R60.reuse, PT ;  /* 0x0000003c0300720c */ /* 0x080fe40003f66270 */
[----:B------:R-:W-:Y:S02]  /*8670*/  IADD3.X R3, PT, PT, R4, UR5, RZ, P6, !PT ;  /* 0x0000000504037c10 */ /* 0x000fe4000b7fe4ff */
[-C--:B------:R-:W-:Y:S01]  /*8680*/  ISETP.GE.AND P6, PT, R5, R60.reuse, PT ;  /* 0x0000003c0500720c */ /* 0x080fe20003fc6270 */
[----:B------:R-:W-:Y:S02]  /*8690*/  VIADD R5, R57, 0xc0 ;  /* 0x000000c039057836 */ /* 0x000fe40000000000 */
[----:B------:R-:W5:Y:S03]  /*86a0*/  @!P2 LDG.E R41, desc[UR6][R2.64] ;  /* 0x000000060229a981 */ /* 0x000f66000c1e1900 */
[-C--:B------:R-:W-:Y:S01]  /*86b0*/  ISETP.GE.AND P2, PT, R5, R60.reuse, PT ;  /* 0x0000003c0500720c */ /* 0x080fe20003f46270 */
[----:B------:R-:W-:Y:S01]  /*86c0*/  VIADD R5, R57, 0xe0 ;  /* 0x000000e039057836 */ /* 0x000fe20000000000 */
[----:B------:R-:W5:Y:S04]  /*86d0*/  @!P1 LDG.E R44, desc[UR6][R2.64+0x80] ;  /* 0x00008006022c9981 */ /* 0x000f68000c1e1900 */
[----:B------:R-:W-:Y:S01]  /*86e0*/  ISETP.GE.AND P1, PT, R5, R60, PT ;  /* 0x0000003c0500720c */ /* 0x000fe20003f26270 */
[----:B------:R-:W-:Y:S01]  /*86f0*/  VIADD R59, R57, 0x100 ;  /* 0x00000100393b7836 */ /* 0x000fe20000000000 */
[----:B------:R-:W5:Y:S04]  /*8700*/  @!P5 LDG.E R43, desc[UR6][R2.64+0x100] ;  /* 0x00010006022bd981 */ /* 0x000f68000c1e1900 */
[----:B------:R-:W5:Y:S04]  /*8710*/  @!P4 LDG.E R46, desc[UR6][R2.64+0x180] ;  /* 0x00018006022ec981 */ /* 0x000f68000c1e1900 */
[----:B------:R-:W5:Y:S03]  /*8720*/  @!P2 LDG.E R47, desc[UR6][R2.64+0x300] ;  /* 0x00030006022fa981 */ /* 0x000f66000c1e1900 */
[C---:B------:R-:W-:Y:S01]  /*8730*/  @!P1 IADD3 R5, P2, PT, R54.reuse, R57, RZ ;  /* 0x0000003936059210 */ /* 0x040fe20007f5e0ff */
[----:B------:R-:W5:Y:S03]  /*8740*/  @!P3 LDG.E R45, desc[UR6][R2.64+0x200] ;  /* 0x00020006022db981 */ /* 0x000f66000c1e1900 */
[----:B------:R-:W-:Y:S01]  /*8750*/  @!P1 LEA.HI.X.SX32 R62, R54, RZ, 0x1, P2 ;  /* 0x000000ff363e9211 */ /* 0x000fe200010f0eff */
[----:B------:R0:W5:Y:S01]  /*8760*/  @!P6 LDG.E R48, desc[UR6][R2.64+0x280] ;  /* 0x000280060230e981 */ /* 0x000162000c1e1900 */
[----:B------:R-:W-:-:S04]  /*8770*/  @!P1 LEA R4, P2, R5, UR4, 0x2 ;  /* 0x0000000405049c11 */ /* 0x000fc8000f8410ff */
[----:B------:R-:W-:-:S05]  /*8780*/  @!P1 LEA.HI.X R5, R5, UR5, R62, 0x2, P2 ;  /* 0x0000000505059c11 */ /* 0x000fca00090f143e */
[----:B------:R1:W5:Y:S01]  /*8790*/  @!P1 LDG.E R50, desc[UR6][R4.64+0x380] ;  /* 0x0003800604329981 */ /* 0x000362000c1e1900 */
[----:B------:R-:W-:-:S13]  /*87a0*/  ISETP.GE.AND P1, PT, R59, R60, PT ;  /* 0x0000003c3b00720c */ /* 0x000fda0003f26270 */
[----:B------:R-:W-:-:S04]  /*87b0*/  @!P1 IADD3 R59, P2, PT, R54, R57, RZ ;  /* 0x00000039363b9210 */ /* 0x000fc80007f5e0ff */
[----:B------:R-:W-:Y:S02]  /*87c0*/  @!P1 LEA.HI.X.SX32 R62, R54, RZ, 0x1, P2 ;  /* 0x000000ff363e9211 */ /* 0x000fe400010f0eff */
[----:B0-----:R-:W-:-:S04]  /*87d0*/  @!P1 LEA R2, P2, R59, UR4, 0x2 ;  /* 0x000000043b029c11 */ /* 0x001fc8000f8410ff */
[----:B------:R-:W-:Y:S01]  /*87e0*/  @!P1 LEA.HI.X R3, R59, UR5, R62, 0x2, P2 ;  /* 0x000000053b039c11 */ /* 0x000fe200090f143e */
[----:B------:R-:W-:-:S04]  /*87f0*/  VIADD R59, R57, 0x120 ;  /* 0x00000120393b7836 */ /* 0x000fc80000000000 */
[----:B------:R0:W5:Y:S01]  /*8800*/  @!P1 LDG.E R49, desc[UR6][R2.64+0x400] ;  /* 0x0004000602319981 */ /* 0x000162000c1e1900 */
[----:B------:R-:W-:-:S13]  /*8810*/  ISETP.GE.AND P1, PT, R59, R60, PT ;  /* 0x0000003c3b00720c */ /* 0x000fda0003f26270 */
[----:B------:R-:W-:-:S04]  /*8820*/  @!P1 IADD3 R59, P2, PT, R54, R57, RZ ;  /* 0x00000039363b9210 */ /* 0x000fc80007f5e0ff */
[----:B------:R-:W-:Y:S02]  /*8830*/  @!P1 LEA.HI.X.SX32 R62, R54, RZ, 0x1, P2 ;  /* 0x000000ff363e9211 */ /* 0x000fe400010f0eff */
[----:B-1----:R-:W-:-:S04]  /*8840*/  @!P1 LEA R4, P2, R59, UR4, 0x2 ;  /* 0x000000043b049c11 */ /* 0x002fc8000f8410ff */
[----:B------:R-:W-:Y:S01]  /*8850*/  @!P1 LEA.HI.X R5, R59, UR5, R62, 0x2, P2 ;  /* 0x000000053b059c11 */ /* 0x000fe200090f143e */
[----:B------:R-:W-:-:S04]  /*8860*/  VIADD R59, R57, 0x140 ;  /* 0x00000140393b7836 */ /* 0x000fc80000000000 */
        /* <DEDUP_REMOVED lines=9> */
[----:B------:R-:W-:-:S05]  /*8900*/  @!P1 IMAD R62, R42, 0x1980, RZ ;  /* 0x000019802a3e9824 */ /* 0x000fca00078e02ff */
[----:B-1----:R-:W-:-:S04]  /*8910*/  @!P1 IADD3 R5, P2, PT, R62, R57, RZ ;  /* 0x000000393e059210 */ /* 0x002fc80007f5e0ff */
[----:B------:R-:W-:Y:S02]  /*8920*/  @!P1 LEA.HI.X.SX32 R62, R62, RZ, 0x1, P2 ;  /* 0x000000ff3e3e9211 */ /* 0x000fe400010f0eff */
[----:B------:R-:W-:Y:S01]  /*8930*/  @!P1 LEA R4, P2, R5, UR4, 0x2 ;  /* 0x0000000405049c11 */ /* 0x000fe2000f8410ff */
[----:B------:R-:W-:-:S03]  /*8940*/  VIADD R59, R57, 0x180 ;  /* 0x00000180393b7836 */ /* 0x000fc60000000000 */
[----:B------:R-:W-:-:S05]  /*8950*/  @!P1 LEA.HI.X R5, R5, UR5, R62, 0x2, P2 ;  /* 0x0000000505059c11 */ /* 0x000fca00090f143e */
[----:B------:R1:W5:Y:S01]  /*8960*/  @!P1 LDG.E R56, desc[UR6][R4.64+0x580] ;  /* 0x0005800604389981 */ /* 0x000362000c1e1900 */
[----:B------:R-:W-:-:S13]  /*8970*/  ISETP.GE.AND P1, PT, R59, R60, PT ;  /* 0x0000003c3b00720c */ /* 0x000fda0003f26270 */
[----:B0-----:R-:W-:-:S05]  /*8980*/  @!P1 IMAD R2, R42, 0x1980, RZ ;  /* 0x000019802a029824 */ /* 0x001fca00078e02ff */
[----:B------:R-:W-:-:S04]  /*8990*/  @!P1 IADD3 R3, P2, PT, R2, R57, RZ ;  /* 0x0000003902039210 */ /* 0x000fc80007f5e0ff */
[----:B------:R-:W-:Y:S02]  /*89a0*/  @!P1 LEA.HI.X.SX32 R62, R2, RZ, 0x1, P2 ;  /* 0x000000ff023e9211 */ /* 0x000fe400010f0eff */
[----:B------:R-:W-:Y:S01]  /*89b0*/  @!P1 LEA R2, P2, R3, UR4, 0x2 ;  /* 0x0000000403029c11 */ /* 0x000fe2000f8410ff */
[----:B------:R-:W-:-:S03]  /*89c0*/  VIADD R59, R57, 0x1a0 ;  /* 0x000001a0393b7836 */ /* 0x000fc60000000000 */
[----:B------:R-:W-:-:S05]  /*89d0*/  @!P1 LEA.HI.X R3, R3, UR5, R62, 0x2, P2 ;  /* 0x0000000503039c11 */ /* 0x000fca00090f143e */
[----:B------:R0:W5:Y:S01]  /*89e0*/  @!P1 LDG.E R53, desc[UR6][R2.64+0x600] ;  /* 0x0006000602359981 */ /* 0x000162000c1e1900 */
[----:B------:R-:W-:-:S13]  /*89f0*/  ISETP.GE.AND P1, PT, R59, R60, PT ;  /* 0x0000003c3b00720c */ /* 0x000fda0003f26270 */
[----:B-1----:R-:W-:-:S05]  /*8a00*/  @!P1 IMAD R4, R42, 0x1980, RZ ;  /* 0x000019802a049824 */ /* 0x002fca00078e02ff */
[----:B------:R-:W-:-:S04]  /*8a10*/  @!P1 IADD3 R5, P2, PT, R4, R57, RZ ;  /* 0x0000003904059210 */ /* 0x000fc80007f5e0ff */
[----:B------:R-:W-:Y:S02]  /*8a20*/  @!P1 LEA.HI.X.SX32 R62, R4, RZ, 0x1, P2 ;  /* 0x000000ff043e9211 */ /* 0x000fe400010f0eff */
[----:B------:R-:W-:Y:S01]  /*8a30*/  @!P1 LEA R4, P2, R5, UR4, 0x2 ;  /* 0x0000000405049c11 */ /* 0x000fe2000f8410ff */
[----:B------:R-:W-:-:S03]  /*8a40*/  VIADD R59, R57, 0x1c0 ;  /* 0x000001c0393b7836 */ /* 0x000fc60000000000 */
[----:B------:R-:W-:-:S05]  /*8a50*/  @!P1 LEA.HI.X R5, R5, UR5, R62, 0x2, P2 ;  /* 0x0000000505059c11 */ /* 0x000fca00090f143e */
[----:B------:R1:W5:Y:S01]  /*8a60*/  @!P1 LDG.E R54, desc[UR6][R4.64+0x680] ;  /* 0x0006800604369981 */ /* 0x000362000c1e1900 */
[----:B------:R-:W-:Y:S01]  /*8a70*/  ISETP.GE.AND P1, PT, R59, R60, PT ;  /* 0x0000003c3b00720c */ /* 0x000fe20003f26270 */
[----:B------:R-:W-:-:S05]  /*8a80*/  VIADD R59, R57, 0x200 ;  /* 0x00000200393b7836 */ /* 0x000fca0000000000 */
[----:B------:R-:W-:-:S07]  /*8a90*/  ISETP.GE.AND P3, PT, R59, R60, PT ;  /* 0x0000003c3b00720c */ /* 0x000fce0003f66270 */
[----:B0-----:R-:W-:-:S05]  /*8aa0*/  @!P1 IMAD R2, R42, 0x1980, RZ ;  /* 0x000019802a029824 */ /* 0x001fca00078e02ff */
[C---:B------:R-:W-:Y:S01]  /*8ab0*/  @!P1 IADD3 R3, P2, PT, R2.reuse, R57, RZ ;  /* 0x0000003902039210 */ /* 0x040fe20007f5e0ff */
[----:B------:R-:W0:Y:S03]  /*8ac0*/  @!P3 S2R R59, SR_TID.X ;  /* 0x00000000003bb919 */ /* 0x000e260000002100 */
[----:B------:R-:W-:Y:S02]  /*8ad0*/  @!P1 LEA.HI.X.SX32 R62, R2, RZ, 0x1, P2 ;  /* 0x000000ff023e9211 */ /* 0x000fe400010f0eff */
[----:B------:R-:W-:Y:S01]  /*8ae0*/  @!P1 LEA R2, P2, R3, UR4, 0x2 ;  /* 0x0000000403029c11 */ /* 0x000fe2000f8410ff */
[----:B-1----:R-:W-:-:S03]  /*8af0*/  VIADD R5, R57, 0x1e0 ;  /* 0x000001e039057836 */ /* 0x002fc60000000000 */
[----:B------:R-:W-:-:S05]  /*8b00*/  @!P1 LEA.HI.X R3, R3, UR5, R62, 0x2, P2 ;  /* 0x0000000503039c11 */ /* 0x000fca00090f143e */
[----:B------:R0:W5:Y:S01]  /*8b10*/  @!P1 LDG.E R51, desc[UR6][R2.64+0x700] ;  /* 0x0007000602339981 */ /* 0x000162000c1e1900 */
[----:B------:R-:W-:-:S13]  /*8b20*/  ISETP.GE.AND P1, PT, R5, R60, PT ;  /* 0x0000003c0500720c */ /* 0x000fda0003f26270 */
[----:B------:R-:W-:-:S05]  /*8b30*/  @!P1 IMAD R4, R42, 0x1980, RZ ;  /* 0x000019802a049824 */ /* 0x000fca00078e02ff */
[C---:B------:R-:W-:Y:S02]  /*8b40*/  @!P1 IADD3 R5, P2, PT, R4.reuse, R57, RZ ;  /* 0x0000003904059210 */ /* 0x040fe40007f5e0ff */
[----:B0-----:R-:W-:Y:S02]  /*8b50*/  @!P3 LOP3.LUT R2, R59, 0x3e0, RZ, 0xc0, !PT ;  /* 0x000003e03b02b812 */ /* 0x001fe400078ec0ff */
[----:B------:R-:W-:Y:S02]  /*8b60*/  @!P1 LEA.HI.X.SX32 R60, R4, RZ, 0x1, P2 ;  /* 0x000000ff043c9211 */ /* 0x000fe400010f0eff */
[----:B------:R-:W-:Y:S02]  /*8b70*/  @!P1 LEA R4, P2, R5, UR4, 0x2 ;  /* 0x0000000405049c11 */ /* 0x000fe4000f8410ff */
[----:B------:R-:W-:Y:S01]  /*8b80*/  @!P3 LOP3.LUT R59, R59, 0x1f, RZ, 0xc0, !PT ;  /* 0x0000001f3b3bb812 */ /* 0x000fe200078ec0ff */
[----:B------:R-:W-:Y:S01]  /*8b90*/  @!P3 IMAD R3, R42, 0x1980, RZ ;  /* 0x000019802a03b824 */ /* 0x000fe200078e02ff */
[----:B------:R-:W-:-:S03]  /*8ba0*/  @!P1 LEA.HI.X R5, R5, UR5, R60, 0x2, P2 ;  /* 0x0000000505059c11 */ /* 0x000fc600090f143c */
[----:B------:R-:W-:Y:S02]  /*8bb0*/  @!P3 IMAD R2, R2, 0x11, R59 ;  /* 0x000000110202b824 */ /* 0x000fe400078e023b */
[----:B------:R1:W5:Y:S03]  /*8bc0*/  @!P1 LDG.E R58, desc[UR6][R4.64+0x780] ;  /* 0x00078006043a9981 */ /* 0x000366000c1e1900 */
[----:B------:R-:W-:-:S04]  /*8bd0*/  @!P3 IADD3 R59, P1, PT, R3, R2, RZ ;  /* 0x00000002033bb210 */ /* 0x000fc80007f3e0ff */
[----:B------:R-:W-:Y:S02]  /*8be0*/  @!P3 LEA.HI.X.SX32 R60, R3, RZ, 0x1, P1 ;  /* 0x000000ff033cb211 */ /* 0x000fe400008f0eff */
[----:B------:R-:W-:-:S04]  /*8bf0*/  @!P3 LEA R2, P1, R59, UR4, 0x2 ;  /* 0x000000043b02bc11 */ /* 0x000fc8000f8210ff */
[----:B------:R-:W-:-:S05]  /*8c00*/  @!P3 LEA.HI.X R3, R59, UR5, R60, 0x2, P1 ;  /* 0x000000053b03bc11 */ /* 0x000fca00088f143c */
[----:B------:R1:W5:Y:S04]  /*8c10*/  @!P3 LDG.E R57, desc[UR6][R2.64+0x800] ;  /* 0x000800060239b981 */ /* 0x000368000c1e1900 */
.L_x_113:
[----:B------:R-:W-:Y:S08]  /*8c20*/  BAR.SYNC.DEFER_BLOCKING 0x0 ;  /* 0x0000000000007b1d */ /* 0x000ff00000010000 */
[----:B------:R-:W2:Y:S01]  /*8c30*/  S2UR UR5, SR_CgaCtaId ;  /* 0x00000000000579c3 */ /* 0x000ea20000008800 */
[----:B------:R-:W-:Y:S01]  /*8c40*/  UMOV UR4, 0x400 ;  /* 0x0000040000047882 */ /* 0x000fe20000000000 */
[----:B01----:R-:W0:Y:S01]  /*8c50*/  S2R R2, SR_TID.X ;  /* 0x0000000000027919 */ /* 0x003e220000002100 */
[----:B-----5:R1:W-:Y:S04]  /*8c60*/  STS [R40+-0x4], R41 ;  /* 0xfffffc2928007388 */ /* 0x0203e80000000800 */
[----:B------:R1:W-:Y:S01]  /*8c70*/  STS [R39+-0x4], R44 ;  /* 0xfffffc2c27007388 */ /* 0x0003e20000000800 */
[----:B--2---:R-:W-:-:S03]  /*8c80*/  ULEA UR4, UR5, UR4, 0x18 ;  /* 0x0000000405047291 */ /* 0x004fc6000f8ec0ff */
[----:B------:R1:W-:Y:S04]  /*8c90*/  STS [R38+-0x4], R43 ;  /* 0xfffffc2b26007388 */ /* 0x0003e80000000800 */
        /* <DEDUP_REMOVED lines=13> */
[----:B------:R1:W-:Y:S01]  /*8d70*/  STS [R24+-0x4], R57 ;  /* 0xfffffc3918007388 */ /* 0x0003e20000000800 */
[----:B------:R-:W-:Y:S06]  /*8d80*/  BAR.SYNC.DEFER_BLOCKING 0x0 ;  /* 0x0000000000007b1d */ /* 0x000fec0000010000 */
[----:B0-----:R-:W-:Y:S05]  /*8d90*/  @P0 BRA `(.L_x_114) ;  /* 0x00000008006c0947 */ /* 0x001fea0003800000 */
[----:B------:R-:W-:Y:S01]  /*8da0*/  LEA R21, R21, UR4, 0x3 ;  /* 0x0000000415157c11 */ /* 0x000fe2000f8e18ff */
[----:B------:R-:W-:Y:S01]  /*8db0*/  LDS R3, [R22] ;  /* 0x0000000016037984 */ /* 0x000fe20000000800 */
[----:B------:R-:W0:Y:S01]  /*8dc0*/  LDCU.64 UR8, c[0x0][0x3b0] ;  /* 0x00007600ff0877ac */ /* 0x000e220008000a00 */
[----:B-1----:R-:W-:Y:S02]  /*8dd0*/  LEA R26, R20, UR4, 0x3 ;  /* 0x00000004141a7c11 */ /* 0x002fe4000f8e18ff */
[----:B------:R-:W1:Y:S01]  /*8de0*/  LDS.64 R4, [R21+0x6600] ;  /* 0x0066000015047984 */ /* 0x000e620000000a00 */
[----:B------:R-:W-:Y:S02]  /*8df0*/  LEA R19, R19, UR4, 0x3 ;  /* 0x0000000413137c11 */ /* 0x000fe4000f8e18ff */
[----:B------:R-:W-:Y:S02]  /*8e00*/  LEA R17, R17, UR4, 0x3 ;  /* 0x0000000411117c11 */ /* 0x000fe4000f8e18ff */
[----:B------:R-:W-:-:S02]  /*8e10*/  LEA R15, R15, UR4, 0x3 ;  /* 0x000000040f0f7c11 */ /* 0x000fc4000f8e18ff */
[----:B------:R-:W-:Y:S02]  /*8e20*/  LEA R13, R13, UR4, 0x3 ;  /* 0x000000040d0d7c11 */ /* 0x000fe4000f8e18ff */
[----:B------:R-:W-:Y:S02]  /*8e30*/  LEA R11, R11, UR4, 0x3 ;  /* 0x000000040b0b7c11 */ /* 0x000fe4000f8e18ff */
[----:B------:R-:W-:Y:S02]  /*8e40*/  LEA R9, R9, UR4, 0x3 ;  /* 0x0000000409097c11 */ /* 0x000fe4000f8e18ff */
[----:B------:R-:W-:Y:S02]  /*8e50*/  LEA R7, R7, UR4, 0x3 ;  /* 0x0000000407077c11 */ /* 0x000fe4000f8e18ff */
[----:B-1----:R-:W-:-:S05]  /*8e60*/  IADD3 R4, P0, PT, R4, R2, RZ ;  /* 0x0000000204047210 */ /* 0x002fca0007f1e0ff */
[----:B------:R-:W-:Y:S01]  /*8e70*/  IMAD.X R5, RZ, RZ, R5, P0 ;  /* 0x000000ffff057224 */ /* 0x000fe200000e0605 */
[----:B0-----:R-:W-:-:S04]  /*8e80*/  LEA R24, P0, R4, UR8, 0x2 ;  /* 0x0000000804187c11 */ /* 0x001fc8000f8010ff */
[----:B------:R-:W-:-:S05]  /*8e90*/  LEA.HI.X R25, R4, UR9, R5, 0x2, P0 ;  /* 0x0000000904197c11 */ /* 0x000fca00080f1405 */
[----:B------:R-:W-:Y:S01]  /*8ea0*/  STG.E desc[UR6][R24.64], R3 ;  /* 0x0000000318007986 */ /* 0x000fe2000c101906 */
[----:B------:R-:W-:-:S03]  /*8eb0*/  NOP ;  /* 0x0000000000007918 */ /* 0x000fc60000000000 */
[----:B------:R0:W1:Y:S04]  /*8ec0*/  LDS.64 R4, [R26+0x6600] ;  /* 0x006600001a047984 */ /* 0x0000680000000a00 */
[----:B------:R-:W2:Y:S01]  /*8ed0*/  LDS R23, [R22+0x600] ;  /* 0x0006000016177984 */ /* 0x000ea20000000800 */
[----:B0-----:R-:W-:Y:S02]  /*8ee0*/  LEA R26, R18, UR4, 0x3 ;  /* 0x00000004121a7c11 */ /* 0x001fe4000f8e18ff */
[----:B-1----:R-:W-:-:S05]  /*8ef0*/  IADD3 R4, P0, PT, R4, R2, RZ ;  /* 0x0000000204047210 */ /* 0x002fca0007f1e0ff */
[----:B------:R-:W-:Y:S01]  /*8f00*/  IMAD.X R5, RZ, RZ, R5, P0 ;  /* 0x000000ffff057224 */ /* 0x000fe200000e0605 */
[----:B------:R-:W-:-:S04]  /*8f10*/  LEA R20, P0, R4, UR8, 0x2 ;  /* 0x0000000804147c11 */ /* 0x000fc8000f8010ff */
[----:B------:R-:W-:-:S05]  /*8f20*/  LEA.HI.X R21, R4, UR9, R5, 0x2, P0 ;  /* 0x0000000904157c11 */ /* 0x000fca00080f1405 */
[----:B--2---:R-:W-:Y:S01]  /*8f30*/  STG.E desc[UR6][R20.64+0x600], R23 ;  /* 0x0006001714007986 */ /* 0x004fe2000c101906 */
[----:B------:R-:W-:-:S03]  /*8f40*/  NOP ;  /* 0x0000000000007918 */ /* 0x000fc60000000000 */
[----:B------:R-:W0:Y:S04]  /*8f50*/  LDS.64 R4, [R19+0x6600] ;  /* 0x0066000013047984 */ /* 0x000e280000000a00 */
[----:B------:R-:W1:Y:S01]  /*8f60*/  LDS R3, [R22+0xc00] ;  /* 0x000c000016037984 */ /* 0x000e620000000800 */
[----:B0-----:R-:W-:-:S05]  /*8f70*/  IADD3 R4, P0, PT, R4, R2, RZ ;  /* 0x0000000204047210 */ /* 0x001fca0007f1e0ff */
[----:B------:R-:W-:Y:S01]  /*8f80*/  IMAD.X R5, RZ, RZ, R5, P0 ;  /* 0x000000ffff057224 */ /* 0x000fe200000e0605 */
[----:B------:R-:W-:-:S04]  /*8f90*/  LEA R24, P0, R4, UR8, 0x2 ;  /* 0x0000000804187c11 */ /* 0x000fc8000f8010ff */
[----:B------:R-:W-:-:S05]  /*8fa0*/  LEA.HI.X R25, R4, UR9, R5, 0x2, P0 ;  /* 0x0000000904197c11 */ /* 0x000fca00080f1405 */
[----:B-1----:R0:W-:Y:S01]  /*8fb0*/  STG.E desc[UR6][R24.64+0xc00], R3 ;  /* 0x000c000318007986 */ /* 0x0021e2000c101906 */
[----:B------:R-:W-:-:S03]  /*8fc0*/  NOP ;  /* 0x0000000000007918 */ /* 0x000fc60000000000 */
[----:B------:R-:W1:Y:S04]  /*8fd0*/  LDS.64 R4, [R26+0x6600] ;  /* 0x006600001a047984 */ /* 0x000e680000000a00 */
        /* <DEDUP_REMOVED lines=99> */
[----:B-1----:R-:W-:Y:S01]  /*9610*/  STG.E desc[UR6][R10.64+0x5400], R3 ;  /* 0x005400030a007986 */ /* 0x002fe2000c101906 */
[----:B------:R-:W-:-:S03]  /*9620*/  NOP ;  /* 0x0000000000007918 */ /* 0x000fc60000000000 */
[----:B------:R-:W0:Y:S04]  /*9630*/  LDS.64 R4, [R12+0x6600] ;  /* 0x006600000c047984 */ /* 0x000e280000000a00 */
[----:B------:R-:W1:Y:S01]  /*9640*/  LDS R9, [R22+0x5a00] ;  /* 0x005a000016097984 */ /* 0x000e620000000800 */
[----:B0-----:R-:W-:-:S05]  /*9650*/  IADD3 R4, P0, PT, R4, R2, RZ ;  /* 0x0000000204047210 */ /* 0x001fca0007f1e0ff */
[----:B------:R-:W-:Y:S01]  /*9660*/  IMAD.X R5, RZ, RZ, R5, P0 ;  /* 0x000000ffff057224 */ /* 0x000fe200000e0605 */
[----:B------:R-:W-:-:S04]  /*9670*/  LEA R6, P0, R4, UR8, 0x2 ;  /* 0x0000000804067c11 */ /* 0x000fc8000f8010ff */
[----:B------:R-:W-:Y:S02]  /*9680*/  LEA.HI.X R7, R4, UR9, R5, 0x2, P0 ;  /* 0x0000000904077c11 */ /* 0x000fe400080f1405 */
[----:B------:R-:W-:-:S03]  /*9690*/  LEA R4, R0, UR4, 0x3 ;  /* 0x0000000400047c11 */ /* 0x000fc6000f8e18ff */
[----:B-1----:R-:W-:Y:S01]  /*96a0*/  STG.E desc[UR6][R6.64+0x5a00], R9 ;  /* 0x005a000906007986 */ /* 0x002fe2000c101906 */
        /* <DEDUP_REMOVED lines=8> */
[----:B------:R-:W-:Y:S01]  /*9730*/  NOP ;  /* 0x0000000000007918 */ /* 0x000fe20000000000 */
[----:B------:R-:W-:Y:S05]  /*9740*/  EXIT ;  /* 0x000000000000794d */ /* 0x000fea0003800000 */
.L_x_114:
[----:B------:R-:W-:Y:S01]  /*9750*/  LEA R21, R21, UR4, 0x3 ;  /* 0x0000000415157c11 */ /* 0x000fe2000f8e18ff */
[----:B------:R-:W-:Y:S01]  /*9760*/  IMAD R23, R42, -0x1980, R23 ;  /* 0xffffe6802a177824 */ /* 0x000fe200078e0217 */
[----:B-1----:R-:W-:Y:S01]  /*9770*/  LEA R26, R20, UR4, 0x3 ;  /* 0x00000004141a7c11 */ /* 0x002fe2000f8e18ff */
[C---:B------:R-:W-:Y:S01]  /*9780*/  VIADD R20, R2.reuse, 0x180 ;  /* 0x0000018002147836 */ /* 0x040fe20000000000 */
[----:B------:R-:W-:Y:S01]  /*9790*/  LEA R19, R19, UR4, 0x3 ;  /* 0x0000000413137c11 */ /* 0x000fe2000f8e18ff */
[----:B------:R-:W0:Y:S01]  /*97a0*/  LDS.64 R4, [R21+0x6600] ;  /* 0x0066000015047984 */ /* 0x000e220000000a00 */
[----:B------:R-:W-:Y:S02]  /*97b0*/  ISETP.GE.AND P1, PT, R2, R23, PT ;  /* 0x000000170200720c */ /* 0x000fe40003f26270 */
[----:B------:R-:W-:Y:S02]  /*97c0*/  LEA R17, R17, UR4, 0x3 ;  /* 0x0000000411117c11 */ /* 0x000fe4000f8e18ff */
[----:B------:R-:W-:-:S02]  /*97d0*/  LEA R15, R15, UR4, 0x3 ;  /* 0x000000040f0f7c11 */ /* 0x000fc4000f8e18ff */
[----:B------:R-:W-:Y:S02]  /*97e0*/  LEA R13, R13, UR4, 0x3 ;  /* 0x000000040d0d7c11 */ /* 0x000fe4000f8e18ff */
[----:B------:R-:W-:Y:S02]  /*97f0*/  LEA R11, R11, UR4, 0x3 ;  /* 0x000000040b0b7c11 */ /* 0x000fe4000f8e18ff */
[----:B------:R-:W-:Y:S02]  /*9800*/  LEA R9, R9, UR4, 0x3 ;  /* 0x0000000409097c11 */ /* 0x000fe4000f8e18ff */
[----:B------:R-:W-:Y:S01]  /*9810*/  LEA R7, R7, UR4, 0x3 ;  /* 0x0000000407077c11 */ /* 0x000fe2000f8e18ff */
[----:B------:R-:W1:Y:S01]  /*9820*/  @!P1 LDS R3, [R22] ;  /* 0x0000000016039984 */ /* 0x000e620000000800 */
[----:B------:R-:W2:Y:S01]  /*9830*/  @!P1 LDC.64 R24, c[0x0][0x3b0] ;  /* 0x0000ec00ff189b82 */ /* 0x000ea20000000a00 */
[----:B0-----:R-:W-:-:S05]  /*9840*/  @!P1 IADD3 R4, P0, PT, R4, R2, RZ ;  /* 0x0000000204049210 */ /* 0x001fca0007f1e0ff */
[----:B------:R-:W-:Y:S01]  /*9850*/  @!P1 IMAD.X R5, RZ, RZ, R5, P0 ;  /* 0x000000ffff059224 */ /* 0x000fe200000e0605 */
[----:B--2---:R-:W-:-:S04]  /*9860*/  @!P1 LEA R24, P0, R4, R24, 0x2 ;  /* 0x0000001804189211 */ /* 0x004fc800078010ff */
[----:B------:R-:W-:-:S05]  /*9870*/  @!P1 LEA.HI.X R25, R4, R25, R5, 0x2, P0 ;  /* 0x0000001904199211 */ /* 0x000fca00000f1405 */
[----:B-1----:R0:W-:Y:S01]  /*9880*/  @!P1 STG.E desc[UR6][R24.64], R3 ;  /* 0x0000000318009986 */ /* 0x0021e2000c101906 */
[----:B------:R-:W-:-:S03]  /*9890*/  NOP ;  /* 0x0000000000007918 */ /* 0x000fc60000000000 */
[----:B------:R1:W2:Y:S01]  /*98a0*/  LDS.64 R4, [R26+0x6600] ;  /* 0x006600001a047984 */ /* 0x0002a20000000a00 */
[----:B------:R-:W-:Y:S01]  /*98b0*/  ISETP.GE.AND P1, PT, R20, R23, PT ;  /* 0x000000171400720c */ /* 0x000fe20003f26270 */
[----:B0-----:R-:W-:Y:S01]  /*98c0*/  VIADD R24, R2, 0x300 ;  /* 0x0000030002187836 */ /* 0x001fe20000000000 */
[----:B-1----:R-:W-:Y:S01]  /*98d0*/  LEA R26, R18, UR4, 0x3 ;  /* 0x00000004121a7c11 */ /* 0x002fe2000f8e18ff */
[----:B------:R-:W-:-:S10]  /*98e0*/  VIADD R18, R2, 0x480 ;  /* 0x0000048002127836 */ /* 0x000fd40000000000 */
[----:B------:R-:W0:Y:S01]  /*98f0*/  @!P1 LDS R27, [R22+0x600] ;  /* 0x00060000161b9984 */ /* 0x000e220000000800 */
[----:B------:R-:W1:Y:S01]  /*9900*/  @!P1 LDC.64 R20, c[0x0][0x3b0] ;  /* 0x0000ec00ff149b82 */ /* 0x000e620000000a00 */
[----:B--2---:R-:W-:-:S05]  /*9910*/  @!P1 IADD3 R4, P0, PT, R4, R2, RZ ;  /* 0x0000000204049210 */ /* 0x004fca0007f1e0ff */
[----:B------:R-:W-:Y:S01]  /*9920*/  @!P1 IMAD.X R5, RZ, RZ, R5, P0 ;  /* 0x000000ffff059224 */ /* 0x000fe200000e0605 */
[----:B-1----:R-:W-:-:S04]  /*9930*/  @!P1 LEA R20, P0, R4, R20, 0x2 ;  /* 0x0000001404149211 */ /* 0x002fc800078010ff */
[----:B------:R-:W-:-:S05]  /*9940*/  @!P1 LEA.HI.X R21, R4, R21, R5, 0x2, P0 ;  /* 0x0000001504159211 */ /* 0x000fca00000f1405 */
[----:B0-----:R0:W-:Y:S01]  /*9950*/  @!P1 STG.E desc[UR6][R20.64+0x600], R27 ;  /* 0x0006001b14009986 */ /* 0x0011e2000c101906 */
[----:B------:R-:W-:-:S03]  /*9960*/  NOP ;  /* 0x0000000000007918 */ /* 0x000fc60000000000 */
[----:B------:R-:W1:Y:S01]  /*9970*/  LDS.64 R4, [R19+0x6600] ;  /* 0x0066000013047984 */ /* 0x000e620000000a00 */
[----:B------:R-:W-:Y:S01]  /*9980*/  ISETP.GE.AND P1, PT, R24, R23, PT ;  /* 0x000000171800720c */ /* 0x000fe20003f26270 */
[----:B0-----:R-:W-:-:S12]  /*9990*/  VIADD R20, R2, 0x600 ;  /* 0x0000060002147836 */ /* 0x001fd80000000000 */
[----:B------:R-:W0:Y:S01]  /*99a0*/  @!P1 LDS R3, [R22+0xc00] ;  /* 0x000c000016039984 */ /* 0x000e220000000800 */
[----:B------:R-:W2:Y:S01]  /*99b0*/  @!P1 LDC.64 R24, c[0x0][0x3b0] ;  /* 0x0000ec00ff189b82 */ /* 0x000ea20000000a00 */
[----:B-1----:R-:W-:-:S05]  /*99c0*/  @!P1 IADD3 R4, P0, PT, R4, R2, RZ ;  /* 0x0000000204049210 */ /* 0x002fca0007f1e0ff */
[----:B------:R-:W-:Y:S01]  /*99d0*/  @!P1 IMAD.X R5, RZ, RZ, R5, P0 ;  /* 0x000000ffff059224 */ /* 0x000fe200000e0605 */
[----:B--2---:R-:W-:-:S04]  /*99e0*/  @!P1 LEA R24, P0, R4, R24, 0x2 ;  /* 0x0000001804189211 */ /* 0x004fc800078010ff */
[----:B------:R-:W-:-:S05]  /*99f0*/  @!P1 LEA.HI.X R25, R4, R25, R5, 0x2, P0 ;  /* 0x0000001904199211 */ /* 0x000fca00000f1405 */
[----:B0-----:R0:W-:Y:S01]  /*9a00*/  @!P1 STG.E desc[UR6][R24.64+0xc00], R3 ;  /* 0x000c000318009986 */ /* 0x0011e2000c101906 */
[----:B------:R-:W-:-:S03]  /*9a10*/  NOP ;  /* 0x0000000000007918 */ /* 0x000fc60000000000 */
[----:B------:R-:W1:Y:S01]  /*9a20*/  LDS.64 R4, [R26+0x6600] ;  /* 0x006600001a047984 */ /* 0x000e620000000a00 */
[----:B------:R-:W-:Y:S02]  /*9a30*/  ISETP.GE.AND P1, PT, R18, R23, PT ;  /* 0x000000171200720c */ /* 0x000fe40003f26270 */
[----:B0-----:R-:W-:Y:S01]  /*9a40*/  LEA R24, R16, UR4, 0x3 ;  /* 0x0000000410187c11 */ /* 0x001fe2000f8e18ff */
[----:B------:R-:W-:-:S10]  /*9a50*/  VIADD R16, R2, 0x780 ;  /* 0x0000078002107836 */ /* 0x000fd40000000000 */
        /* <DEDUP_REMOVED lines=33> */
[----:B0-----:R-:W-:-:S11]  /*9c70*/  LOP3.LUT R16, R2, 0xc00, RZ, 0xfc, !PT ;  /* 0x00000c0002107812 */ /* 0x001fd600078efcff */
        /* <DEDUP_REMOVED lines=87> */
[----:B0-----:R-:W-:Y:S01]  /*a1f0*/  @!P1 STG.E desc[UR6][R8.64+0x4e00], R15 ;  /* 0x004e000f08009986 */ /* 0x001fe2000c101906 */
[----:B------:R-:W-:-:S03]  /*a200*/  NOP ;  /* 0x0000000000007918 */ /* 0x000fc60000000000 */
[----:B------:R-:W0:Y:S01]  /*a210*/  LDS.64 R4, [R7+0x6600] ;  /* 0x0066000007047984 */ /* 0x000e220000000a00 */
[----:B------:R-:W-:-:S13]  /*a220*/  ISETP.GE.AND P1, PT, R10, R23, PT ;  /* 0x000000170a00720c */ /* 0x000fda0003f26270 */
[----:B------:R-:W1:Y:S01]  /*a230*/  @!P1 LDS R3, [R22+0x5400] ;  /* 0x0054000016039984 */ /* 0x000e620000000800 */
[----:B------:R-:W2:Y:S01]  /*a240*/  @!P1 LDC.64 R10, c[0x0][0x3b0] ;  /* 0x0000ec00ff0a9b82 */ /* 0x000ea20000000a00 */
[----:B0-----:R-:W-:-:S05]  /*a250*/  @!P1 IADD3 R4, P0, PT, R4, R2, RZ ;  /* 0x0000000204049210 */ /* 0x001fca0007f1e0ff */
[----:B------:R-:W-:Y:S01]  /*a260*/  @!P1 IMAD.X R5, RZ, RZ, R5, P0 ;  /* 0x000000ffff059224 */ /* 0x000fe200000e0605 */
[----:B--2---:R-:W-:-:S04]  /*a270*/  @!P1 LEA R10, P0, R4, R10, 0x2 ;  /* 0x0000000a040a9211 */ /* 0x004fc800078010ff */
[----:B------:R-:W-:-:S05]  /*a280*/  @!P1 LEA.HI.X R11, R4, R11, R5, 0x2, P0 ;  /* 0x0000000b040b9211 */ /* 0x000fca00000f1405 */
[----:B-1----:R-:W-:Y:S01]  /*a290*/  @!P1 STG.E desc[UR6][R10.64+0x5400], R3 ;  /* 0x005400030a009986 */ /* 0x002fe2000c101906 */
        /* <DEDUP_REMOVED lines=8> */
[----:B------:R-:W-:Y:S02]  /*a320*/  @!P1 LEA.HI.X R7, R4, R7, R5, 0x2, P0 ;  /* 0x0000000704079211 */ /* 0x000fe400000f1405 */
[----:B------:R-:W-:Y:S02]  /*a330*/  LEA R5, R0, UR4, 0x3 ;  /* 0x0000000400057c11 */ /* 0x000fe4000f8e18ff */
[----:B------:R-:W-:Y:S01]  /*a340*/  LOP3.LUT R0, R2, 0x1800, RZ, 0xfc, !PT ;  /* 0x0000180002007812 */ /* 0x000fe200078efcff */
[----:B-1----:R-:W-:Y:S01]  /*a350*/  @!P1 STG.E desc[UR6][R6.64+0x5a00], R9 ;  /* 0x005a000906009986 */ /* 0x002fe2000c101906 */
[----:B------:R-:W-:-:S03]  /*a360*/  NOP ;  /* 0x0000000000007918 */ /* 0x000fc60000000000 */
[----:B------:R-:W0:Y:S01]  /*a370*/  LDS.64 R4, [R5+0x6600] ;  /* 0x0066000005047984 */ /* 0x000e220000000a00 */
[----:B------:R-:W-:-:S13]  /*a380*/  ISETP.GE.AND P1, PT, R0, R23, PT ;  /* 0x000000170000720c */ /* 0x000fda0003f26270 */
[----:B------:R-:W1:Y:S01]  /*a390*/  @!P1 LDS R11, [R22+0x6000] ;  /* 0x00600000160b9984 */ /* 0x000e620000000800 */
[----:B------:R-:W2:Y:S01]  /*a3a0*/  @!P1 LDC.64 R12, c[0x0][0x3b0] ;  /* 0x0000ec00ff0c9b82 */ /* 0x000ea20000000a00 */
[----:B0-----:R-:W-:-:S05]  /*a3b0*/  IADD3 R0, P0, PT, R4, R2, RZ ;  /* 0x0000000204007210 */ /* 0x001fca0007f1e0ff */
[----:B------:R-:W-:Y:S01]  /*a3c0*/  IMAD.X R4, RZ, RZ, R5, P0 ;  /* 0x000000ffff047224 */ /* 0x000fe200000e0605 */
[----:B--2---:R-:W-:-:S04]  /*a3d0*/  @!P1 LEA R2, P0, R0, R12, 0x2 ;  /* 0x0000000c00029211 */ /* 0x004fc800078010ff */
[----:B------:R-:W-:-:S05]  /*a3e0*/  @!P1 LEA.HI.X R3, R0, R13, R4, 0x2, P0 ;  /* 0x0000000d00039211 */ /* 0x000fca00000f1404 */
[----:B-1----:R-:W-:Y:S01]  /*a3f0*/  @!P1 STG.E desc[UR6][R2.64+0x6000], R11 ;  /* 0x0060000b02009986 */ /* 0x002fe2000c101906 */
[----:B------:R-:W-:Y:S01]  /*a400*/  NOP ;  /* 0x0000000000007918 */ /* 0x000fe20000000000 */
[----:B------:R-:W-:Y:S05]  /*a410*/  EXIT ;  /* 0x000000000000794d */ /* 0x000fea0003800000 */
.L_x_30:
[----:B------:R-:W-:Y:S02]  /*a420*/  IMAD.MOV.U32 R58, RZ, RZ, R39 ;  /* 0x000000ffff3a7224 */ /* 0x000fe400078e0027 */
[----:B------:R-:W-:Y:S02]  /*a430*/  IMAD.MOV.U32 R49, RZ, RZ, 0x1 ;  /* 0x00000001ff317424 */ /* 0x000fe400078e00ff */
[----:B------:R-:W-:Y:S02]  /*a440*/  IMAD.MOV.U32 R60, RZ, RZ, RZ ;  /* 0x000000ffff3c7224 */ /* 0x000fe400078e00ff */
[----:B------:R-:W-:-:S07]  /*a450*/  IMAD.MOV.U32 R47, RZ, RZ, -0x1 ;  /* 0xffffffffff2f7424 */ /* 0x000fce00078e00ff */
[----:B------:R-:W-:Y:S05]  /*a460*/  WARPSYNC.COLLECTIVE R47, `(.L_x_115) ;  /* 0x000000002f087348 */ /* 0x000fea0003c00000 */
[----:B------:R0:W1:Y:S02]  /*a470*/  SHFL.UP P0, R46, R58, R49, R60 ;  /* 0x040000313a2e7389 */ /* 0x000064000000003c */
[----:B01----:R-:W-:Y:S05]  /*a480*/  ENDCOLLECTIVE ;  /* 0x000000000000791b */ /* 0x003fea0003800000 */
.L_x_115:
[----:B------:R-:W-:Y:S02]  /*a490*/  IMAD.MOV.U32 R49, RZ, RZ, 0x2 ;  /* 0x00000002ff317424 */ /* 0x000fe400078e00ff */
[----:B------:R-:W-:-:S04]  /*a4a0*/  IMAD.MOV.U32 R40, RZ, RZ, R46 ;  /* 0x000000ffff287224 */ /* 0x000fc800078e002e */
[----:B------:R-:W-:-:S04]  /*a4b0*/  @P0 IMAD.IADD R40, R39, 0x1, R40 ;  /* 0x0000000127280824 */ /* 0x000fc800078e0228 */
[----:B------:R-:W-:-:S07]  /*a4c0*/  IMAD.MOV.U32 R58, RZ, RZ, R40 ;  /* 0x000000ffff3a7224 */ /* 0x000fce00078e0028 */
[----:B------:R-:W-:Y:S05]  /*a4d0*/  WARPSYNC.COLLECTIVE R47, `(.L_x_116) ;  /* 0x000000002f087348 */ /* 0x000fea0003c00000 */
[----:B------:R0:W1:Y:S02]  /*a4e0*/  SHFL.UP P0, R46, R58, R49, R60 ;  /* 0x040000313a2e7389 */ /* 0x000064000000003c */
[----:B01----:R-:W-:Y:S05]  /*a4f0*/  ENDCOLLECTIVE ;  /* 0x000000000000791b */ /* 0x003fea0003800000 */
.L_x_116:
[----:B------:R-:W-:Y:S02]  /*a500*/  IMAD.MOV.U32 R49, RZ, RZ, 0x4 ;  /* 0x00000004ff317424 */ /* 0x000fe400078e00ff */
[----:B------:R-:W-:-:S04]  /*a510*/  IMAD.MOV.U32 R43, RZ, RZ, R46 ;  /* 0x000000ffff2b7224 */ /* 0x000fc800078e002e */
[----:B------:R-:W-:-:S04]  /*a520*/  @P0 IMAD.IADD R43, R40, 0x1, R43 ;  /* 0x00000001282b0824 */ /* 0x000fc800078e022b */
[----:B------:R-:W-:-:S07]  /*a530*/  IMAD.MOV.U32 R58, RZ, RZ, R43 ;  /* 0x000000ffff3a7224 */ /* 0x000fce00078e002b */
[----:B------:R-:W-:Y:S05]  /*a540*/  WARPSYNC.COLLECTIVE R47, `(.L_x_117) ;  /* 0x000000002f087348 */ /* 0x000fea0003c00000 */
[----:B------:R0:W1:Y:S02]  /*a550*/  SHFL.UP P0, R46, R58, R49, R60 ;  /* 0x040000313a2e7389 */ /* 0x000064000000003c */
[----:B01----:R-:W-:Y:S05]  /*a560*/  ENDCOLLECTIVE ;  /* 0x000000000000791b */ /* 0x003fea0003800000 */
.L_x_117:
[----:B------:R-:W-:Y:S02]  /*a570*/  IMAD.MOV.U32 R49, RZ, RZ, 0x8 ;  /* 0x00000008ff317424 */ /* 0x000fe400078e00ff */
[----:B------:R-:W-:-:S04]  /*a580*/  IMAD.MOV.U32 R44, RZ, RZ, R46 ;  /* 0x000000ffff2c7224 */ /* 0x000fc800078e002e */
[----:B------:R-:W-:-:S04]  /*a590*/  @P0 IMAD.IADD R44, R43, 0x1, R44 ;  /* 0x000000012b2c0824 */ /* 0x000fc800078e022c */
[----:B------:R-:W-:-:S07]  /*a5a0*/  IMAD.MOV.U32 R58, RZ, RZ, R44 ;  /* 0x000000ffff3a7224 */ /* 0x000fce00078e002c */
[----:B------:R-:W-:Y:S05]  /*a5b0*/  WARPSYNC.COLLECTIVE R47, `(.L_x_118) ;  /* 0x000000002f087348 */ /* 0x000fea0003c00000 */
[----:B------:R0:W1:Y:S02]  /*a5c0*/  SHFL.UP P0, R46, R58, R49, R60 ;  /* 0x040000313a2e7389 */ /* 0x000064000000003c */
[----:B01----:R-:W-:Y:S05]  /*a5d0*/  ENDCOLLECTIVE ;  /* 0x000000000000791b */ /* 0x003fea0003800000 */
.L_x_118:
[----:B------:R-:W-:Y:S02]  /*a5e0*/  IMAD.MOV.U32 R49, RZ, RZ, 0x10 ;  /* 0x00000010ff317424 */ /* 0x000fe400078e00ff */
[----:B------:R-:W-:-:S04]  /*a5f0*/  IMAD.MOV.U32 R45, RZ, RZ, R46 ;  /* 0x000000ffff2d7224 */ /* 0x000fc800078e002e */
[----:B------:R-:W-:-:S04]  /*a600*/  @P0 IMAD.IADD R45, R44, 0x1, R45 ;  /* 0x000000012c2d0824 */ /* 0x000fc800078e022d */
[----:B------:R-:W-:-:S07]  /*a610*/  IMAD.MOV.U32 R58, RZ, RZ, R45 ;  /* 0x000000ffff3a7224 */ /* 0x000fce00078e002d */
[----:B------:R-:W-:Y:S05]  /*a620*/  WARPSYNC.COLLECTIVE R47, `(.L_x_119) ;  /* 0x000000002f087348 */ /* 0x000fea0003c00000 */
[----:B------:R0:W1:Y:S02]  /*a630*/  SHFL.UP P0, R46, R58, R49, R60 ;  /* 0x040000313a2e7389 */ /* 0x000064000000003c */
[----:B01----:R-:W-:Y:S05]  /*a640*/  ENDCOLLECTIVE ;  /* 0x000000000000791b */ /* 0x003fea0003800000 */
.L_x_119:
[----:B------:R-:W-:Y:S05]  /*a650*/  BRA `(.L_x_120) ;  /* 0xffffff8400407947 */ /* 0x000fea000383ffff */
.L_x_121:
[----:B------:R-:W-:-:S00]  /*a660*/  BRA `(.L_x_121) ;  /* 0xfffffffc00fc7947 */ /* 0x000fc0000383ffff */
[----:B------:R-:W-:-:S00]  /*a670*/  NOP ;  /* 0x0000000000007918 */ /* 0x000fc00000000000 */
        /* <DEDUP_REMOVED lines=8> */
.L_x_514:


//--------------------- .text._ZN3cub18CUB_300001_SM_10006detail10radix_sort33DeviceRadixSortExclusiveSumKernelINS1_5radix10policy_hubIiiyE10Policy1000EyEEvPT0_ --------------------------
	.section	.text._ZN3cub18CUB_300001_SM_10006detail10radix_sort33DeviceRadixSortExclusiveSumKernelINS1_5radix10policy_hubIiiyE10Policy1000EyEEvPT0_,"ax",@progbits
	.align	128
        .global         _ZN3cub18CUB_300001_SM_10006detail10radix_sort33DeviceRadixSortExclusiveSumKernelINS1_5radix10policy_hubIiiyE10Policy1000EyEEvPT0_
        .type           _ZN3cub18CUB_300001_SM_10006detail10radix_sort33DeviceRadixSortExclusiveSumKernelINS1_5radix10policy_hubIiiyE10Policy1000EyEEvPT0_,@function
        .size           _ZN3cub18CUB_300001_SM_10006detail10radix_sort33DeviceRadixSortExclusiveSumKernelINS1_5radix10policy_hubIiiyE10Policy1000EyEEvPT0_,(.L_x_515 - _ZN3cub18CUB_300001_SM_10006detail10radix_sort33DeviceRadixSortExclusiveSumKernelINS1_5radix10policy_hubIiiyE10Policy1000EyEEvPT0_)
        .other          _ZN3cub18CUB_300001_SM_10006detail10radix_sort33DeviceRadixSortExclusiveSumKernelINS1_5radix10policy_hubIiiyE10Policy1000EyEEvPT0_,@"STO_CUDA_ENTRY STV_DEFAULT"
_ZN3cub18CUB_300001_SM_10006detail10radix_sort33DeviceRadixSortExclusiveSumKernelINS1_5radix10policy_hubIiiyE10Policy1000EyEEvPT0_:
.text._ZN3cub18CUB_300001_SM_10006detail10radix_sort33DeviceRadixSortExclusiveSumKernelINS1_5radix10policy_hubIiiyE10Policy1000EyEEvPT0_:
[----:B------:R-:W-:Y:S01]  /*0000*/  LDC R1, c[0x0][0x37c] ;  /* 0x0000df00ff017b82 */ /* 0x000fe20000000800 */
[----:B------:R-:W0:Y:S07]  /*0010*/  S2R R18, SR_TID.X ;  /* 0x0000000000127919 */ /* 0x000e2e0000002100 */
[----:B------:R-:W1:Y:S01]  /*0020*/  LDC.64 R16, c[0x0][0x380] ;  /* 0x0000e000ff107b82 */ /* 0x000e620000000a00 */
[----:B------:R-:W2:Y:S01]  /*0030*/  LDCU.64 UR4, c[0x0][0x358] ;  /* 0x00006b00ff0477ac */ /* 0x000ea20008000a00 */
[----:B------:R-:W3:Y:S01]  /*0040*/  S2R R5, SR_CTAID.X ;  /* 0x0000000000057919 */ /* 0x000ee20000002500 */
[----:B0-----:R-:W-:Y:S01]  /*0050*/  ISETP.GT.U32.AND P1, PT, R18, 0xff, PT ;  /* 0x000000ff1200780c */ /* 0x001fe20003f24070 */
[----:B---3--:R-:W-:-:S04]  /*0060*/  IMAD R5, R5, 0x100, R18 ;  /* 0x0000010005057824 */ /* 0x008fc800078e0212 */
[----:B-1----:R-:W-:-:S08]  /*0070*/  IMAD.WIDE R16, R5, 0x8, R16 ;  /* 0x0000000805107825 */ /* 0x002fd000078e0210 */
[----:B--2---:R-:W2:Y:S01]  /*0080*/  @!P1 LDG.E.64 R2, desc[UR4][R16.64] ;  /* 0x0000000410029981 */ /* 0x004ea2000c1e1b00 */
[----:B------:R-:W-:Y:S02]  /*0090*/  MOV R0, 0x400 ;  /* 0x0000040000007802 */ /* 0x000fe40000000f00 */
[C---:B------:R-:W-:Y:S01]  /*00a0*/  ISETP.GT.U32.AND P0, PT, R18.reuse, 0x1f, PT ;  /* 0x0000001f1200780c */ /* 0x040fe20003f04070 */
[----:B------:R-:W0:Y:S02]  /*00b0*/  S2R R5, SR_CgaCtaId ;  /* 0x0000000000057919 */ /* 0x000e240000008800 */
[----:B0-----:R-:W-:Y:S02]  /*00c0*/  LEA R5, R5, R0, 0x18 ;  /* 0x0000000005057211 */ /* 0x001fe400078ec0ff */
[----:B------:R-:W-:-:S05]  /*00d0*/  LEA.HI R0, R18, R18, RZ, 0x1d ;  /* 0x0000001212007211 */ /* 0x000fca00078fe8ff */
[----:B------:R-:W-:-:S05]  /*00e0*/  IMAD R0, R0, 0x8, R5 ;  /* 0x0000000800007824 */ /* 0x000fca00078e0205 */
[----:B--2---:R0:W-:Y:S01]  /*00f0*/  STS.64 [R0+0x10], R2 ;  /* 0x0000100200007388 */ /* 0x0041e20000000a00 */
[----:B------:R-:W-:Y:S06]  /*0100*/  BAR.SYNC.DEFER_BLOCKING 0x0 ;  /* 0x0000000000007b1d */ /* 0x000fec0000010000 */
[----:B------:R-:W-:Y:S05]  /*0110*/  @P0 BRA `(.L_x_122) ;  /* 0x0000000400240947 */ /* 0x000fea0003800000 */
[----:B------:R-:W-:Y:S01]  /*0120*/  IMAD R18, R18, 0x48, R5 ;  /* 0x0000004812127824 */ /* 0x000fe200078e0205 */
[----:B------:R-:W-:-:S04]  /*0130*/  UMOV UR6, 0xffffffff ;  /* 0xffffffff00067882 */ /* 0x000fc80000000000 */
[----:B------:R-:W-:Y:S04]  /*0140*/  LDS.64 R14, [R18+0x10] ;  /* 0x00001000120e7984 */ /* 0x000fe80000000a00 */
[----:B------:R-:W-:Y:S04]  /*0150*/  LDS.64 R12, [R18+0x18] ;  /* 0x00001800120c7984 */ /* 0x000fe80000000a00 */
[----:B------:R-:W1:Y:S04]  /*0160*/  LDS.64 R10, [R18+0x20] ;  /* 0x00002000120a7984 */ /* 0x000e680000000a00 */
[----:B------:R-:W-:Y:S04]  /*0170*/  LDS.64 R8, [R18+0x28] ;  /* 0x0000280012087984 */ /* 0x000fe80000000a00 */
[----:B------:R-:W2:Y:S04]  /*0180*/  LDS.64 R6, [R18+0x30] ;  /* 0x0000300012067984 */ /* 0x000ea80000000a00 */
[----:B------:R-:W-:Y:S04]  /*0190*/  LDS.64 R4, [R18+0x38] ;  /* 0x0000380012047984 */ /* 0x000fe80000000a00 */
[----:B0-----:R-:W0:Y:S04]  /*01a0*/  LDS.64 R2, [R18+0x40] ;  /* 0x0000400012027984 */ /* 0x001e280000000a00 */
[----:B------:R-:W3:Y:S01]  /*01b0*/  LDS.64 R20, [R18+0x48] ;  /* 0x0000480012147984 */ /* 0x000ee20000000a00 */
[----:B-1----:R-:W-:-:S04]  /*01c0*/  IADD3 R19, P3, P4, R10, R12, R14 ;  /* 0x0000000c0a137210 */ /* 0x002fc80007c7e00e */
[----:B------:R-:W-:Y:S02]  /*01d0*/  IADD3.X R23, PT, PT, R11, R13, R15, P3, P4 ;  /* 0x0000000d0b177210 */ /* 0x000fe40001fe840f */
[----:B--2---:R-:W-:-:S04]  /*01e0*/  IADD3 R19, P0, P2, R6, R19, R8 ;  /* 0x0000001306137210 */ /* 0x004fc80007a1e008 */
[----:B------:R-:W-:Y:S02]  /*01f0*/  IADD3.X R23, PT, PT, R7, R23, R9, P0, P2 ;  /* 0x0000001707177210 */ /* 0x000fe400007e4409 */
[----:B0-----:R-:W-:-:S04]  /*0200*/  IADD3 R19, P3, P4, R2, R19, R4 ;  /* 0x0000001302137210 */ /* 0x001fc80007c7e004 */
[----:B---3--:R-:W-:Y:S02]  /*0210*/  IADD3 R20, P0, PT, R20, R19, RZ ;  /* 0x0000001314147210 */ /* 0x008fe40007f1e0ff */
[----:B------:R-:W-:-:S05]  /*0220*/  IADD3.X R19, PT, PT, R3, R23, R5, P3, P4 ;  /* 0x0000001703137210 */ /* 0x000fca0001fe8405 */
[----:B------:R-:W-:Y:S01]  /*0230*/  IMAD.X R19, R21, 0x1, R19, P0 ;  /* 0x0000000115137824 */ /* 0x000fe200000e0613 */
[----:B------:R-:W-:Y:S06]  /*0240*/  BRA.DIV UR6, `(.L_x_123) ;  /* 0x0000000206f07947 */ /* 0x000fec000b800000 */
[----:B------:R-:W0:Y:S04]  /*0250*/  SHFL.UP PT, R27, R20, 0x1, RZ ;  /* 0x04200000141b7989 */ /* 0x000e2800000e00ff */
[----:B------:R-:W1:Y:S01]  /*0260*/  SHFL.UP P0, R25, R19, 0x1, RZ ;  /* 0x0420000013197989 */ /* 0x000e6200000000ff */
[----:B0-----:R-:W-:-:S04]  /*0270*/  IADD3 R22, P2, PT, R27, R20, RZ ;  /* 0x000000141b167210 */ /* 0x001fc80007f5e0ff */
[----:B-1----:R-:W-:Y:S01]  /*0280*/  SEL R27, R22, R27, P0 ;  /* 0x0000001b161b7207 */ /* 0x002fe20000000000 */
[----:B------:R-:W-:-:S04]  /*0290*/  IMAD.X R26, R25, 0x1, R19, P2 ;  /* 0x00000001191a7824 */ /* 0x000fc800010e0613 */
[----:B------:R-:W0:Y:S01]  /*02a0*/  SHFL.UP PT, R28, R27, 0x2, RZ ;  /* 0x044000001b1c7989 */ /* 0x000e2200000e00ff */
[----:B------:R-:W-:-:S05]  /*02b0*/  SEL R26, R26, R25, P0 ;  /* 0x000000191a1a7207 */ /* 0x000fca0000000000 */
[----:B------:R-:W1:Y:S01]  /*02c0*/  SHFL.UP P0, R25, R26, 0x2, RZ ;  /* 0x044000001a197989 */ /* 0x000e6200000000ff */
[----:B0-----:R-:W-:-:S05]  /*02d0*/  IADD3 R21, P2, PT, R28, R27, RZ ;  /* 0x0000001b1c157210 */ /* 0x001fca0007f5e0ff */
[----:B-1----:R-:W-:Y:S01]  /*02e0*/  IMAD.X R22, R25, 0x1, R26, P2 ;  /* 0x0000000119167824 */ /* 0x002fe200010e061a */
[----:B------:R-:W-:-:S04]  /*02f0*/  SEL R28, R21, R28, P0 ;  /* 0x0000001c151c7207 */ /* 0x000fc80000000000 */
[----:B------:R-:W-:Y:S01]  /*0300*/  SEL R29, R22, R25, P0 ;  /* 0x00000019161d7207 */ /* 0x000fe20000000000 */
        /* <DEDUP_REMOVED lines=12> */
[----:B------:R0:W1:Y:S04]  /*03d0*/  SHFL.UP PT, R28, R27, 0x10, RZ ;  /* 0x060000001b1c7989 */ /* 0x00006800000e00ff */
[----:B------:R0:W2:Y:S02]  /*03e0*/  SHFL.UP P0, R25, R26, 0x10, RZ ;  /* 0x060000001a197989 */ /* 0x0000a400000000ff */
.L_x_134:
[----:B-1----:R-:W-:-:S04]  /*03f0*/  IADD3 R21, P2, PT, R28, R27, RZ ;  /* 0x0000001b1c157210 */ /* 0x002fc80007f5e0ff */
[----:B--2---:R-:W-:Y:S01]  /*0400*/  SEL R21, R21, R28, P0 ;  /* 0x0000001c15157207 */ /* 0x004fe20000000000 */
[----:B------:R-:W-:-:S05]  /*0410*/  IMAD.X R22, R25, 0x1, R26, P2 ;  /* 0x0000000119167824 */ /* 0x000fca00010e061a */
[----:B------:R-:W-:Y:S02]  /*0420*/  SEL R22, R22, R25, P0 ;  /* 0x0000001916167207 */ /* 0x000fe40000000000 */
[----:B------:R-:W-:-:S05]  /*0430*/  IADD3 R20, P0, PT, R21, -R20, RZ ;  /* 0x8000001415147210 */ /* 0x000fca0007f1e0ff */
[----:B------:R-:W-:Y:S01]  /*0440*/  IMAD.X R21, R22, 0x1, ~R19, P0 ;  /* 0x0000000116157824 */ /* 0x000fe200000e0e13 */
[----:B------:R-:W-:-:S04]  /*0450*/  IADD3 R14, P0, PT, R14, R20, RZ ;  /* 0x000000140e0e7210 */ /* 0x000fc80007f1e0ff */
[----:B------:R1:W-:Y:S01]  /*0460*/  STS.64 [R18+0x10], R20 ;  /* 0x0000101412007388 */ /* 0x0003e20000000a00 */
[----:B------:R-:W-:Y:S01]  /*0470*/  IMAD.X R15, R15, 0x1, R21, P0 ;  /* 0x000000010f0f7824 */ /* 0x000fe200000e0615 */
        /* <DEDUP_REMOVED lines=17> */
[----:B------:R-:W-:-:S05]  /*0590*/  IMAD.X R3, R3, 0x1, R5, P0 ;  /* 0x0000000103037824 */ /* 0x000fca00000e0605 */
[----:B------:R1:W-:Y:S03]  /*05a0*/  STS.64 [R18+0x48], R2 ;  /* 0x0000480212007388 */ /* 0x0003e60000000a00 */
.L_x_122:
[----:B------:R-:W-:Y:S05]  /*05b0*/  WARPSYNC.ALL ;  /* 0x0000000000007948 */ /* 0x000fea0003800000 */
[----:B------:R-:W-:Y:S06]  /*05c0*/  BAR.SYNC.DEFER_BLOCKING 0x0 ;  /* 0x0000000000007b1d */ /* 0x000fec0000010000 */
[----:B------:R-:W-:Y:S05]  /*05d0*/  @P1 EXIT ;  /* 0x000000000000194d */ /* 0x000fea0003800000 */
[----:B01----:R-:W0:Y:S04]  /*05e0*/  LDS.64 R2, [R0+0x10] ;  /* 0x0000100000027984 */ /* 0x003e280000000a00 */
[----:B0-----:R-:W-:Y:S01]  /*05f0*/  STG.E.64 desc[UR4][R16.64], R2 ;  /* 0x0000000210007986 */ /* 0x001fe2000c101b04 */
[----:B------:R-:W-:Y:S05]  /*0600*/  EXIT ;  /* 0x000000000000794d */ /* 0x000fea0003800000 */
.L_x_123:
[----:B------:R-:W-:Y:S02]  /*0610*/  IMAD.MOV.U32 R24, RZ, RZ, R20 ;  /* 0x000000ffff187224 */ /* 0x000fe400078e0014 */
[----:B------:R-:W-:Y:S02]  /*0620*/  IMAD.MOV.U32 R23, RZ, RZ, 0x1 ;  /* 0x00000001ff177424 */ /* 0x000fe400078e00ff */
[----:B------:R-:W-:Y:S02]  /*0630*/  IMAD.MOV.U32 R22, RZ, RZ, RZ ;  /* 0x000000ffff167224 */ /* 0x000fe400078e00ff */
[----:B------:R-:W-:-:S07]  /*0640*/  IMAD.MOV.U32 R21, RZ, RZ, -0x1 ;  /* 0xffffffffff157424 */ /* 0x000fce00078e00ff */
[----:B------:R-:W-:Y:S05]  /*0650*/  WARPSYNC.COLLECTIVE R21, `(.L_x_124) ;  /* 0x0000000015087348 */ /* 0x000fea0003c00000 */
[----:B------:R0:W1:Y:S02]  /*0660*/  SHFL.UP P0, R25, R24, R23, R22 ;  /* 0x0400001718197389 */ /* 0x0000640000000016 */
[----:B01----:R-:W-:Y:S05]  /*0670*/  ENDCOLLECTIVE ;  /* 0x000000000000791b */ /* 0x003fea0003800000 */
.L_x_124:
[----:B------:R-:W-:Y:S02]  /*0680*/  IMAD.MOV.U32 R24, RZ, RZ, R19 ;  /* 0x000000ffff187224 */ /* 0x000fe400078e0013 */
[----:B------:R-:W-:-:S07]  /*0690*/  IMAD.MOV.U32 R27, RZ, RZ, R25 ;  /* 0x000000ffff1b7224 */ /* 0x000fce00078e0019 */
[----:B------:R-:W-:Y:S05]  /*06a0*/  WARPSYNC.COLLECTIVE R21, `(.L_x_125) ;  /* 0x0000000015087348 */ /* 0x000fea0003c00000 */
[----:B------:R0:W1:Y:S02]  /*06b0*/  SHFL.UP P0, R25, R24, R23, R22 ;  /* 0x0400001718197389 */ /* 0x0000640000000016 */
[----:B01----:R-:W-:Y:S05]  /*06c0*/  ENDCOLLECTIVE ;  /* 0x000000000000791b */ /* 0x003fea0003800000 */
.L_x_125:
[----:B------:R-:W-:Y:S01]  /*06d0*/  IADD3 R26, P2, PT, R27, R20, RZ ;  /* 0x000000141b1a7210 */ /* 0x000fe20007f5e0ff */
[----:B------:R-:W-:-:S03]  /*06e0*/  IMAD.MOV.U32 R23, RZ, RZ, 0x2 ;  /* 0x00000002ff177424 */ /* 0x000fc600078e00ff */
[----:B------:R-:W-:Y:S01]  /*06f0*/  SEL R27, R26, R27, P0 ;  /* 0x0000001b1a1b7207 */ /* 0x000fe20000000000 */
[----:B------:R-:W-:-:S04]  /*0700*/  IMAD.X R26, R25, 0x1, R19, P2 ;  /* 0x00000001191a7824 */ /* 0x000fc800010e0613 */
[----:B------:R-:W-:Y:S01]  /*0710*/  IMAD.MOV.U32 R24, RZ, RZ, R27 ;  /* 0x000000ffff187224 */ /* 0x000fe200078e001b */
[----:B------:R-:W-:-:S07]  /*0720*/  SEL R26, R26, R25, P0 ;  /* 0x000000191a1a7207 */ /* 0x000fce0000000000 */
[----:B------:R-:W-:Y:S05]  /*0730*/  WARPSYNC.COLLECTIVE R21, `(.L_x_126) ;  /* 0x0000000015087348 */ /* 0x000fea0003c00000 */
[----:B------:R0:W1:Y:S02]  /*0740*/  SHFL.UP P0, R25, R24, R23, R22 ;  /* 0x0400001718197389 */ /* 0x0000640000000016 */
[----:B01----:R-:W-:Y:S05]  /*0750*/  ENDCOLLECTIVE ;  /* 0x000000000000791b */ /* 0x003fea0003800000 */
.L_x_126:
[----:B------:R-:W-:Y:S02]  /*0760*/  IMAD.MOV.U32 R24, RZ, RZ, R26 ;  /* 0x000000ffff187224 */ /* 0x000fe400078e001a */
[----:B------:R-:W-:-:S07]  /*0770*/  IMAD.MOV.U32 R28, RZ, RZ, R25 ;  /* 0x000000ffff1c7224 */ /* 0x000fce00078e0019 */
[----:B------:R-:W-:Y:S05]  /*0780*/  WARPSYNC.COLLECTIVE R21, `(.L_x_127) ;  /* 0x0000000015087348 */ /* 0x000fea0003c00000 */
[----:B------:R0:W1:Y:S02]  /*0790*/  SHFL.UP P0, R25, R24, R23, R22 ;  /* 0x0400001718197389 */ /* 0x0000640000000016 */
[----:B01----:R-:W-:Y:S05]  /*07a0*/  ENDCOLLECTIVE ;  /* 0x000000000000791b */ /* 0x003fea0003800000 */
.L_x_127:
        /* <DEDUP_REMOVED lines=9> */
.L_x_128:
[----:B------:R-:W-:Y:S02]  /*0840*/  IMAD.MOV.U32 R24, RZ, RZ, R29 ;  /* 0x000000ffff187224 */ /* 0x000fe400078e001d */
[----:B------:R-:W-:-:S07]  /*0850*/  IMAD.MOV.U32 R27, RZ, RZ, R25 ;  /* 0x000000ffff1b7224 */ /* 0x000fce00078e0019 */
[----:B------:R-:W-:Y:S05]  /*0860*/  WARPSYNC.COLLECTIVE R21, `(.L_x_129) ;  /* 0x0000000015087348 */ /* 0x000fea0003c00000 */
[----:B------:R0:W1:Y:S02]  /*0870*/  SHFL.UP P0, R25, R24, R23, R22 ;  /* 0x0400001718197389 */ /* 0x0000640000000016 */
[----:B01----:R-:W-:Y:S05]  /*0880*/  ENDCOLLECTIVE ;  /* 0x000000000000791b */ /* 0x003fea0003800000 */
.L_x_129:
        /* <DEDUP_REMOVED lines=9> */
.L_x_130:
[----:B------:R-:W-:Y:S02]  /*0920*/  IMAD.MOV.U32 R24, RZ, RZ, R29 ;  /* 0x000000ffff187224 */ /* 0x000fe400078e001d */
[----:B------:R-:W-:-:S07]  /*0930*/  IMAD.MOV.U32 R27, RZ, RZ, R25 ;  /* 0x000000ffff1b7224 */ /* 0x000fce00078e0019 */
[----:B------:R-:W-:Y:S05]  /*0940*/  WARPSYNC.COLLECTIVE R21, `(.L_x_131) ;  /* 0x0000000015087348 */ /* 0x000fea0003c00000 */
[----:B------:R0:W1:Y:S02]  /*0950*/  SHFL.UP P0, R25, R24, R23, R22 ;  /* 0x0400001718197389 */ /* 0x0000640000000016 */
[----:B01----:R-:W-:Y:S05]  /*0960*/  ENDCOLLECTIVE ;  /* 0x000000000000791b */ /* 0x003fea0003800000 */
.L_x_131:
        /* <DEDUP_REMOVED lines=9> */
.L_x_132:
[----:B------:R-:W-:Y:S02]  /*0a00*/  IMAD.MOV.U32 R24, RZ, RZ, R26 ;  /* 0x000000ffff187224 */ /* 0x000fe400078e001a */
[----:B------:R-:W-:-:S07]  /*0a10*/  IMAD.MOV.U32 R28, RZ, RZ, R25 ;  /* 0x000000ffff1c7224 */ /* 0x000fce00078e0019 */
[----:B------:R-:W-:Y:S05]  /*0a20*/  WARPSYNC.COLLECTIVE R21, `(.L_x_133) ;  /* 0x0000000015087348 */ /* 0x000fea0003c00000 */
[----:B------:R0:W1:Y:S02]  /*0a30*/  SHFL.UP P0, R25, R24, R23, R22 ;  /* 0x0400001718197389 */ /* 0x0000640000000016 */
[----:B01----:R-:W-:Y:S05]  /*0a40*/  ENDCOLLECTIVE ;  /* 0x000000000000791b */ /* 0x003fea0003800000 */
.L_x_133:
[----:B------:R-:W-:Y:S05]  /*0a50*/  BRA `(.L_x_134) ;  /* 0xfffffff800647947 */ /* 0x000fea000383ffff */
.L_x_135:
        /* <DEDUP_REMOVED lines=10> */
.L_x_515:


//--------------------- .text._ZN3cub18CUB_300001_SM_10006detail10radix_sort30DeviceRadixSortHistogramKernelINS1_5radix10policy_hubIiiyE10Policy1000ELNS0_9SortOrderE0EiyNS1_21identity_decomposer_tEEEvPT2_PKT1_SA_iiT3_ --------------------------
	.section	.text._ZN3cub18CUB_300001_SM_10006detail10radix_sort30DeviceRadixSortHistogramKernelINS1_5radix10policy_hubIiiyE10Policy1000ELNS0_9SortOrderE0EiyNS1_21identity_decomposer_tEEEvPT2_PKT1_SA_iiT3_,"ax",@progbits
	.align	128
        .global         _ZN3cub18CUB_300001_SM_10006detail10radix_sort30DeviceRadixSortHistogramKernelINS1_5radix10policy_hubIiiyE10Policy1000ELNS0_9SortOrderE0EiyNS1_21identity_decomposer_tEEEvPT2_PKT1_SA_iiT3_
        .type           _ZN3cub18CUB_300001_SM_10006detail10radix_sort30DeviceRadixSortHistogramKernelINS1_5radix10policy_hubIiiyE10Policy1000ELNS0_9SortOrderE0EiyNS1_21identity_decomposer_tEEEvPT2_PKT1_SA_iiT3_,@function
        .size           _ZN3cub18CUB_300001_SM_10006detail10radix_sort30DeviceRadixSortHistogramKernelINS1_5radix10policy_hubIiiyE10Policy1000ELNS0_9SortOrderE0EiyNS1_21identity_decomposer_tEEEvPT2_PKT1_SA_iiT3_,(.L_x_516 - _ZN3cub18CUB_300001_SM_10006detail10radix_sort30DeviceRadixSortHistogramKernelINS1_5radix10policy_hubIiiyE10Policy1000ELNS0_9SortOrderE0EiyNS1_21identity_decomposer_tEEEvPT2_PKT1_SA_iiT3_)
        .other          _ZN3cub18CUB_300001_SM_10006detail10radix_sort30DeviceRadixSortHistogramKernelINS1_5radix10policy_hubIiiyE10Policy1000ELNS0_9SortOrderE0EiyNS1_21identity_decomposer_tEEEvPT2_PKT1_SA_iiT3_,@"STO_CUDA_ENTRY STV_DEFAULT"
_ZN3cub18CUB_300001_SM_10006detail10radix_sort30DeviceRadixSortHistogramKernelINS1_5radix10policy_hubIiiyE10Policy1000ELNS0_9SortOrderE0EiyNS1_21identity_decomposer_tEEEvPT2_PKT1_SA_iiT3_:
.text._ZN3cub18CUB_300001_SM_10006detail10radix_sort30DeviceRadixSortHistogramKernelINS1_5radix10policy_hubIiiyE10Policy1000ELNS0_9SortOrderE0EiyNS1_21identity_decomposer_tEEEvPT2_PKT1_SA_iiT3_:
[----:B------:R-:W-:Y:S01]  /*0000*/  LDC R1, c[0x0][0x37c] ;  /* 0x0000df00ff017b82 */ /* 0x000fe20000000800 */
[----:B------:R-:W0:Y:S02]  /*0010*/  LDCU.64 UR14, c[0x0][0x390] ;  /* 0x00007200ff0e77ac */ /* 0x000e240008000a00 */
[----:B0-----:R-:W-:-:S04]  /*0020*/  ISETP.NE.U32.AND P0, PT, RZ, UR14, PT ;  /* 0x0000000eff007c0c */ /* 0x001fc8000bf05070 */
[----:B------:R-:W-:-:S13]  /*0030*/  ISETP.NE.AND.EX P0, PT, RZ, UR15, PT, P0 ;  /* 0x0000000fff007c0c */ /* 0x000fda000bf05300 */
[----:B------:R-:W-:Y:S05]  /*0040*/  @!P0 EXIT ;  /* 0x000000000000894d */ /* 0x000fea0003800000 */
[----:B------:R-:W-:Y:S01]  /*0050*/  UIADD3 UR11, UP0, UPT, UR14, -0x1, URZ ;  /* 0xffffffff0e0b7890 */ /* 0x000fe2000ff1e0ff */
[----:B------:R-:W0:Y:S01]  /*0060*/  S2R R4, SR_TID.X ;  /* 0x0000000000047919 */ /* 0x000e220000002100 */
[----:B------:R-:W1:Y:S01]  /*0070*/  LDCU.64 UR4, c[0x0][0x398] ;  /* 0x00007300ff0477ac */ /* 0x000e620008000a00 */
[----:B------:R-:W2:Y:S01]  /*0080*/  S2UR UR7, SR_CgaCtaId ;  /* 0x00000000000779c3 */ /* 0x000ea20000008800 */
[----:B------:R-:W-:Y:S01]  /*0090*/  UIADD3.X UR12, UPT, UPT, UR15, -0x1, URZ, UP0, !UPT ;  /* 0xffffffff0f0c7890 */ /* 0x000fe200087fe4ff */
[----:B------:R-:W-:Y:S01]  /*00a0*/  UMOV UR6, 0x400 ;  /* 0x0000040000067882 */ /* 0x000fe20000000000 */
[----:B------:R-:W3:Y:S05]  /*00b0*/  LDCU.64 UR20, c[0x0][0x358] ;  /* 0x00006b00ff1477ac */ /* 0x000eea0008000a00 */
[----:B------:R-:W4:Y:S01]  /*00c0*/  S2UR UR8, SR_CTAID.X ;  /* 0x00000000000879c3 */ /* 0x000f220000002500 */
[----:B------:R-:W-:Y:S01]  /*00d0*/  USHF.R.U64 UR11, UR11, 0x1e, UR12 ;  /* 0x0000001e0b0b7899 */ /* 0x000fe2000800120c */
[----:B------:R-:W0:Y:S03]  /*00e0*/  LDCU UR28, c[0x0][0x370] ;  /* 0x00006e00ff1c77ac */ /* 0x000e260008000800 */
[----:B------:R-:W-:-:S02]  /*00f0*/  UIADD3 UR11, UP0, UPT, UR11, 0x1, URZ ;  /* 0x000000010b0b7890 */ /* 0x000fc4000ff1e0ff */
[----:B-1----:R-:W-:Y:S02]  /*0100*/  UIADD3 UR4, UPT, UPT, UR5, 0x7, -UR4 ;  /* 0x0000000705047890 */ /* 0x002fe4000fffe804 */
[----:B------:R-:W-:Y:S02]  /*0110*/  ULEA.HI.X UR12, UR12, URZ, URZ, 0x2, UP0 ;  /* 0x000000ff0c0c7291 */ /* 0x000fe400080f14ff */
[----:B------:R-:W-:Y:S02]  /*0120*/  UISETP.LT.U32.AND UP0, UPT, UR11, UR14, UPT ;  /* 0x0000000e0b00728c */ /* 0x000fe4000bf01070 */
[----:B------:R-:W-:Y:S02]  /*0130*/  USHF.R.S32.HI UR5, URZ, 0x1f, UR4 ;  /* 0x0000001fff057899 */ /* 0x000fe40008011404 */
[----:B------:R-:W-:Y:S02]  /*0140*/  UISETP.LT.U32.AND.EX UP0, UPT, UR12, UR15, UPT, UP0 ;  /* 0x0000000f0c00728c */ /* 0x000fe4000bf01100 */
[----:B------:R-:W-:-:S02]  /*0150*/  ULEA.HI UR5, UR5, UR4, URZ, 0x3 ;  /* 0x0000000405057291 */ /* 0x000fc4000f8f18ff */
[----:B------:R-:W-:Y:S01]  /*0160*/  USEL UR11, UR11, UR14, UP0 ;  /* 0x0000000e0b0b7287 */ /* 0x000fe20008000000 */
[C---:B0-----:R-:W-:Y:S01]  /*0170*/  VIADD R21, R4.reuse, 0x780 ;  /* 0x0000078004157836 */ /* 0x041fe20000000000 */
[----:B------:R-:W-:Y:S02]  /*0180*/  USEL UR12, UR12, UR15, UP0 ;  /* 0x0000000f0c0c7287 */ /* 0x000fe40008000000 */
[----:B------:R-:W-:Y:S02]  /*0190*/  UISETP.GE.AND UP0, UPT, UR4, 0x8, UPT ;  /* 0x000000080400788c */ /* 0x000fe4000bf06270 */
[----:B--2---:R-:W-:Y:S02]  /*01a0*/  ULEA UR6, UR7, UR6, 0x18 ;  /* 0x0000000607067291 */ /* 0x004fe4000f8ec0ff */
[----:B------:R-:W-:Y:S02]  /*01b0*/  USHF.R.S32.HI UR5, URZ, 0x3, UR5 ;  /* 0x00000003ff057899 */ /* 0x000fe40008011405 */
[----:B------:R-:W-:Y:S01]  /*01c0*/  PLOP3.LUT P0, PT, PT, PT, UP0, 0x80, 0x8 ;  /* 0x000000000008781c */ /* 0x000fe20003f0f008 */
[----:B----4-:R-:W-:Y:S01]  /*01d0*/  USHF.L.U32 UR8, UR8, 0xb, URZ ;  /* 0x0000000b08087899 */ /* 0x010fe200080006ff */
[C---:B------:R-:W-:Y:S01]  /*01e0*/  LEA R0, R4.reuse, UR6, 0x2 ;  /* 0x0000000604007c11 */ /* 0x040fe2000f8e10ff */
[----:B------:R-:W-:Y:S01]  /*01f0*/  UIADD3 UR22, UPT, UPT, UR5, -0x1, URZ ;  /* 0xffffffff05167890 */ /* 0x000fe2000fffe0ff */
[----:B------:R-:W-:Y:S01]  /*0200*/  ISETP.GT.U32.OR P0, PT, R4, 0xff, !P0 ;  /* 0x000000ff0400780c */ /* 0x000fe20004704470 */
[----:B------:R-:W-:-:S02]  /*0210*/  ULOP3.LUT UR23, UR5, 0xf, URZ, 0xc0, !UPT ;  /* 0x0000000f05177892 */ /* 0x000fc4000f8ec0ff */
[----:B------:R-:W-:Y:S01]  /*0220*/  ULOP3.LUT UR24, UR5, 0x7, URZ, 0xc0, !UPT ;  /* 0x0000000705187892 */ /* 0x000fe2000f8ec0ff */
[----:B------:R-:W-:Y:S01]  /*0230*/  P2R R20, PR, RZ, 0x1 ;  /* 0x00000001ff147803 */ /* 0x000fe20000000000 */
[----:B------:R-:W-:Y:S02]  /*0240*/  ULOP3.LUT UR25, UR5, 0x3, URZ, 0xc0, !UPT ;  /* 0x0000000305197892 */ /* 0x000fe4000f8ec0ff */
[----:B------:R-:W-:Y:S02]  /*0250*/  ULOP3.LUT UR26, UR5, 0xffffff0, URZ, 0xc0, !UPT ;  /* 0x0ffffff0051a7892 */ /* 0x000fe4000f8ec0ff */
[----:B------:R-:W-:Y:S02]  /*0260*/  ULOP3.LUT UR27, UR5, 0xffffff8, URZ, 0xc0, !UPT ;  /* 0x0ffffff8051b7892 */ /* 0x000fe4000f8ec0ff */
[----:B------:R-:W-:Y:S01]  /*0270*/  ULOP3.LUT UR9, UR5, 0x1, URZ, 0xc0, !UPT ;  /* 0x0000000105097892 */ /* 0x000fe2000f8ec0ff */
[----:B------:R-:W-:Y:S01]  /*0280*/  UMOV UR6, URZ ;  /* 0x000000ff00067c82 */ /* 0x000fe20008000000 */
[----:B---3--:R-:W-:-:S10]  /*0290*/  UMOV UR7, URZ ;  /* 0x000000ff00077c82 */ /* 0x008fd40008000000 */
.L_x_219:
[----:B------:R-:W-:Y:S01]  /*02a0*/  ISETP.NE.AND P0, PT, R20, RZ, PT ;  /* 0x000000ff1400720c */ /* 0x000fe20003f05270 */
[----:B------:R-:W-:-:S12]  /*02b0*/  BSSY.RECONVERGENT B0, `(.L_x_136) ;  /* 0x000007c000007945 */ /* 0x000fd80003800200 */
[----:B012345:R-:W-:Y:S05]  /*02c0*/  @P0 BRA `(.L_x_137) ;  /* 0x0000000400e80947 */ /* 0x03ffea0003800000 */
[----:B------:R-:W-:Y:S02]  /*02d0*/  IMAD.U32 R2, RZ, RZ, UR22 ;  /* 0x00000016ff027e24 */ /* 0x000fe4000f8e00ff */
[----:B------:R-:W-:-:S03]  /*02e0*/  IMAD.MOV.U32 R3, RZ, RZ, RZ ;  /* 0x000000ffff037224 */ /* 0x000fc600078e00ff */
[----:B------:R-:W-:-:S13]  /*02f0*/  ISETP.GE.U32.AND P1, PT, R2, 0xf, PT ;  /* 0x0000000f0200780c */ /* 0x000fda0003f26070 */
[----:B------:R-:W-:Y:S05]  /*0300*/  @!P1 BRA `(.L_x_138) ;  /* 0x00000000005c9947 */ /* 0x000fea0003800000 */
[----:B------:R-:W-:Y:S01]  /*0310*/  VIADD R2, R0, 0x2000 ;  /* 0x0000200000027836 */ /* 0x000fe20000000000 */
[----:B------:R-:W-:-:S12]  /*0320*/  UIADD3 UR4, UPT, UPT, -UR26, URZ, URZ ;  /* 0x000000ff1a047290 */ /* 0x000fd8000fffe1ff */
.L_x_139:
[----:B------:R-:W-:Y:S01]  /*0330*/  UIADD3 UR4, UPT, UPT, UR4, 0x10, URZ ;  /* 0x0000001004047890 */ /* 0x000fe2000fffe0ff */
[----:B------:R-:W-:Y:S03]  /*0340*/  STS [R2+-0x2000], RZ ;  /* 0xffe000ff02007388 */ /* 0x000fe60000000800 */
[----:B------:R-:W-:Y:S01]  /*0350*/  UISETP.NE.AND UP0, UPT, UR4, URZ, UPT ;  /* 0x000000ff0400728c */ /* 0x000fe2000bf05270 */
        /* <DEDUP_REMOVED lines=16> */
[----:B------:R-:W-:Y:S06]  /*0460*/  BRA.U UP0, `(.L_x_139) ;  /* 0xfffffffd00b07547 */ /* 0x000fec000b83ffff */
[----:B------:R-:W-:-:S07]  /*0470*/  IMAD.U32 R3, RZ, RZ, UR26 ;  /* 0x0000001aff037e24 */ /* 0x000fce000f8e00ff */
.L_x_138:
[----:B------:R-:W-:Y:S01]  /*0480*/  ISETP.NE.AND P0, PT, RZ, UR23, PT ;  /* 0x00000017ff007c0c */ /* 0x000fe2000bf05270 */
[----:B------:R-:W-:Y:S01]  /*0490*/  IMAD.U32 R6, RZ, RZ, UR24 ;  /* 0x00000018ff067e24 */ /* 0x000fe2000f8e00ff */
[----:B------:R-:W-:-:S03]  /*04a0*/  MOV R2, UR23 ;  /* 0x0000001700027c02 */ /* 0x000fc60008000f00 */
[----:B------:R-:W-:Y:S02]  /*04b0*/  VIADD R6, R6, 0xffffffff ;  /* 0xffffffff06067836 */ /* 0x000fe40000000000 */
[----:B------:R-:W-:-:S06]  /*04c0*/  VIADD R2, R2, 0xffffffff ;  /* 0xffffffff02027836 */ /* 0x000fcc0000000000 */
[----:B------:R-:W-:Y:S05]  /*04d0*/  @!P0 BRA `(.L_x_140) ;  /* 0x00000000007c8947 */ /* 0x000fea0003800000 */
[----:B------:R-:W-:Y:S01]  /*04e0*/  ISETP.GE.U32.AND P2, PT, R2, 0x7, PT ;  /* 0x000000070200780c */ /* 0x000fe20003f46070 */
[----:B------:R-:W-:-:S12]  /*04f0*/  UISETP.NE.AND UP0, UPT, UR24, URZ, UPT ;  /* 0x000000ff1800728c */ /* 0x000fd8000bf05270 */
[----:B------:R-:W-:Y:S05]  /*0500*/  @!P2 BRA `(.L_x_141) ;  /* 0x000000000028a947 */ /* 0x000fea0003800000 */
        /* <DEDUP_REMOVED lines=10> */
.L_x_141:
[----:B------:R-:W-:Y:S05]  /*05b0*/  BRA.U !UP0, `(.L_x_140) ;  /* 0x0000000108447547 */ /* 0x000fea000b800000 */
[----:B------:R-:W-:Y:S01]  /*05c0*/  ISETP.GE.U32.AND P2, PT, R6, 0x3, PT ;  /* 0x000000030600780c */ /* 0x000fe20003f46070 */
[----:B------:R-:W-:-:S12]  /*05d0*/  UISETP.NE.AND UP0, UPT, UR25, URZ, UPT ;  /* 0x000000ff1900728c */ /* 0x000fd8000bf05270 */
[C---:B0-----:R-:W-:Y:S02]  /*05e0*/  @P2 IMAD R5, R3.reuse, 0x400, R0 ;  /* 0x0000040003052824 */ /* 0x041fe400078e0200 */
[----:B------:R-:W-:-:S03]  /*05f0*/  @P2 VIADD R3, R3, 0x4 ;  /* 0x0000000403032836 */ /* 0x000fc60000000000 */
[----:B------:R1:W-:Y:S04]  /*0600*/  @P2 STS [R5], RZ ;  /* 0x000000ff05002388 */ /* 0x0003e80000000800 */
[----:B------:R1:W-:Y:S04]  /*0610*/  @P2 STS [R5+0x400], RZ ;  /* 0x000400ff05002388 */ /* 0x0003e80000000800 */
[----:B------:R1:W-:Y:S04]  /*0620*/  @P2 STS [R5+0x800], RZ ;  /* 0x000800ff05002388 */ /* 0x0003e80000000800 */
[----:B------:R1:W-:Y:S01]  /*0630*/  @P2 STS [R5+0xc00], RZ ;  /* 0x000c00ff05002388 */ /* 0x0003e20000000800 */
[----:B------:R-:W-:Y:S05]  /*0640*/  BRA.U !UP0, `(.L_x_140) ;  /* 0x0000000108207547 */ /* 0x000fea000b800000 */
[----:B------:R-:W-:Y:S01]  /*0650*/  IMAD R3, R3, 0x400, R0 ;  /* 0x0000040003037824 */ /* 0x000fe200078e0200 */
[----:B------:R-:W-:-:S04]  /*0660*/  UISETP.NE.AND UP0, UPT, UR25, 0x1, UPT ;  /* 0x000000011900788c */ /* 0x000fc8000bf05270 */
[----:B------:R2:W-:Y:S05]  /*0670*/  STS [R3], RZ ;  /* 0x000000ff03007388 */ /* 0x0005ea0000000800 */
[----:B------:R-:W-:Y:S05]  /*0680*/  BRA.U !UP0, `(.L_x_140) ;  /* 0x0000000108107547 */ /* 0x000fea000b800000 */
[----:B------:R-:W-:Y:S01]  /*0690*/  UISETP.NE.AND UP0, UPT, UR25, 0x2, UPT ;  /* 0x000000021900788c */ /* 0x000fe2000bf05270 */
[----:B------:R3:W-:Y:S05]  /*06a0*/  STS [R3+0x400], RZ ;  /* 0x000400ff03007388 */ /* 0x0007ea0000000800 */
[----:B------:R-:W-:-:S13]  /*06b0*/  PLOP3.LUT P2, PT, PT, PT, UP0, 0x80, 0x8 ;  /* 0x000000000008781c */ /* 0x000fda0003f4f008 */
[----:B------:R3:W-:Y:S02]  /*06c0*/  @P2 STS [R3+0x800], RZ ;  /* 0x000800ff03002388 */ /* 0x0007e40000000800 */
.L_x_140:
[----:B------:R-:W-:-:S13]  /*06d0*/  ISETP.GT.U32.AND P2, PT, R4, 0x7f, PT ;  /* 0x0000007f0400780c */ /* 0x000fda0003f44070 */
[----:B------:R-:W-:Y:S05]  /*06e0*/  @P2 BRA `(.L_x_137) ;  /* 0x0000000000e02947 */ /* 0x000fea0003800000 */
[----:B--23--:R-:W-:Y:S01]  /*06f0*/  HFMA2 R3, -RZ, RZ, 0, 0 ;  /* 0x00000000ff037431 */ /* 0x00cfe200000001ff */
[----:B------:R-:W-:Y:S06]  /*0700*/  @!P1 BRA `(.L_x_142) ;  /* 0x0000000000589947 */ /* 0x000fec0003800000 */
[----:B------:R-:W-:-:S07]  /*0710*/  IMAD.MOV.U32 R3, RZ, RZ, RZ ;  /* 0x000000ffff037224 */ /* 0x000fce00078e00ff */
.L_x_143:
[C---:B012---:R-:W-:Y:S02]  /*0720*/  IMAD R5, R3.reuse, 0x400, R0 ;  /* 0x0000040003057824 */ /* 0x047fe400078e0200 */
[----:B------:R-:W-:-:S03]  /*0730*/  VIADD R3, R3, 0x10 ;  /* 0x0000001003037836 */ /* 0x000fc60000000000 */
[----:B------:R2:W-:Y:S02]  /*0740*/  STS [R5+0x200], RZ ;  /* 0x000200ff05007388 */ /* 0x0005e40000000800 */
[----:B------:R-:W-:Y:S02]  /*0750*/  ISETP.NE.AND P1, PT, R3, UR26, PT ;  /* 0x0000001a03007c0c */ /* 0x000fe4000bf25270 */
[----:B------:R2:W-:Y:S04]  /*0760*/  STS [R5+0x600], RZ ;  /* 0x000600ff05007388 */ /* 0x0005e80000000800 */
        /* <DEDUP_REMOVED lines=13> */
[----:B------:R2:W-:Y:S01]  /*0840*/  STS [R5+0x3e00], RZ ;  /* 0x003e00ff05007388 */ /* 0x0005e20000000800 */
[----:B------:R-:W-:Y:S05]  /*0850*/  @P1 BRA `(.L_x_143) ;  /* 0xfffffffc00b01947 */ /* 0x000fea000383ffff */
[----:B------:R-:W-:-:S07]  /*0860*/  IMAD.U32 R3, RZ, RZ, UR26 ;  /* 0x0000001aff037e24 */ /* 0x000fce000f8e00ff */
.L_x_142:
[----:B------:R-:W-:Y:S05]  /*0870*/  @!P0 BRA `(.L_x_137) ;  /* 0x00000000007c8947 */ /* 0x000fea0003800000 */
[----:B------:R-:W-:Y:S01]  /*0880*/  ISETP.GE.U32.AND P0, PT, R2, 0x7, PT ;  /* 0x000000070200780c */ /* 0x000fe20003f06070 */
[----:B------:R-:W-:-:S12]  /*0890*/  UISETP.NE.AND UP0, UPT, UR24, URZ, UPT ;  /* 0x000000ff1800728c */ /* 0x000fd8000bf05270 */
[----:B------:R-:W-:Y:S05]  /*08a0*/  @!P0 BRA `(.L_x_144) ;  /* 0x0000000000288947 */ /* 0x000fea0003800000 */
[C---:B------:R-:W-:Y:S02]  /*08b0*/  IMAD R2, R3.reuse, 0x400, R0 ;  /* 0x0000040003027824 */ /* 0x040fe400078e0200 */
[----:B------:R-:W-:-:S03]  /*08c0*/  VIADD R3, R3, 0x8 ;  /* 0x0000000803037836 */ /* 0x000fc60000000000 */
[----:B------:R3:W-:Y:S04]  /*08d0*/  STS [R2+0x200], RZ ;  /* 0x000200ff02007388 */ /* 0x0007e80000000800 */
[----:B------:R3:W-:Y:S04]  /*08e0*/  STS [R2+0x600], RZ ;  /* 0x000600ff02007388 */ /* 0x0007e80000000800 */
[----:B------:R3:W-:Y:S04]  /*08f0*/  STS [R2+0xa00], RZ ;  /* 0x000a00ff02007388 */ /* 0x0007e80000000800 */
[----:B------:R3:W-:Y:S04]  /*0900*/  STS [R2+0xe00], RZ ;  /* 0x000e00ff02007388 */ /* 0x0007e80000000800 */
[----:B------:R3:W-:Y:S04]  /*0910*/  STS [R2+0x1200], RZ ;  /* 0x001200ff02007388 */ /* 0x0007e80000000800 */
[----:B------:R3:W-:Y:S04]  /*0920*/  STS [R2+0x1600], RZ ;  /* 0x001600ff02007388 */ /* 0x0007e80000000800 */
[----:B------:R3:W-:Y:S04]  /*0930*/  STS [R2+0x1a00], RZ ;  /* 0x001a00ff02007388 */ /* 0x0007e80000000800 */
[----:B------:R3:W-:Y:S02]  /*0940*/  STS [R2+0x1e00], RZ ;  /* 0x001e00ff02007388 */ /* 0x0007e40000000800 */
.L_x_144:
[----:B------:R-:W-:Y:S05]  /*0950*/  BRA.U !UP0, `(.L_x_137) ;  /* 0x0000000108447547 */ /* 0x000fea000b800000 */
[----:B------:R-:W-:Y:S01]  /*0960*/  ISETP.GE.U32.AND P0, PT, R6, 0x3, PT ;  /* 0x000000030600780c */ /* 0x000fe20003f06070 */
[----:B------:R-:W-:-:S12]  /*0970*/  UISETP.NE.AND UP0, UPT, UR25, URZ, UPT ;  /* 0x000000ff1900728c */ /* 0x000fd8000bf05270 */
[C---:B---3--:R-:W-:Y:S01]  /*0980*/  @P0 IMAD R2, R3.reuse, 0x400, R0 ;  /* 0x0000040003020824 */ /* 0x048fe200078e0200 */
[----:B------:R-:W-:-:S04]  /*0990*/  @P0 IADD3 R3, PT, PT, R3, 0x4, RZ ;  /* 0x0000000403030810 */ /* 0x000fc80007ffe0ff */
[----:B------:R4:W-:Y:S04]  /*09a0*/  @P0 STS [R2+0x200], RZ ;  /* 0x000200ff02000388 */ /* 0x0009e80000000800 */
[----:B------:R4:W-:Y:S04]  /*09b0*/  @P0 STS [R2+0x600], RZ ;  /* 0x000600ff02000388 */ /* 0x0009e80000000800 */
[----:B------:R4:W-:Y:S04]  /*09c0*/  @P0 STS [R2+0xa00], RZ ;  /* 0x000a00ff02000388 */ /* 0x0009e80000000800 */
[----:B------:R4:W-:Y:S01]  /*09d0*/  @P0 STS [R2+0xe00], RZ ;  /* 0x000e00ff02000388 */ /* 0x0009e20000000800 */
[----:B------:R-:W-:Y:S05]  /*09e0*/  BRA.U !UP0, `(.L_x_137) ;  /* 0x0000000108207547 */ /* 0x000fea000b800000 */
[----:B------:R-:W-:Y:S01]  /*09f0*/  IMAD R3, R3, 0x400, R0 ;  /* 0x0000040003037824 */ /* 0x000fe200078e0200 */
[----:B------:R-:W-:-:S04]  /*0a00*/  UISETP.NE.AND UP0, UPT, UR25, 0x1, UPT ;  /* 0x000000011900788c */ /* 0x000fc8000bf05270 */
[----:B------:R3:W-:Y:S05]  /*0a10*/  STS [R3+0x200], RZ ;  /* 0x000200ff03007388 */ /* 0x0007ea0000000800 */
[----:B------:R-:W-:Y:S05]  /*0a20*/  BRA.U !UP0, `(.L_x_137) ;  /* 0x0000000108107547 */ /* 0x000fea000b800000 */
[----:B------:R-:W-:Y:S01]  /*0a30*/  UISETP.NE.AND UP0, UPT, UR25, 0x2, UPT ;  /* 0x000000021900788c */ /* 0x000fe2000bf05270 */
[----:B------:R0:W-:Y:S05]  /*0a40*/  STS [R3+0x600], RZ ;  /* 0x000600ff03007388 */ /* 0x0001ea0000000800 */
[----:B------:R-:W-:-:S13]  /*0a50*/  PLOP3.LUT P0, PT, PT, PT, UP0, 0x80, 0x8 ;  /* 0x000000000008781c */ /* 0x000fda0003f0f008 */
[----:B------:R0:W-:Y:S02]  /*0a60*/  @P0 STS [R3+0xa00], RZ ;  /* 0x000a00ff03000388 */ /* 0x0001e40000000800 */
.L_x_137:
[----:B------:R-:W-:Y:S05]  /*0a70*/  BSYNC.RECONVERGENT B0 ;  /* 0x0000000000007941 */ /* 0x000fea0003800200 */
.L_x_136:
[----:B------:R-:W5:Y:S01]  /*0a80*/  LDCU.64 UR14, c[0x0][0x390] ;  /* 0x00007200ff0e77ac */ /* 0x000f620008000a00 */
[----:B------:R-:W-:Y:S02]  /*0a90*/  USHF.L.U32 UR4, UR6, 0x1e, URZ ;  /* 0x0000001e06047899 */ /* 0x000fe400080006ff */
[----:B------:R-:W-:Y:S02]  /*0aa0*/  USHF.L.U64.HI UR5, UR6, 0x1e, UR7 ;  /* 0x0000001e06057899 */ /* 0x000fe40008010207 */
[----:B-----5:R-:W-:-:S04]  /*0ab0*/  UIADD3 UR4, UP0, UPT, -UR4, UR14, URZ ;  /* 0x0000000e04047290 */ /* 0x020fc8000ff1e1ff */
[----:B------:R-:W-:Y:S02]  /*0ac0*/  UIADD3.X UR5, UPT, UPT, ~UR5, UR15, URZ, UP0, !UPT ;  /* 0x0000000f05057290 */ /* 0x000fe400087fe5ff */
[----:B------:R-:W-:-:S04]  /*0ad0*/  UISETP.LT.U32.AND UP0, UPT, UR4, 0x40000000, UPT ;  /* 0x400000000400788c */ /* 0x000fc8000bf01070 */
[----:B------:R-:W-:-:S04]  /*0ae0*/  UISETP.LT.U32.AND.EX UP0, UPT, UR5, URZ, UPT, UP0 ;  /* 0x000000ff0500728c */ /* 0x000fc8000bf01100 */
[----:B------:R-:W-:Y:S02]  /*0af0*/  USEL UR13, UR4, 0x40000000, UP0 ;  /* 0x40000000040d7887 */ /* 0x000fe40008000000 */
[----:B------:R-:W-:Y:S02]  /*0b00*/  USEL UR14, UR5, URZ, UP0 ;  /* 0x000000ff050e7287 */ /* 0x000fe40008000000 */
[----:B------:R-:W-:-:S04]  /*0b10*/  UISETP.GT.U32.AND UP0, UPT, UR13, UR8, UPT ;  /* 0x000000080d00728c */ /* 0x000fc8000bf04070 */
[----:B------:R-:W-:Y:S01]  /*0b20*/  UISETP.GT.U32.AND.EX UP0, UPT, UR14, URZ, UPT, UP0 ;  /* 0x000000ff0e00728c */ /* 0x000fe2000bf04100 */
[----:B------:R-:W-:Y:S08]  /*0b30*/  BAR.SYNC.DEFER_BLOCKING 0x0 ;  /* 0x0000000000007b1d */ /* 0x000ff00000010000 */
[----:B------:R-:W-:Y:S06]  /*0b40*/  BAR.SYNC.DEFER_BLOCKING 0x0 ;  /* 0x0000000000007b1d */ /* 0x000fec0000010000 */
[----:B------:R-:W-:Y:S05]  /*0b50*/  BRA.U !UP0, `(.L_x_145) ;  /* 0x0000000d082c7547 */ /* 0x000fea000b800000 */
[----:B------:R-:W-:Y:S01]  /*0b60*/  UMOV UR10, UR8 ;  /* 0x00000008000a7c82 */ /* 0x000fe20008000000 */
[----:B------:R-:W-:-:S05]  /*0b70*/  UMOV UR5, URZ ;  /* 0x000000ff00057c82 */ /* 0x000fca0008000000 */
.L_x_150:
[----:B-----5:R-:W5:Y:S01]  /*0b80*/  LDCU.64 UR18, c[0x0][0x390] ;  /* 0x00007200ff1277ac */ /* 0x020f620008000a00 */
[----:B------:R-:W-:Y:S02]  /*0b90*/  USHF.L.U32 UR15, UR6, 0x1e, URZ ;  /* 0x0000001e060f7899 */ /* 0x000fe400080006ff */
[----:B------:R-:W-:Y:S02]  /*0ba0*/  USHF.L.U64.HI UR16, UR6, 0x1e, UR7 ;  /* 0x0000001e06107899 */ /* 0x000fe40008010207 */
[----:B------:R-:W-:-:S04]  /*0bb0*/  UIADD3 UR15, UP0, UPT, UR10, UR15, URZ ;  /* 0x0000000f0a0f7290 */ /* 0x000fc8000ff1e0ff */
[----:B------:R-:W-:Y:S02]  /*0bc0*/  UIADD3.X UR16, UPT, UPT, UR5, UR16, URZ, UP0, !UPT ;  /* 0x0000001005107290 */ /* 0x000fe400087fe4ff */
[----:B------:R-:W-:Y:S02]  /*0bd0*/  ULEA UR10, UP0, UR28, UR10, 0xb ;  /* 0x0000000a1c0a7291 */ /* 0x000fe4000f8058ff */
[----:B-----5:R-:W-:Y:S02]  /*0be0*/  UIADD3 UR17, UP1, UPT, -UR15, UR18, URZ ;  /* 0x000000120f117290 */ /* 0x020fe4000ff3e1ff */
[----:B------:R-:W-:Y:S02]  /*0bf0*/  UIADD3.X UR5, UPT, UPT, URZ, UR5, URZ, UP0, !UPT ;  /* 0x00000005ff057290 */ /* 0x000fe400087fe4ff */
[----:B------:R-:W-:Y:S02]  /*0c00*/  UIADD3.X UR4, UPT, UPT, ~UR16, UR19, URZ, UP1, !UPT ;  /* 0x0000001310047290 */ /* 0x000fe40008ffe5ff */
[----:B------:R-:W-:-:S02]  /*0c10*/  UISETP.GE.U32.AND UP1, UPT, UR17, 0x800, UPT ;  /* 0x000008001100788c */ /* 0x000fc4000bf26070 */
[----:B------:R-:W-:Y:S02]  /*0c20*/  UISETP.GE.U32.AND UP0, UPT, UR10, UR13, UPT ;  /* 0x0000000d0a00728c */ /* 0x000fe4000bf06070 */
[----:B------:R-:W-:Y:S02]  /*0c30*/  UISETP.GE.U32.AND.EX UP1, UPT, UR4, URZ, UPT, UP1 ;  /* 0x000000ff0400728c */ /* 0x000fe4000bf26110 */
[----:B------:R-:W-:-:S07]  /*0c40*/  UISETP.GE.U32.AND.EX UP0, UPT, UR5, UR14, UPT, UP0 ;  /* 0x0000000e0500728c */ /* 0x000fce000bf06100 */
[----:B0-----:R-:W-:Y:S05]  /*0c50*/  BRA.U !UP1, `(.L_x_146) ;  /* 0x0000000109587547 */ /* 0x001fea000b800000 */
[----:B------:R-:W4:Y:S01]  /*0c60*/  LDCU.64 UR18, c[0x0][0x388] ;  /* 0x00007100ff1277ac */ /* 0x000f220008000a00 */
[----:B0-23--:R-:W-:-:S05]  /*0c70*/  IADD3 R3, P0, PT, R4, UR15, RZ ;  /* 0x0000000f04037c10 */ /* 0x00dfca000ff1e0ff */
[----:B------:R-:W-:Y:S01]  /*0c80*/  IMAD.X R6, RZ, RZ, UR16, P0 ;  /* 0x00000010ff067e24 */ /* 0x000fe200080e06ff */
[----:B----4-:R-:W-:-:S04]  /*0c90*/  LEA R2, P0, R3, UR18, 0x2 ;  /* 0x0000001203027c11 */ /* 0x010fc8000f8010ff */
        /* <DEDUP_REMOVED lines=18> */
.L_x_146:
[----:B------:R-:W4:Y:S01]  /*0dc0*/  LDCU.64 UR18, c[0x0][0x388] ;  /* 0x00007100ff1277ac */ /* 0x000f220008000a00 */
[C---:B012---:R-:W-:Y:S01]  /*0dd0*/  VIADD R5, R4.reuse, 0x100 ;  /* 0x0000010004057836 */ /* 0x047fe20000000000 */
[C---:B---3--:R-:W-:Y:S01]  /*0de0*/  IADD3 R3, P0, PT, R4.reuse, UR15, RZ ;  /* 0x0000000f04037c10 */ /* 0x048fe2000ff1e0ff */
[C---:B----4-:R-:W-:Y:S01]  /*0df0*/  VIADD R2, R4.reuse, 0x80 ;  /* 0x0000008004027836 */ /* 0x050fe20000000000 */
[C---:B------:R-:W-:Y:S01]  /*0e00*/  ISETP.GE.AND P1, PT, R4.reuse, UR17, PT ;  /* 0x0000001104007c0c */ /* 0x040fe2000bf26270 */
[----:B------:R-:W-:Y:S01]  /*0e10*/  VIADD R7, R4, 0x180 ;  /* 0x0000018004077836 */ /* 0x000fe20000000000 */
[----:B------:R-:W-:Y:S01]  /*0e20*/  ISETP.GE.AND P3, PT, R5, UR17, PT ;  /* 0x0000001105007c0c */ /* 0x000fe2000bf66270 */
[----:B------:R-:W-:Y:S01]  /*0e30*/  IMAD.X R6, RZ, RZ, UR16, P0 ;  /* 0x00000010ff067e24 */ /* 0x000fe200080e06ff */
[----:B------:R-:W-:Y:S01]  /*0e40*/  ISETP.GE.AND P2, PT, R2, UR17, PT ;  /* 0x0000001102007c0c */ /* 0x000fe2000bf46270 */
[----:B------:R-:W-:Y:S01]  /*0e50*/  VIADD R5, R4, 0x200 ;  /* 0x0000020004057836 */ /* 0x000fe20000000000 */
[----:B------:R-:W-:Y:S01]  /*0e60*/  ISETP.GE.AND P4, PT, R7, UR17, PT ;  /* 0x0000001107007c0c */ /* 0x000fe2000bf86270 */
[----:B------:R-:W-:-:S03]  /*0e70*/  IMAD.MOV.U32 R12, RZ, RZ, 0x7fffffff ;  /* 0x7fffffffff0c7424 */ /* 0x000fc600078e00ff */
[----:B------:R-:W-:Y:S01]  /*0e80*/  ISETP.GE.AND P5, PT, R5, UR17, PT ;  /* 0x0000001105007c0c */ /* 0x000fe2000bfa6270 */
[----:B------:R-:W-:Y:S01]  /*0e90*/  VIADD R5, R4, 0x300 ;  /* 0x0000030004057836 */ /* 0x000fe20000000000 */
[----:B------:R-:W-:-:S04]  /*0ea0*/  LEA R2, P0, R3, UR18, 0x2 ;  /* 0x0000001203027c11 */ /* 0x000fc8000f8010ff */
[----:B------:R-:W-:Y:S01]  /*0eb0*/  LEA.HI.X R3, R3, UR19, R6, 0x2, P0 ;  /* 0x0000001303037c11 */ /* 0x000fe200080f1406 */
[----:B------:R-:W-:Y:S01]  /*0ec0*/  IMAD.MOV.U32 R11, RZ, RZ, 0x7fffffff ;  /* 0x7fffffffff0b7424 */ /* 0x000fe200078e00ff */
[----:B------:R-:W-:-:S03]  /*0ed0*/  IADD3 R6, PT, PT, R4, 0x280, RZ ;  /* 0x0000028004067810 */ /* 0x000fc60007ffe0ff */
[----:B------:R1:W5:Y:S01]  /*0ee0*/  @!P1 LDG.E R12, desc[UR20][R2.64] ;  /* 0x00000014020c9981 */ /* 0x000362000c1e1900 */
[----:B------:R-:W-:Y:S01]  /*0ef0*/  ISETP.GE.AND P1, PT, R5, UR17, PT ;  /* 0x0000001105007c0c */ /* 0x000fe2000bf26270 */
[----:B------:R-:W-:Y:S01]  /*0f00*/  VIADD R5, R4, 0x380 ;  /* 0x0000038004057836 */ /* 0x000fe20000000000 */
[----:B------:R-:W-:Y:S01]  /*0f10*/  ISETP.GE.AND P0, PT, R6, UR17, PT ;  /* 0x0000001106007c0c */ /* 0x000fe2000bf06270 */
[----:B------:R-:W-:Y:S01]  /*0f20*/  IMAD.MOV.U32 R9, RZ, RZ, 0x7fffffff ;  /* 0x7fffffffff097424 */ /* 0x000fe200078e00ff */
[----:B------:R1:W5:Y:S02]  /*0f30*/  @!P2 LDG.E R11, desc[UR20][R2.64+0x200] ;  /* 0x00020014020ba981 */ /* 0x000364000c1e1900 */
[----:B------:R-:W-:Y:S01]  /*0f40*/  ISETP.GE.AND P2, PT, R5, UR17, PT ;  /* 0x0000001105007c0c */ /* 0x000fe2000bf46270 */
[----:B------:R-:W-:Y:S02]  /*0f50*/  VIADD R5, R4, 0x480 ;  /* 0x0000048004057836 */ /* 0x000fe40000000000 */
[----:B------:R-:W-:Y:S01]  /*0f60*/  IMAD.MOV.U32 R10, RZ, RZ, 0x7fffffff ;  /* 0x7fffffffff0a7424 */ /* 0x000fe200078e00ff */
[----:B------:R1:W5:Y:S01]  /*0f70*/  @!P4 LDG.E R9, desc[UR20][R2.64+0x600] ;  /* 0x000600140209c981 */ /* 0x000362000c1e1900 */
[----:B------:R-:W-:-:S02]  /*0f80*/  MOV R8, 0x7fffffff ;  /* 0x7fffffff00087802 */ /* 0x000fc40000000f00 */
[C---:B------:R-:W-:Y:S02]  /*0f90*/  LOP3.LUT R6, R4.reuse, 0x400, RZ, 0xfc, !PT ;  /* 0x0000040004067812 */ /* 0x040fe400078efcff */
[----:B------:R-:W-:Y:S01]  /*0fa0*/  ISETP.GE.AND P4, PT, R5, UR17, PT ;  /* 0x0000001105007c0c */ /* 0x000fe2000bf86270 */
[----:B------:R-:W-:Y:S01]  /*0fb0*/  VIADD R5, R4, 0x500 ;  /* 0x0000050004057836 */ /* 0x000fe20000000000 */
[----:B------:R1:W5:Y:S01]  /*0fc0*/  @!P3 LDG.E R10, desc[UR20][R2.64+0x400] ;  /* 0x00040014020ab981 */ /* 0x000362000c1e1900 */
[----:B------:R-:W-:Y:S01]  /*0fd0*/  ISETP.GE.AND P3, PT, R6, UR17, PT ;  /* 0x0000001106007c0c */ /* 0x000fe2000bf66270 */
[----:B------:R-:W-:Y:S02]  /*0fe0*/  IMAD.MOV.U32 R6, RZ, RZ, 0x7fffffff ;  /* 0x7fffffffff067424 */ /* 0x000fe400078e00ff */
[----:B------:R1:W5:Y:S01]  /*0ff0*/  @!P5 LDG.E R8, desc[UR20][R2.64+0x800] ;  /* 0x000800140208d981 */ /* 0x000362000c1e1900 */
[----:B------:R-:W-:Y:S01]  /*1000*/  ISETP.GE.AND P5, PT, R5, UR17, PT ;  /* 0x0000001105007c0c */ /* 0x000fe2000bfa6270 */
[----:B------:R-:W-:-:S02]  /*1010*/  VIADD R5, R4, 0x600 ;  /* 0x0000060004057836 */ /* 0x000fc40000000000 */
[----:B------:R-:W-:Y:S01]  /*1020*/  IMAD.MOV.U32 R7, RZ, RZ, 0x7fffffff ;  /* 0x7fffffffff077424 */ /* 0x000fe200078e00ff */
[----:B------:R1:W5:Y:S01]  /*1030*/  @!P1 LDG.E R6, desc[UR20][R2.64+0xc00] ;  /* 0x000c001402069981 */ /* 0x000362000c1e1900 */
[C---:B------:R-:W-:Y:S01]  /*1040*/  VIADD R13, R4.reuse, 0x580 ;  /* 0x00000580040d7836 */ /* 0x040fe20000000000 */
[----:B------:R-:W-:Y:S01]  /*1050*/  ISETP.GE.AND P1, PT, R5, UR17, PT ;  /* 0x0000001105007c0c */ /* 0x000fe2000bf26270 */
[----:B------:R-:W-:Y:S02]  /*1060*/  IMAD.MOV.U32 R5, RZ, RZ, 0x7fffffff ;  /* 0x7fffffffff057424 */ /* 0x000fe400078e00ff */
[----:B------:R-:W-:Y:S01]  /*1070*/  IMAD.MOV.U32 R19, RZ, RZ, 0x7fffffff ;  /* 0x7fffffffff137424 */ /* 0x000fe200078e00ff */
[----:B------:R1:W5:Y:S01]  /*1080*/  @!P0 LDG.E R7, desc[UR20][R2.64+0xa00] ;  /* 0x000a001402078981 */ /* 0x000362000c1e1900 */
[----:B------:R-:W-:Y:S01]  /*1090*/  IMAD.MOV.U32 R18, RZ, RZ, 0x7fffffff ;  /* 0x7fffffffff127424 */ /* 0x000fe200078e00ff */
[----:B------:R-:W-:Y:S01]  /*10a0*/  ISETP.GE.AND P0, PT, R13, UR17, PT ;  /* 0x000000110d007c0c */ /* 0x000fe2000bf06270 */
[C---:B------:R-:W-:Y:S01]  /*10b0*/  VIADD R14, R4.reuse, 0x700 ;  /* 0x00000700040e7836 */ /* 0x040fe20000000000 */
[----:B------:R-:W-:Y:S01]  /*10c0*/  IADD3 R13, PT, PT, R4, 0x680, RZ ;  /* 0x00000680040d7810 */ /* 0x000fe20007ffe0ff */
[----:B------:R1:W5:Y:S03]  /*10d0*/  @!P2 LDG.E R5, desc[UR20][R2.64+0xe00] ;  /* 0x000e00140205a981 */ /* 0x000366000c1e1900 */
[----:B------:R-:W-:Y:S01]  /*10e0*/  ISETP.GE.AND P2, PT, R13, UR17, PT ;  /* 0x000000110d007c0c */ /* 0x000fe2000bf46270 */
[----:B------:R1:W5:Y:S01]  /*10f0*/  @!P3 LDG.E R19, desc[UR20][R2.64+0x1000] ;  /* 0x001000140213b981 */ /* 0x000362000c1e1900 */
[----:B------:R-:W-:-:S03]  /*1100*/  ISETP.GE.AND P3, PT, R14, UR17, PT ;  /* 0x000000110e007c0c */ /* 0x000fc6000bf66270 */
[----:B------:R1:W5:Y:S01]  /*1110*/  @!P4 LDG.E R18, desc[UR20][R2.64+0x1200] ;  /* 0x001200140212c981 */ /* 0x000362000c1e1900 */
[----:B------:R-:W-:Y:S01]  /*1120*/  ISETP.GE.AND P4, PT, R21, UR17, PT ;  /* 0x0000001115007c0c */ /* 0x000fe2000bf86270 */
[----:B------:R-:W-:Y:S01]  /*1130*/  IMAD.MOV.U32 R17, RZ, RZ, 0x7fffffff ;  /* 0x7fffffffff117424 */ /* 0x000fe200078e00ff */
[----:B------:R-:W-:Y:S01]  /*1140*/  MOV R14, 0x7fffffff ;  /* 0x7fffffff000e7802 */ /* 0x000fe20000000f00 */
[----:B------:R-:W-:Y:S02]  /*1150*/  IMAD.MOV.U32 R16, RZ, RZ, 0x7fffffff ;  /* 0x7fffffffff107424 */ /* 0x000fe400078e00ff */
[----:B------:R-:W-:Y:S02]  /*1160*/  IMAD.MOV.U32 R22, RZ, RZ, 0x7fffffff ;  /* 0x7fffffffff167424 */ /* 0x000fe400078e00ff */
        /* <DEDUP_REMOVED lines=8> */
.L_x_147:
[----:B01----:R-:W0:Y:S02]  /*11f0*/  LDC.64 R2, c[0x0][0x398] ;  /* 0x0000e600ff027b82 */ /* 0x003e240000000a00 */
[----:B0-----:R-:W-:-:S13]  /*1200*/  ISETP.GT.AND P0, PT, R3, R2, PT ;  /* 0x000000020300720c */ /* 0x001fda0003f04270 */
[----:B------:R-:W-:Y:S05]  /*1210*/  @!P0 BRA `(.L_x_148) ;  /* 0x0000000400788947 */ /* 0x000fea0003800000 */
[----:B------:R-:W0:Y:S01]  /*1220*/  S2UR UR15, SR_CgaCtaId ;  /* 0x00000000000f79c3 */ /* 0x000e220000008800 */
[----:B-----5:R-:W-:Y:S01]  /*1230*/  LOP3.LUT R15, R15, 0x80000000, RZ, 0x3c, !PT ;  /* 0x800000000f0f7812 */ /* 0x020fe200078e3cff */
[----:B------:R-:W-:Y:S01]  /*1240*/  UMOV UR4, 0x400 ;  /* 0x0000040000047882 */ /* 0x000fe20000000000 */
[----:B------:R-:W-:Y:S01]  /*1250*/  LOP3.LUT R14, R14, 0x80000000, RZ, 0x3c, !PT ;  /* 0x800000000e0e7812 */ /* 0x000fe200078e3cff */
[----:B------:R-:W1:Y:S01]  /*1260*/  LDCU UR16, c[0x0][0x398] ;  /* 0x00007300ff1077ac */ /* 0x000e620008000800 */
[----:B------:R-:W-:Y:S02]  /*1270*/  LOP3.LUT R13, R13, 0x80000000, RZ, 0x3c, !PT ;  /* 0x800000000d0d7812 */ /* 0x000fe400078e3cff */
[----:B------:R-:W-:Y:S02]  /*1280*/  LOP3.LUT R2, R22, 0x80000000, RZ, 0x3c, !PT ;  /* 0x8000000016027812 */ /* 0x000fe400078e3cff */
[----:B------:R-:W-:Y:S02]  /*1290*/  LOP3.LUT R16, R16, 0x80000000, RZ, 0x3c, !PT ;  /* 0x8000000010107812 */ /* 0x000fe400078e3cff */
[----:B------:R-:W-:-:S02]  /*12a0*/  LOP3.LUT R17, R17, 0x80000000, RZ, 0x3c, !PT ;  /* 0x8000000011117812 */ /* 0x000fc400078e3cff */
[----:B------:R-:W-:Y:S02]  /*12b0*/  LOP3.LUT R18, R18, 0x80000000, RZ, 0x3c, !PT ;  /* 0x8000000012127812 */ /* 0x000fe400078e3cff */
[----:B------:R-:W-:Y:S02]  /*12c0*/  LOP3.LUT R19, R19, 0x80000000, RZ, 0x3c, !PT ;  /* 0x8000000013137812 */ /* 0x000fe400078e3cff */
[----:B------:R-:W-:Y:S02]  /*12d0*/  LOP3.LUT R5, R5, 0x80000000, RZ, 0x3c, !PT ;  /* 0x8000000005057812 */ /* 0x000fe400078e3cff */
[----:B------:R-:W-:Y:S02]  /*12e0*/  LOP3.LUT R6, R6, 0x80000000, RZ, 0x3c, !PT ;  /* 0x8000000006067812 */ /* 0x000fe400078e3cff */
[----:B------:R-:W-:Y:S02]  /*12f0*/  LOP3.LUT R7, R7, 0x80000000, RZ, 0x3c, !PT ;  /* 0x8000000007077812 */ /* 0x000fe400078e3cff */
[----:B------:R-:W-:Y:S01]  /*1300*/  LOP3.LUT R8, R8, 0x80000000, RZ, 0x3c, !PT ;  /* 0x8000000008087812 */ /* 0x000fe200078e3cff */
[----:B0-----:R-:W-:Y:S01]  /*1310*/  ULEA UR15, UR15, UR4, 0x18 ;  /* 0x000000040f0f7291 */ /* 0x001fe2000f8ec0ff */
[----:B------:R-:W-:-:S02]  /*1320*/  LOP3.LUT R9, R9, 0x80000000, RZ, 0x3c, !PT ;  /* 0x8000000009097812 */ /* 0x000fc400078e3cff */
[----:B------:R-:W-:Y:S01]  /*1330*/  LOP3.LUT R10, R10, 0x80000000, RZ, 0x3c, !PT ;  /* 0x800000000a0a7812 */ /* 0x000fe200078e3cff */
[----:B------:R-:W-:Y:S01]  /*1340*/  UMOV UR4, URZ ;  /* 0x000000ff00047c82 */ /* 0x000fe20008000000 */
[----:B------:R-:W-:Y:S02]  /*1350*/  LOP3.LUT R11, R11, 0x80000000, RZ, 0x3c, !PT ;  /* 0x800000000b0b7812 */ /* 0x000fe400078e3cff */
[----:B-1----:R-:W-:-:S07]  /*1360*/  LOP3.LUT R12, R12, 0x80000000, RZ, 0x3c, !PT ;  /* 0x800000000c0c7812 */ /* 0x002fce00078e3cff */
.L_x_149:
[----:B------:R-:W-:Y:S01]  /*1370*/  IMAD R22, RZ, RZ, -UR16 ;  /* 0x80000010ff167e24 */ /* 0x000fe2000f8e02ff */
[----:B0-----:R-:W-:Y:S01]  /*1380*/  SHF.R.U32.HI R23, RZ, UR16, R12 ;  /* 0x00000010ff177c19 */ /* 0x001fe2000801160c */
[----:B------:R-:W-:Y:S01]  /*1390*/  IMAD.MOV.U32 R25, RZ, RZ, -0x1 ;  /* 0xffffffffff197424 */ /* 0x000fe200078e00ff */
[----:B------:R-:W-:Y:S01]  /*13a0*/  ULEA UR17, UR4, UR15, 0xa ;  /* 0x0000000f04117291 */ /* 0x000fe2000f8e50ff */
[----:B------:R-:W-:Y:S01]  /*13b0*/  SHF.R.U32.HI R27, RZ, UR16, R10 ;  /* 0x00000010ff1b7c19 */ /* 0x000fe2000801160a */
[----:B------:R-:W-:Y:S01]  /*13c0*/  UIADD3 UR4, UPT, UPT, UR4, 0x1, URZ ;  /* 0x0000000104047890 */ /* 0x000fe2000fffe0ff */
[----:B------:R-:W-:Y:S02]  /*13d0*/  VIADDMNMX R22, R22, R3, 0x8, PT ;  /* 0x0000000816167446 */ /* 0x000fe40003800103 */
[----:B------:R-:W-:Y:S02]  /*13e0*/  SHF.R.U32.HI R29, RZ, UR16, R9 ;  /* 0x00000010ff1d7c19 */ /* 0x000fe40008011609 */
[----:B------:R-:W-:-:S02]  /*13f0*/  SHF.L.U32 R22, R25, R22, RZ ;  /* 0x0000001619167219 */ /* 0x000fc400000006ff */
[----:B------:R-:W-:Y:S02]  /*1400*/  SHF.R.U32.HI R25, RZ, UR16, R11 ;  /* 0x00000010ff197c19 */ /* 0x000fe4000801160b */
[-C--:B------:R-:W-:Y:S02]  /*1410*/  LOP3.LUT R23, R23, R22.reuse, RZ, 0x30, !PT ;  /* 0x0000001617177212 */ /* 0x080fe400078e30ff */
[-C--:B------:R-:W-:Y:S02]  /*1420*/  LOP3.LUT R25, R25, R22.reuse, RZ, 0x30, !PT ;  /* 0x0000001619197212 */ /* 0x080fe400078e30ff */
[----:B------:R-:W-:Y:S02]  /*1430*/  LOP3.LUT R27, R27, R22, RZ, 0x30, !PT ;  /* 0x000000161b1b7212 */ /* 0x000fe400078e30ff */
[----:B------:R-:W-:Y:S02]  /*1440*/  LEA R23, R23, UR17, 0x2 ;  /* 0x0000001117177c11 */ /* 0x000fe4000f8e10ff */
[----:B------:R-:W-:-:S02]  /*1450*/  LEA R25, R25, UR17, 0x2 ;  /* 0x0000001119197c11 */ /* 0x000fc4000f8e10ff */
[----:B------:R-:W-:Y:S01]  /*1460*/  LEA R27, R27, UR17, 0x2 ;  /* 0x000000111b1b7c11 */ /* 0x000fe2000f8e10ff */
[----:B------:R0:W-:Y:S01]  /*1470*/  ATOMS.POPC.INC.32 RZ, [R23+URZ] ;  /* 0x0000000017ff7f8c */ /* 0x0001e2000d8000ff */
[----:B------:R-:W-:Y:S02]  /*1480*/  SHF.R.U32.HI R24, RZ, UR16, R8 ;  /* 0x00000010ff187c19 */ /* 0x000fe40008011608 */
[----:B------:R-:W-:Y:S01]  /*1490*/  SHF.R.U32.HI R26, RZ, UR16, R7 ;  /* 0x00000010ff1a7c19 */ /* 0x000fe20008011607 */
[----:B------:R1:W-:Y:S01]  /*14a0*/  ATOMS.POPC.INC.32 RZ, [R25+URZ] ;  /* 0x0000000019ff7f8c */ /* 0x0003e2000d8000ff */
[-C--:B------:R-:W-:Y:S02]  /*14b0*/  LOP3.LUT R29, R29, R22.reuse, RZ, 0x30, !PT ;  /* 0x000000161d1d7212 */ /* 0x080fe400078e30ff */
[----:B------:R-:W-:Y:S01]  /*14c0*/  LOP3.LUT R24, R24, R22, RZ, 0x30, !PT ;  /* 0x0000001618187212 */ /* 0x000fe200078e30ff */
[----:B------:R2:W-:Y:S01]  /*14d0*/  ATOMS.POPC.INC.32 RZ, [R27+URZ] ;  /* 0x000000001bff7f8c */ /* 0x0005e2000d8000ff */
[----:B0-----:R-:W-:-:S02]  /*14e0*/  SHF.R.U32.HI R23, RZ, UR16, R6 ;  /* 0x00000010ff177c19 */ /* 0x001fc40008011606 */
[-C--:B------:R-:W-:Y:S02]  /*14f0*/  LOP3.LUT R26, R26, R22.reuse, RZ, 0x30, !PT ;  /* 0x000000161a1a7212 */ /* 0x080fe400078e30ff */
[----:B-1----:R-:W-:Y:S02]  /*1500*/  SHF.R.U32.HI R25, RZ, UR16, R5 ;  /* 0x00000010ff197c19 */ /* 0x002fe40008011605 */
[-C--:B------:R-:W-:Y:S02]  /*1510*/  LOP3.LUT R23, R23, R22.reuse, RZ, 0x30, !PT ;  /* 0x0000001617177212 */ /* 0x080fe400078e30ff */
[----:B--2---:R-:W-:Y:S02]  /*1520*/  SHF.R.U32.HI R27, RZ, UR16, R19 ;  /* 0x00000010ff1b7c19 */ /* 0x004fe40008011613 */
[----:B------:R-:W-:Y:S02]  /*1530*/  LEA R29, R29, UR17, 0x2 ;  /* 0x000000111d1d7c11 */ /* 0x000fe4000f8e10ff */
[----:B------:R-:W-:-:S02]  /*1540*/  LOP3.LUT R25, R25, R22, RZ, 0x30, !PT ;  /* 0x0000001619197212 */ /* 0x000fc400078e30ff */
[----:B------:R-:W-:Y:S01]  /*1550*/  LEA R24, R24, UR17, 0x2 ;  /* 0x0000001118187c11 */ /* 0x000fe2000f8e10ff */
[----:B------:R0:W-:Y:S01]  /*1560*/  ATOMS.POPC.INC.32 RZ, [R29+URZ] ;  /* 0x000000001dff7f8c */ /* 0x0001e2000d8000ff */
[----:B------:R-:W-:Y:S02]  /*1570*/  LOP3.LUT R27, R27, R22, RZ, 0x30, !PT ;  /* 0x000000161b1b7212 */ /* 0x000fe400078e30ff */
[----:B------:R-:W-:Y:S01]  /*1580*/  LEA R26, R26, UR17, 0x2 ;  /* 0x000000111a1a7c11 */ /* 0x000fe2000f8e10ff */
[----:B------:R1:W-:Y:S01]  /*1590*/  ATOMS.POPC.INC.32 RZ, [R24+URZ] ;  /* 0x0000000018ff7f8c */ /* 0x0003e2000d8000ff */
[----:B------:R-:W-:Y:S02]  /*15a0*/  LEA R23, R23, UR17, 0x2 ;  /* 0x0000001117177c11 */ /* 0x000fe4000f8e10ff */
[----:B------:R-:W-:Y:S01]  /*15b0*/  LEA R25, R25, UR17, 0x2 ;  /* 0x0000001119197c11 */ /* 0x000fe2000f8e10ff */
[----:B------:R2:W-:Y:S01]  /*15c0*/  ATOMS.POPC.INC.32 RZ, [R26+URZ] ;  /* 0x000000001aff7f8c */ /* 0x0005e2000d8000ff */
[----:B------:R-:W-:-:S02]  /*15d0*/  LEA R27, R27, UR17, 0x2 ;  /* 0x000000111b1b7c11 */ /* 0x000fc4000f8e10ff */
[----:B0-----:R-:W-:Y:S01]  /*15e0*/  SHF.R.U32.HI R29, RZ, UR16, R18 ;  /* 0x00000010ff1d7c19 */ /* 0x001fe20008011612 */
[----:B------:R0:W-:Y:S01]  /*15f0*/  ATOMS.POPC.INC.32 RZ, [R23+URZ] ;  /* 0x0000000017ff7f8c */ /* 0x0001e2000d8000ff */
[----:B-1----:R-:W-:Y:S02]  /*1600*/  SHF.R.U32.HI R24, RZ, UR16, R17 ;  /* 0x00000010ff187c19 */ /* 0x002fe40008011611 */
[----:B------:R-:W-:Y:S01]  /*1610*/  SHF.R.U32.HI R28, RZ, UR16, R15 ;  /* 0x00000010ff1c7c19 */ /* 0x000fe2000801160f */
[----:B------:R1:W-:Y:S01]  /*1620*/  ATOMS.POPC.INC.32 RZ, [R25+URZ] ;  /* 0x0000000019ff7f8c */ /* 0x0003e2000d8000ff */
[----:B--2---:R-:W-:Y:S02]  /*1630*/  SHF.R.U32.HI R26, RZ, UR16, R16 ;  /* 0x00000010ff1a7c19 */ /* 0x004fe40008011610 */
[----:B------:R-:W-:Y:S01]  /*1640*/  LOP3.LUT R29, R29, R22, RZ, 0x30, !PT ;  /* 0x000000161d1d7212 */ /* 0x000fe200078e30ff */
[----:B------:R2:W-:Y:S01]  /*1650*/  ATOMS.POPC.INC.32 RZ, [R27+URZ] ;  /* 0x000000001bff7f8c */ /* 0x0005e2000d8000ff */
[----:B0-----:R-:W-:-:S02]  /*1660*/  SHF.R.U32.HI R23, RZ, UR16, R2 ;  /* 0x00000010ff177c19 */ /* 0x001fc40008011602 */
[-C--:B------:R-:W-:Y:S02]  /*1670*/  LOP3.LUT R24, R24, R22.reuse, RZ, 0x30, !PT ;  /* 0x0000001618187212 */ /* 0x080fe400078e30ff */
[----:B-1----:R-:W-:Y:S02]  /*1680*/  SHF.R.U32.HI R25, RZ, UR16, R13 ;  /* 0x00000010ff197c19 */ /* 0x002fe4000801160d */
[-C--:B------:R-:W-:Y:S02]  /*1690*/  LOP3.LUT R26, R26, R22.reuse, RZ, 0x30, !PT ;  /* 0x000000161a1a7212 */ /* 0x080fe400078e30ff */
[----:B--2---:R-:W-:Y:S01]  /*16a0*/  SHF.R.U32.HI R27, RZ, UR16, R14 ;  /* 0x00000010ff1b7c19 */ /* 0x004fe2000801160e */
[----:B------:R-:W-:Y:S01]  /*16b0*/  UIADD3 UR16, UPT, UPT, UR16, 0x8, URZ ;  /* 0x0000000810107890 */ /* 0x000fe2000fffe0ff */
[----:B------:R-:W-:Y:S02]  /*16c0*/  LOP3.LUT R23, R23, R22, RZ, 0x30, !PT ;  /* 0x0000001617177212 */ /* 0x000fe400078e30ff */
[----:B------:R-:W-:-:S02]  /*16d0*/  LEA R29, R29, UR17, 0x2 ;  /* 0x000000111d1d7c11 */ /* 0x000fc4000f8e10ff */
[-C--:B------:R-:W-:Y:S02]  /*16e0*/  LOP3.LUT R25, R25, R22.reuse, RZ, 0x30, !PT ;  /* 0x0000001619197212 */ /* 0x080fe400078e30ff */
[----:B------:R-:W-:Y:S01]  /*16f0*/  ISETP.LE.AND P0, PT, R3, UR16, PT ;  /* 0x0000001003007c0c */ /* 0x000fe2000bf03270 */
[----:B------:R0:W-:Y:S01]  /*1700*/  ATOMS.POPC.INC.32 RZ, [R29+URZ] ;  /* 0x000000001dff7f8c */ /* 0x0001e2000d8000ff */
[----:B------:R-:W-:Y:S02]  /*1710*/  LEA R24, R24, UR17, 0x2 ;  /* 0x0000001118187c11 */ /* 0x000fe4000f8e10ff */
[-C--:B------:R-:W-:Y:S02]  /*1720*/  LOP3.LUT R27, R27, R22.reuse, RZ, 0x30, !PT ;  /* 0x000000161b1b7212 */ /* 0x080fe400078e30ff */
[----:B------:R-:W-:Y:S01]  /*1730*/  LEA R26, R26, UR17, 0x2 ;  /* 0x000000111a1a7c11 */ /* 0x000fe2000f8e10ff */
[----:B------:R0:W-:Y:S01]  /*1740*/  ATOMS.POPC.INC.32 RZ, [R24+URZ] ;  /* 0x0000000018ff7f8c */ /* 0x0001e2000d8000ff */
[----:B------:R-:W-:-:S02]  /*1750*/  LOP3.LUT R28, R28, R22, RZ, 0x30, !PT ;  /* 0x000000161c1c7212 */ /* 0x000fc400078e30ff */
[----:B------:R-:W-:Y:S01]  /*1760*/  LEA R23, R23, UR17, 0x2 ;  /* 0x0000001117177c11 */ /* 0x000fe2000f8e10ff */
[----:B------:R0:W-:Y:S01]  /*1770*/  ATOMS.POPC.INC.32 RZ, [R26+URZ] ;  /* 0x000000001aff7f8c */ /* 0x0001e2000d8000ff */
[----:B------:R-:W-:Y:S02]  /*1780*/  LEA R25, R25, UR17, 0x2 ;  /* 0x0000001119197c11 */ /* 0x000fe4000f8e10ff */
[----:B------:R-:W-:Y:S01]  /*1790*/  LEA R27, R27, UR17, 0x2 ;  /* 0x000000111b1b7c11 */ /* 0x000fe2000f8e10ff */
[----:B------:R0:W-:Y:S01]  /*17a0*/  ATOMS.POPC.INC.32 RZ, [R23+URZ] ;  /* 0x0000000017ff7f8c */ /* 0x0001e2000d8000ff */
[----:B------:R-:W-:-:S03]  /*17b0*/  LEA R28, R28, UR17, 0x2 ;  /* 0x000000111c1c7c11 */ /* 0x000fc6000f8e10ff */
[----:B------:R0:W-:Y:S04]  /*17c0*/  ATOMS.POPC.INC.32 RZ, [R25+URZ] ;  /* 0x0000000019ff7f8c */ /* 0x0001e8000d8000ff */
[----:B------:R0:W-:Y:S04]  /*17d0*/  ATOMS.POPC.INC.32 RZ, [R27+URZ] ;  /* 0x000000001bff7f8c */ /* 0x0001e8000d8000ff */
[----:B------:R0:W-:Y:S01]  /*17e0*/  ATOMS.POPC.INC.32 RZ, [R28+URZ] ;  /* 0x000000001cff7f8c */ /* 0x0001e2000d8000ff */
[----:B------:R-:W-:Y:S05]  /*17f0*/  @!P0 BRA `(.L_x_149) ;  /* 0xfffffff800dc8947 */ /* 0x000fea000383ffff */
.L_x_148:
[----:B------:R-:W-:Y:S05]  /*1800*/  BRA.U !UP0, `(.L_x_150) ;  /* 0xfffffff108dc7547 */ /* 0x000fea000b83ffff */
.L_x_145:
[----:B------:R-:W-:Y:S01]  /*1810*/  BAR.SYNC.DEFER_BLOCKING 0x0 ;  /* 0x0000000000007b1d */ /* 0x000fe20000010000 */
[----:B------:R-:W-:-:S05]  /*1820*/  ISETP.NE.AND P0, PT, R20, RZ, PT ;  /* 0x000000ff1400720c */ /* 0x000fca0003f05270 */
[----:B------:R-:W-:Y:S08]  /*1830*/  BSSY.RECONVERGENT B0, `(.L_x_151) ;  /* 0x0000164000007945 */ /* 0x000ff00003800200 */
[----:B------:R-:W-:Y:S05]  /*1840*/  @P0 BRA `(.L_x_152) ;  /* 0x0000001400880947 */ /* 0x000fea0003800000 */
[----:B------:R-:W-:Y:S01]  /*1850*/  UISETP.GE.U32.AND UP0, UPT, UR22, 0x7, UPT ;  /* 0x000000071600788c */ /* 0x000fe2000bf06070 */
[----:B0-23--:R-:W-:-:S08]  /*1860*/  IMAD.MOV.U32 R3, RZ, RZ, RZ ;  /* 0x000000ffff037224 */ /* 0x00dfd000078e00ff */
[----:B------:R-:W-:Y:S05]  /*1870*/  BRA.U !UP0, `(.L_x_153) ;  /* 0x00000005085c7547 */ /* 0x000fea000b800000 */
[----:B----4-:R-:W0:Y:S01]  /*1880*/  LDC.64 R2, c[0x0][0x380] ;  /* 0x0000e000ff027b82 */ /* 0x010e220000000a00 */
[----:B-1---5:R-:W-:-:S07]  /*1890*/  IMAD.MOV.U32 R5, RZ, RZ, RZ ;  /* 0x000000ffff057224 */ /* 0x022fce00078e00ff */
.L_x_170:
[----:B----4-:R-:W-:Y:S01]  /*18a0*/  IMAD R7, R5, 0x400, R0 ;  /* 0x0000040005077824 */ /* 0x010fe200078e0200 */
[----:B------:R-:W-:Y:S04]  /*18b0*/  BSSY.RECONVERGENT B1, `(.L_x_154) ;  /* 0x000000f000017945 */ /* 0x000fe80003800200 */
[----:B01----:R-:W1:Y:S04]  /*18c0*/  LDS R18, [R7] ;  /* 0x0000000007127984 */ /* 0x003e680000000800 */
[----:B--23--:R2:W3:Y:S04]  /*18d0*/  LDS R9, [R7+0x400] ;  /* 0x0004000007097984 */ /* 0x00c4e80000000800 */
[----:B------:R2:W4:Y:S04]  /*18e0*/  LDS R22, [R7+0x800] ;  /* 0x0008000007167984 */ /* 0x0005280000000800 */
[----:B------:R2:W0:Y:S04]  /*18f0*/  LDS R14, [R7+0xc00] ;  /* 0x000c0000070e7984 */ /* 0x0004280000000800 */
[----:B------:R2:W0:Y:S04]  /*1900*/  LDS R12, [R7+0x1000] ;  /* 0x00100000070c7984 */ /* 0x0004280000000800 */
[----:B------:R2:W0:Y:S04]  /*1910*/  LDS R6, [R7+0x1400] ;  /* 0x0014000007067984 */ /* 0x0004280000000800 */
[----:B------:R2:W0:Y:S04]  /*1920*/  LDS R8, [R7+0x1800] ;  /* 0x0018000007087984 */ /* 0x0004280000000800 */
[----:B------:R2:W0:Y:S01]  /*1930*/  LDS R10, [R7+0x1c00] ;  /* 0x001c0000070a7984 */ /* 0x0004220000000800 */
[----:B-1----:R-:W-:-:S13]  /*1940*/  ISETP.NE.AND P0, PT, R18, RZ, PT ;  /* 0x000000ff1200720c */ /* 0x002fda0003f05270 */
[----:B--234-:R-:W-:Y:S05]  /*1950*/  @!P0 BRA `(.L_x_155) ;  /* 0x0000000000108947 */ /* 0x01cfea0003800000 */
[----:B------:R-:W-:Y:S01]  /*1960*/  LEA R17, R5, R4, 0x8 ;  /* 0x0000000405117211 */ /* 0x000fe200078e40ff */
[----:B------:R-:W-:-:S04]  /*1970*/  IMAD.MOV.U32 R19, RZ, RZ, RZ ;  /* 0x000000ffff137224 */ /* 0x000fc800078e00ff */
[----:B0-----:R-:W-:-:S05]  /*1980*/  IMAD.WIDE.U32 R16, R17, 0x8, R2 ;  /* 0x0000000811107825 */ /* 0x001fca00078e0002 */
[----:B------:R1:W-:Y:S02]  /*1990*/  REDG.E.ADD.64.STRONG.GPU desc[UR20][R16.64], R18 ;  /* 0x000000121000798e */ /* 0x0003e4000c12e514 */
.L_x_155:
[----:B------:R-:W-:Y:S05]  /*19a0*/  BSYNC.RECONVERGENT B1 ;  /* 0x0000000000017941 */ /* 0x000fea0003800200 */
.L_x_154:
[----:B------:R-:W-:Y:S01]  /*19b0*/  ISETP.NE.AND P6, PT, R9, RZ, PT ;  /* 0x000000ff0900720c */ /* 0x000fe20003fc5270 */
[----:B------:R-:W-:Y:S01]  /*19c0*/  BSSY.RECONVERGENT B1, `(.L_x_156) ;  /* 0x000000e000017945 */ /* 0x000fe20003800200 */
[----:B------:R-:W-:Y:S02]  /*19d0*/  ISETP.NE.AND P0, PT, R22, RZ, PT ;  /* 0x000000ff1600720c */ /* 0x000fe40003f05270 */
[----:B0-----:R-:W-:Y:S02]  /*19e0*/  ISETP.NE.AND P1, PT, R14, RZ, PT ;  /* 0x000000ff0e00720c */ /* 0x001fe40003f25270 */
[----:B------:R-:W-:Y:S02]  /*19f0*/  ISETP.NE.AND P2, PT, R12, RZ, PT ;  /* 0x000000ff0c00720c */ /* 0x000fe40003f45270 */
[----:B------:R-:W-:Y:S02]  /*1a00*/  ISETP.NE.AND P3, PT, R6, RZ, PT ;  /* 0x000000ff0600720c */ /* 0x000fe40003f65270 */
[----:B------:R-:W-:-:S02]  /*1a10*/  ISETP.NE.AND P4, PT, R8, RZ, PT ;  /* 0x000000ff0800720c */ /* 0x000fc40003f85270 */
[----:B------:R-:W-:Y:S01]  /*1a20*/  ISETP.NE.AND P5, PT, R10, RZ, PT ;  /* 0x000000ff0a00720c */ /* 0x000fe20003fa5270 */
[----:B------:R-:W-:-:S12]  /*1a30*/  @!P6 BRA `(.L_x_157) ;  /* 0x000000000018e947 */ /* 0x000fd80003800000 */
[----:B-1----:R-:W-:Y:S02]  /*1a40*/  IMAD R17, R5, 0x100, R4 ;  /* 0x0000010005117824 */ /* 0x002fe400078e0204 */
[----:B------:R-:W-:Y:S02]  /*1a50*/  IMAD.MOV.U32 R18, RZ, RZ, R9 ;  /* 0x000000ffff127224 */ /* 0x000fe400078e0009 */
[----:B------:R-:W-:Y:S02]  /*1a60*/  VIADD R17, R17, 0x100 ;  /* 0x0000010011117836 */ /* 0x000fe40000000000 */
[----:B------:R-:W-:Y:S02]  /*1a70*/  IMAD.MOV.U32 R19, RZ, RZ, RZ ;  /* 0x000000ffff137224 */ /* 0x000fe400078e00ff */
[----:B------:R-:W-:-:S05]  /*1a80*/  IMAD.WIDE.U32 R16, R17, 0x8, R2 ;  /* 0x0000000811107825 */ /* 0x000fca00078e0002 */
[----:B------:R0:W-:Y:S02]  /*1a90*/  REDG.E.ADD.64.STRONG.GPU desc[UR20][R16.64], R18 ;  /* 0x000000121000798e */ /* 0x0001e4000c12e514 */
.L_x_157:
[----:B------:R-:W-:Y:S05]  /*1aa0*/  BSYNC.RECONVERGENT B1 ;  /* 0x0000000000017941 */ /* 0x000fea0003800200 */
.L_x_156:
[----:B------:R-:W-:Y:S04]  /*1ab0*/  BSSY.RECONVERGENT B1, `(.L_x_158) ;  /* 0x0000007000017945 */ /* 0x000fe80003800200 */
[----:B------:R-:W-:Y:S05]  /*1ac0*/  @!P0 BRA `(.L_x_159) ;  /* 0x0000000000148947 */ /* 0x000fea0003800000 */
[----:B01----:R-:W-:Y:S02]  /*1ad0*/  IMAD R17, R5, 0x100, R4 ;  /* 0x0000010005117824 */ /* 0x003fe400078e0204 */
[----:B------:R-:W-:-:S03]  /*1ae0*/  IMAD.MOV.U32 R23, RZ, RZ, RZ ;  /* 0x000000ffff177224 */ /* 0x000fc600078e00ff */
[----:B------:R-:W-:-:S05]  /*1af0*/  IADD3 R17, PT, PT, R17, 0x200, RZ ;  /* 0x0000020011117810 */ /* 0x000fca0007ffe0ff */
[----:B------:R-:W-:-:S05]  /*1b00*/  IMAD.WIDE.U32 R16, R17, 0x8, R2 ;  /* 0x0000000811107825 */ /* 0x000fca00078e0002 */
[----:B------:R2:W-:Y:S02]  /*1b10*/  REDG.E.ADD.64.STRONG.GPU desc[UR20][R16.64], R22 ;  /* 0x000000161000798e */ /* 0x0005e4000c12e514 */
.L_x_159:
[----:B------:R-:W-:Y:S05]  /*1b20*/  BSYNC.RECONVERGENT B1 ;  /* 0x0000000000017941 */ /* 0x000fea0003800200 */
.L_x_158:
[----:B------:R-:W-:Y:S04]  /*1b30*/  BSSY.RECONVERGENT B1, `(.L_x_160) ;  /* 0x0000007000017945 */ /* 0x000fe80003800200 */
[----:B------:R-:W-:Y:S05]  /*1b40*/  @!P1 BRA `(.L_x_161) ;  /* 0x0000000000149947 */ /* 0x000fea0003800000 */
[----:B012---:R-:W-:Y:S02]  /*1b50*/  IMAD R17, R5, 0x100, R4 ;  /* 0x0000010005117824 */ /* 0x007fe400078e0204 */
[----:B------:R-:W-:Y:S02]  /*1b60*/  IMAD.MOV.U32 R15, RZ, RZ, RZ ;  /* 0x000000ffff0f7224 */ /* 0x000fe400078e00ff */
[----:B------:R-:W-:-:S04]  /*1b70*/  VIADD R17, R17, 0x300 ;  /* 0x0000030011117836 */ /* 0x000fc80000000000 */
[----:B------:R-:W-:-:S05]  /*1b80*/  IMAD.WIDE.U32 R16, R17, 0x8, R2 ;  /* 0x0000000811107825 */ /* 0x000fca00078e0002 */
[----:B------:R3:W-:Y:S02]  /*1b90*/  REDG.E.ADD.64.STRONG.GPU desc[UR20][R16.64], R14 ;  /* 0x0000000e1000798e */ /* 0x0007e4000c12e514 */
.L_x_161:
[----:B------:R-:W-:Y:S05]  /*1ba0*/  BSYNC.RECONVERGENT B1 ;  /* 0x0000000000017941 */ /* 0x000fea0003800200 */
.L_x_160:
[----:B------:R-:W-:Y:S04]  /*1bb0*/  BSSY.RECONVERGENT B1, `(.L_x_162) ;  /* 0x0000007000017945 */ /* 0x000fe80003800200 */
[----:B------:R-:W-:Y:S05]  /*1bc0*/  @!P2 BRA `(.L_x_163) ;  /* 0x000000000014a947 */ /* 0x000fea0003800000 */
[----:B---3--:R-:W-:Y:S02]  /*1bd0*/  IMAD R15, R5, 0x100, R4 ;  /* 0x00000100050f7824 */ /* 0x008fe400078e0204 */
[----:B------:R-:W-:Y:S02]  /*1be0*/  HFMA2 R13, -RZ, RZ, 0, 0 ;  /* 0x00000000ff0d7431 */ /* 0x000fe400000001ff */
[----:B------:R-:W-:-:S04]  /*1bf0*/  VIADD R15, R15, 0x400 ;  /* 0x000004000f0f7836 */ /* 0x000fc80000000000 */
[----:B------:R-:W-:-:S05]  /*1c00*/  IMAD.WIDE.U32 R14, R15, 0x8, R2 ;  /* 0x000000080f0e7825 */ /* 0x000fca00078e0002 */
[----:B------:R4:W-:Y:S02]  /*1c10*/  REDG.E.ADD.64.STRONG.GPU desc[UR20][R14.64], R12 ;  /* 0x0000000c0e00798e */ /* 0x0009e4000c12e514 */
.L_x_163:
[----:B------:R-:W-:Y:S05]  /*1c20*/  BSYNC.RECONVERGENT B1 ;  /* 0x0000000000017941 */ /* 0x000fea0003800200 */
.L_x_162:
[----:B------:R-:W-:Y:S04]  /*1c30*/  BSSY.RECONVERGENT B1, `(.L_x_164) ;  /* 0x0000007000017945 */ /* 0x000fe80003800200 */
[----:B------:R-:W-:Y:S05]  /*1c40*/  @!P3 BRA `(.L_x_165) ;  /* 0x000000000014b947 */ /* 0x000fea0003800000 */
[----:B----4-:R-:W-:Y:S02]  /*1c50*/  IMAD R13, R5, 0x100, R4 ;  /* 0x00000100050d7824 */ /* 0x010fe400078e0204 */
[----:B------:R-:W-:Y:S02]  /*1c60*/  IMAD.MOV.U32 R7, RZ, RZ, RZ ;  /* 0x000000ffff077224 */ /* 0x000fe400078e00ff */
[----:B------:R-:W-:-:S04]  /*1c70*/  VIADD R13, R13, 0x500 ;  /* 0x000005000d0d7836 */ /* 0x000fc80000000000 */
[----:B------:R-:W-:-:S05]  /*1c80*/  IMAD.WIDE.U32 R12, R13, 0x8, R2 ;  /* 0x000000080d0c7825 */ /* 0x000fca00078e0002 */
[----:B------:R4:W-:Y:S02]  /*1c90*/  REDG.E.ADD.64.STRONG.GPU desc[UR20][R12.64], R6 ;  /* 0x000000060c00798e */ /* 0x0009e4000c12e514 */
.L_x_165:
[----:B------:R-:W-:Y:S05]  /*1ca0*/  BSYNC.RECONVERGENT B1 ;  /* 0x0000000000017941 */ /* 0x000fea0003800200 */
.L_x_164:
[----:B------:R-:W-:Y:S04]  /*1cb0*/  BSSY.RECONVERGENT B1, `(.L_x_166) ;  /* 0x0000007000017945 */ /* 0x000fe80003800200 */
[----:B------:R-:W-:Y:S05]  /*1cc0*/  @!P4 BRA `(.L_x_167) ;  /* 0x000000000014c947 */ /* 0x000fea0003800000 */
[----:B----4-:R-:W-:Y:S02]  /*1cd0*/  IMAD R7, R5, 0x100, R4 ;  /* 0x0000010005077824 */ /* 0x010fe400078e0204 */
[----:B------:R-:W-:Y:S02]  /*1ce0*/  IMAD.MOV.U32 R9, RZ, RZ, RZ ;  /* 0x000000ffff097224 */ /* 0x000fe400078e00ff */
[----:B------:R-:W-:-:S04]  /*1cf0*/  VIADD R7, R7, 0x600 ;  /* 0x0000060007077836 */ /* 0x000fc80000000000 */
[----:B------:R-:W-:-:S05]  /*1d00*/  IMAD.WIDE.U32 R6, R7, 0x8, R2 ;  /* 0x0000000807067825 */ /* 0x000fca00078e0002 */
[----:B------:R4:W-:Y:S02]  /*1d10*/  REDG.E.ADD.64.STRONG.GPU desc[UR20][R6.64], R8 ;  /* 0x000000080600798e */ /* 0x0009e4000c12e514 */
.L_x_167:
[----:B------:R-:W-:Y:S05]  /*1d20*/  BSYNC.RECONVERGENT B1 ;  /* 0x0000000000017941 */ /* 0x000fea0003800200 */
.L_x_166:
[----:B------:R-:W-:Y:S04]  /*1d30*/  BSSY.RECONVERGENT B1, `(.L_x_168) ;  /* 0x0000007000017945 */ /* 0x000fe80003800200 */
[----:B------:R-:W-:Y:S05]  /*1d40*/  @!P5 BRA `(.L_x_169) ;  /* 0x000000000014d947 */ /* 0x000fea0003800000 */
[----:B----4-:R-:W-:Y:S01]  /*1d50*/  LEA R7, R5, R4, 0x8 ;  /* 0x0000000405077211 */ /* 0x010fe200078e40ff */
[----:B------:R-:W-:-:S04]  /*1d60*/  IMAD.MOV.U32 R11, RZ, RZ, RZ ;  /* 0x000000ffff0b7224 */ /* 0x000fc800078e00ff */
[----:B------:R-:W-:-:S04]  /*1d70*/  VIADD R7, R7, 0x700 ;  /* 0x0000070007077836 */ /* 0x000fc80000000000 */
[----:B------:R-:W-:-:S05]  /*1d80*/  IMAD.WIDE.U32 R6, R7, 0x8, R2 ;  /* 0x0000000807067825 */ /* 0x000fca00078e0002 */
[----:B------:R4:W-:Y:S02]  /*1d90*/  REDG.E.ADD.64.STRONG.GPU desc[UR20][R6.64], R10 ;  /* 0x0000000a0600798e */ /* 0x0009e4000c12e514 */
.L_x_169:
[----:B------:R-:W-:Y:S05]  /*1da0*/  BSYNC.RECONVERGENT B1 ;  /* 0x0000000000017941 */ /* 0x000fea0003800200 */
.L_x_168:
[----:B------:R-:W-:-:S05]  /*1db0*/  VIADD R5, R5, 0x8 ;  /* 0x0000000805057836 */ /* 0x000fca0000000000 */
[----:B------:R-:W-:-:S13]  /*1dc0*/  ISETP.NE.AND P0, PT, R5, UR27, PT ;  /* 0x0000001b05007c0c */ /* 0x000fda000bf05270 */
[----:B------:R-:W-:Y:S05]  /*1dd0*/  @P0 BRA `(.L_x_170) ;  /* 0xfffffff800b00947 */ /* 0x000fea000383ffff */
[----:B------:R-:W-:-:S07]  /*1de0*/  IMAD.U32 R3, RZ, RZ, UR27 ;  /* 0x0000001bff037e24 */ /* 0x000fce000f8e00ff */
.L_x_153:
[----:B------:R-:W-:Y:S02]  /*1df0*/  UISETP.NE.AND UP0, UPT, UR24, URZ, UPT ;  /* 0x000000ff1800728c */ /* 0x000fe4000bf05270 */
[----:B----45:R-:W-:Y:S02]  /*1e00*/  IMAD.U32 R8, RZ, RZ, UR24 ;  /* 0x00000018ff087e24 */ /* 0x030fe4000f8e00ff */
[----:B-1----:R-:W-:-:S03]  /*1e10*/  IMAD.U32 R5, RZ, RZ, UR25 ;  /* 0x00000019ff057e24 */ /* 0x002fc6000f8e00ff */
[----:B------:R-:W-:Y:S01]  /*1e20*/  IADD3 R8, PT, PT, R8, -0x1, RZ ;  /* 0xffffffff08087810 */ /* 0x000fe20007ffe0ff */
[----:B------:R-:W-:Y:S01]  /*1e30*/  VIADD R5, R5, 0xffffffff ;  /* 0xffffffff05057836 */ /* 0x000fe20000000000 */
[----:B------:R-:W-:Y:S06]  /*1e40*/  BRA.U !UP0, `(.L_x_171) ;  /* 0x0000000508707547 */ /* 0x000fec000b800000 */
[----:B------:R-:W-:-:S13]  /*1e50*/  ISETP.GE.U32.AND P0, PT, R8, 0x3, PT ;  /* 0x000000030800780c */ /* 0x000fda0003f06070 */
[----:B------:R-:W-:Y:S05]  /*1e60*/  @!P0 BRA `(.L_x_172) ;  /* 0x0000000000bc8947 */ /* 0x000fea0003800000 */
[----:B------:R-:W-:Y:S01]  /*1e70*/  IMAD R7, R3, 0x400, R0 ;  /* 0x0000040003077824 */ /* 0x000fe200078e0200 */
[----:B------:R-:W-:Y:S04]  /*1e80*/  BSSY.RECONVERGENT B1, `(.L_x_173) ;  /* 0x000000f000017945 */ /* 0x000fe80003800200 */
[----:B------:R-:W1:Y:S04]  /*1e90*/  LDS R12, [R7] ;  /* 0x00000000070c7984 */ /* 0x000e680000000800 */
[----:B------:R-:W4:Y:S04]  /*1ea0*/  LDS R9, [R7+0x400] ;  /* 0x0004000007097984 */ /* 0x000f280000000800 */
[----:B------:R-:W5:Y:S04]  /*1eb0*/  LDS R6, [R7+0x800] ;  /* 0x0008000007067984 */ /* 0x000f680000000800 */
[----:B------:R-:W0:Y:S01]  /*1ec0*/  LDS R2, [R7+0xc00] ;  /* 0x000c000007027984 */ /* 0x000e220000000800 */
[----:B-1----:R-:W-:-:S02]  /*1ed0*/  ISETP.NE.AND P0, PT, R12, RZ, PT ;  /* 0x000000ff0c00720c */ /* 0x002fc40003f05270 */
[----:B----4-:R-:W-:Y:S02]  /*1ee0*/  ISETP.NE.AND P1, PT, R9, RZ, PT ;  /* 0x000000ff0900720c */ /* 0x010fe40003f25270 */
[----:B-----5:R-:W-:Y:S02]  /*1ef0*/  ISETP.NE.AND P2, PT, R6, RZ, PT ;  /* 0x000000ff0600720c */ /* 0x020fe40003f45270 */
[----:B0-----:R-:W-:-:S07]  /*1f00*/  ISETP.NE.AND P3, PT, R2, RZ, PT ;  /* 0x000000ff0200720c */ /* 0x001fce0003f65270 */
[----:B------:R-:W-:Y:S06]  /*1f10*/  @!P0 BRA `(.L_x_174) ;  /* 0x0000000000148947 */ /* 0x000fec0003800000 */
[----:B------:R-:W0:Y:S01]  /*1f20*/  LDC.64 R10, c[0x0][0x380] ;  /* 0x0000e000ff0a7b82 */ /* 0x000e220000000a00 */
[----:B------:R-:W-:Y:S02]  /*1f30*/  IMAD R7, R3, 0x100, R4 ;  /* 0x0000010003077824 */ /* 0x000fe400078e0204 */
[----:B------:R-:W-:Y:S02]  /*1f40*/  IMAD.MOV.U32 R13, RZ, RZ, RZ ;  /* 0x000000ffff0d7224 */ /* 0x000fe400078e00ff */
[----:B0-----:R-:W-:-:S05]  /*1f50*/  IMAD.WIDE.U32 R10, R7, 0x8, R10 ;  /* 0x00000008070a7825 */ /* 0x001fca00078e000a */
[----:B------:R0:W-:Y:S02]  /*1f60*/  REDG.E.ADD.64.STRONG.GPU desc[UR20][R10.64], R12 ;  /* 0x0000000c0a00798e */ /* 0x0001e4000c12e514 */
.L_x_174:
[----:B------:R-:W-:Y:S05]  /*1f70*/  BSYNC.RECONVERGENT B1 ;  /* 0x0000000000017941 */ /* 0x000fea0003800200 */
.L_x_173:
[----:B------:R-:W-:Y:S04]  /*1f80*/  BSSY.RECONVERGENT B1, `(.L_x_175) ;  /* 0x0000009000017945 */ /* 0x000fe80003800200 */
[----:B------:R-:W-:Y:S05]  /*1f90*/  @!P1 BRA `(.L_x_176) ;  /* 0x00000000001c9947 */ /* 0x000fea0003800000 */
[----:B0-----:R-:W0:Y:S01]  /*1fa0*/  LDC.64 R10, c[0x0][0x380] ;  /* 0x0000e000ff0a7b82 */ /* 0x001e220000000a00 */
[----:B------:R-:W-:Y:S01]  /*1fb0*/  IMAD R7, R3, 0x100, R4 ;  /* 0x0000010003077824 */ /* 0x000fe200078e0204 */
[----:B------:R-:W-:Y:S01]  /*1fc0*/  MOV R12, R9 ;  /* 0x00000009000c7202 */ /* 0x000fe20000000f00 */
[----:B------:R-:W-:Y:S02]  /*1fd0*/  IMAD.MOV.U32 R13, RZ, RZ, RZ ;  /* 0x000000ffff0d7224 */ /* 0x000fe400078e00ff */
[----:B------:R-:W-:-:S04]  /*1fe0*/  VIADD R7, R7, 0x100 ;  /* 0x0000010007077836 */ /* 0x000fc80000000000 */
[----:B0-----:R-:W-:-:S05]  /*1ff0*/  IMAD.WIDE.U32 R10, R7, 0x8, R10 ;  /* 0x00000008070a7825 */ /* 0x001fca00078e000a */
[----:B------:R1:W-:Y:S02]  /*2000*/  REDG.E.ADD.64.STRONG.GPU desc[UR20][R10.64], R12 ;  /* 0x0000000c0a00798e */ /* 0x0003e4000c12e514 */
.L_x_176:
[----:B------:R-:W-:Y:S05]  /*2010*/  BSYNC.RECONVERGENT B1 ;  /* 0x0000000000017941 */ /* 0x000fea0003800200 */
.L_x_175:
[----:B------:R-:W-:Y:S04]  /*2020*/  BSSY.RECONVERGENT B1, `(.L_x_177) ;  /* 0x0000008000017945 */ /* 0x000fe80003800200 */
[----:B------:R-:W-:Y:S05]  /*2030*/  @!P2 BRA `(.L_x_178) ;  /* 0x000000000018a947 */ /* 0x000fea0003800000 */
[----:B01----:R-:W0:Y:S01]  /*2040*/  LDC.64 R10, c[0x0][0x380] ;  /* 0x0000e000ff0a7b82 */ /* 0x003e220000000a00 */
[----:B------:R-:W-:-:S04]  /*2050*/  IMAD R7, R3, 0x100, R4 ;  /* 0x0000010003077824 */ /* 0x000fc800078e0204 */
[----:B------:R-:W-:-:S04]  /*2060*/  VIADD R7, R7, 0x200 ;  /* 0x0000020007077836 */ /* 0x000fc80000000000 */
[----:B0-----:R-:W-:-:S04]  /*2070*/  IMAD.WIDE.U32 R10, R7, 0x8, R10 ;  /* 0x00000008070a7825 */ /* 0x001fc800078e000a */
[----:B------:R-:W-:-:S05]  /*2080*/  IMAD.MOV.U32 R7, RZ, RZ, RZ ;  /* 0x000000ffff077224 */ /* 0x000fca00078e00ff */
[----:B------:R4:W-:Y:S02]  /*2090*/  REDG.E.ADD.64.STRONG.GPU desc[UR20][R10.64], R6 ;  /* 0x000000060a00798e */ /* 0x0009e4000c12e514 */
.L_x_178:
[----:B------:R-:W-:Y:S05]  /*20a0*/  BSYNC.RECONVERGENT B1 ;  /* 0x0000000000017941 */ /* 0x000fea0003800200 */
.L_x_177:
[----:B------:R-:W-:Y:S04]  /*20b0*/  BSSY.RECONVERGENT B1, `(.L_x_179) ;  /* 0x0000009000017945 */ /* 0x000fe80003800200 */
[----:B------:R-:W-:Y:S05]  /*20c0*/  @!P3 BRA `(.L_x_180) ;  /* 0x00000000001cb947 */ /* 0x000fea0003800000 */
[----:B----4-:R-:W4:Y:S01]  /*20d0*/  LDC.64 R6, c[0x0][0x380] ;  /* 0x0000e000ff067b82 */ /* 0x010f220000000a00 */
[----:B------:R-:W-:Y:S01]  /*20e0*/  IMAD R9, R3, 0x100, R4 ;  /* 0x0000010003097824 */ /* 0x000fe200078e0204 */
[----:B01----:R-:W-:Y:S01]  /*20f0*/  MOV R10, R2 ;  /* 0x00000002000a7202 */ /* 0x003fe20000000f00 */
[----:B------:R-:W-:Y:S02]  /*2100*/  IMAD.MOV.U32 R11, RZ, RZ, RZ ;  /* 0x000000ffff0b7224 */ /* 0x000fe400078e00ff */
[----:B------:R-:W-:-:S04]  /*2110*/  VIADD R9, R9, 0x300 ;  /* 0x0000030009097836 */ /* 0x000fc80000000000 */
[----:B----4-:R-:W-:-:S05]  /*2120*/  IMAD.WIDE.U32 R6, R9, 0x8, R6 ;  /* 0x0000000809067825 */ /* 0x010fca00078e0006 */
[----:B------:R0:W-:Y:S02]  /*2130*/  REDG.E.ADD.64.STRONG.GPU desc[UR20][R6.64], R10 ;  /* 0x0000000a0600798e */ /* 0x0001e4000c12e514 */
.L_x_180:
[----:B------:R-:W-:Y:S05]  /*2140*/  BSYNC.RECONVERGENT B1 ;  /* 0x0000000000017941 */ /* 0x000fea0003800200 */
.L_x_179:
[----:B------:R-:W-:-:S07]  /*2150*/  VIADD R3, R3, 0x4 ;  /* 0x0000000403037836 */ /* 0x000fce0000000000 */
.L_x_172:
[----:B------:R-:W-:Y:S01]  /*2160*/  UISETP.NE.AND UP0, UPT, UR25, URZ, UPT ;  /* 0x000000ff1900728c */ /* 0x000fe2000bf05270 */
[----:B------:R-:W-:Y:S08]  /*2170*/  BSSY.RECONVERGENT B1, `(.L_x_171) ;  /* 0x0000029000017945 */ /* 0x000ff00003800200 */
[----:B------:R-:W-:Y:S05]  /*2180*/  BRA.U !UP0, `(.L_x_181) ;  /* 0x00000001089c7547 */ /* 0x000fea000b800000 */
[----:B------:R-:W-:-:S13]  /*2190*/  ISETP.NE.AND P0, PT, R5, RZ, PT ;  /* 0x000000ff0500720c */ /* 0x000fda0003f05270 */
[----:B------:R-:W-:Y:S05]  /*21a0*/  @!P0 BRA `(.L_x_182) ;  /* 0x0000000000648947 */ /* 0x000fea0003800000 */
[----:B0---4-:R-:W-:Y:S01]  /*21b0*/  IMAD R6, R3, 0x400, R0 ;  /* 0x0000040003067824 */ /* 0x011fe200078e0200 */
[----:B------:R-:W-:Y:S04]  /*21c0*/  BSSY.RECONVERGENT B2, `(.L_x_183) ;  /* 0x000000c000027945 */ /* 0x000fe80003800200 */
[----:B------:R-:W0:Y:S04]  /*21d0*/  LDS R2, [R6] ;  /* 0x0000000006027984 */ /* 0x000e280000000800 */
[----:B------:R-:W4:Y:S01]  /*21e0*/  LDS R9, [R6+0x400] ;  /* 0x0004000006097984 */ /* 0x000f220000000800 */
[----:B0-----:R-:W-:-:S02]  /*21f0*/  ISETP.NE.AND P0, PT, R2, RZ, PT ;  /* 0x000000ff0200720c */ /* 0x001fc40003f05270 */
[----:B----4-:R-:W-:-:S11]  /*2200*/  ISETP.NE.AND P1, PT, R9, RZ, PT ;  /* 0x000000ff0900720c */ /* 0x010fd60003f25270 */
[----:B------:R-:W-:Y:S05]  /*2210*/  @!P0 BRA `(.L_x_184) ;  /* 0x0000000000188947 */ /* 0x000fea0003800000 */
[----:B------:R-:W0:Y:S01]  /*2220*/  LDC.64 R6, c[0x0][0x380] ;  /* 0x0000e000ff067b82 */ /* 0x000e220000000a00 */
[----:B-1----:R-:W-:-:S04]  /*2230*/  IMAD R11, R3, 0x100, R4 ;  /* 0x00000100030b7824 */ /* 0x002fc800078e0204 */
[----:B0-----:R-:W-:-:S04]  /*2240*/  IMAD.WIDE.U32 R10, R11, 0x8, R6 ;  /* 0x000000080b0a7825 */ /* 0x001fc800078e0006 */
[----:B------:R-:W-:Y:S02]  /*2250*/  IMAD.MOV.U32 R6, RZ, RZ, R2 ;  /* 0x000000ffff067224 */ /* 0x000fe400078e0002 */
[----:B------:R-:W-:-:S05]  /*2260*/  IMAD.MOV.U32 R7, RZ, RZ, RZ ;  /* 0x000000ffff077224 */ /* 0x000fca00078e00ff */
[----:B------:R0:W-:Y:S02]  /*2270*/  REDG.E.ADD.64.STRONG.GPU desc[UR20][R10.64], R6 ;  /* 0x000000060a00798e */ /* 0x0001e4000c12e514 */
.L_x_184:
[----:B------:R-:W-:Y:S05]  /*2280*/  BSYNC.RECONVERGENT B2 ;  /* 0x0000000000027941 */ /* 0x000fea0003800200 */
.L_x_183:
[----:B------:R-:W-:Y:S04]  /*2290*/  BSSY.RECONVERGENT B2, `(.L_x_185) ;  /* 0x0000009000027945 */ /* 0x000fe80003800200 */
[----:B------:R-:W-:Y:S05]  /*22a0*/  @!P1 BRA `(.L_x_186) ;  /* 0x00000000001c9947 */ /* 0x000fea0003800000 */
[----:B0-----:R-:W0:Y:S01]  /*22b0*/  LDC.64 R6, c[0x0][0x380] ;  /* 0x0000e000ff067b82 */ /* 0x001e220000000a00 */
[----:B------:R-:W-:-:S05]  /*22c0*/  LEA R2, R3, R4, 0x8 ;  /* 0x0000000403027211 */ /* 0x000fca00078e40ff */
[----:B-1----:R-:W-:-:S04]  /*22d0*/  VIADD R11, R2, 0x100 ;  /* 0x00000100020b7836 */ /* 0x002fc80000000000 */
[----:B0-----:R-:W-:-:S04]  /*22e0*/  IMAD.WIDE.U32 R10, R11, 0x8, R6 ;  /* 0x000000080b0a7825 */ /* 0x001fc800078e0006 */
[----:B------:R-:W-:Y:S02]  /*22f0*/  IMAD.MOV.U32 R6, RZ, RZ, R9 ;  /* 0x000000ffff067224 */ /* 0x000fe400078e0009 */
[----:B------:R-:W-:-:S05]  /*2300*/  IMAD.MOV.U32 R7, RZ, RZ, RZ ;  /* 0x000000ffff077224 */ /* 0x000fca00078e00ff */
[----:B------:R4:W-:Y:S02]  /*2310*/  REDG.E.ADD.64.STRONG.GPU desc[UR20][R10.64], R6 ;  /* 0x000000060a00798e */ /* 0x0009e4000c12e514 */
.L_x_186:
[----:B------:R-:W-:Y:S05]  /*2320*/  BSYNC.RECONVERGENT B2 ;  /* 0x0000000000027941 */ /* 0x000fea0003800200 */
.L_x_185:
[----:B------:R-:W-:-:S07]  /*2330*/  VIADD R3, R3, 0x2 ;  /* 0x0000000203037836 */ /* 0x000fce0000000000 */
.L_x_182:
[----:B------:R-:W-:-:S09]  /*2340*/  UISETP.NE.AND UP0, UPT, UR9, URZ, UPT ;  /* 0x000000ff0900728c */ /* 0x000fd2000bf05270 */
[----:B------:R-:W-:Y:S05]  /*2350*/  BRA.U !UP0, `(.L_x_181) ;  /* 0x0000000108287547 */ /* 0x000fea000b800000 */
[----:B------:R-:W-:-:S05]  /*2360*/  IMAD R2, R3, 0x400, R0 ;  /* 0x0000040003027824 */ /* 0x000fca00078e0200 */
[----:B------:R-:W5:Y:S02]  /*2370*/  LDS R9, [R2] ;  /* 0x0000000002097984 */ /* 0x000f640000000800 */
[----:B-----5:R-:W-:-:S13]  /*2380*/  ISETP.NE.AND P0, PT, R9, RZ, PT ;  /* 0x000000ff0900720c */ /* 0x020fda0003f05270 */
[----:B------:R-:W-:Y:S05]  /*2390*/  @!P0 BRA `(.L_x_181) ;  /* 0x0000000000188947 */ /* 0x000fea0003800000 */
[----:B0---4-:R-:W0:Y:S01]  /*23a0*/  LDC.64 R6, c[0x0][0x380] ;  /* 0x0000e000ff067b82 */ /* 0x011e220000000a00 */
[----:B------:R-:W-:-:S04]  /*23b0*/  IMAD R3, R3, 0x100, R4 ;  /* 0x0000010003037824 */ /* 0x000fc800078e0204 */
[----:B0-----:R-:W-:Y:S01]  /*23c0*/  IMAD.WIDE.U32 R2, R3, 0x8, R6 ;  /* 0x0000000803027825 */ /* 0x001fe200078e0006 */
[----:B------:R-:W-:-:S03]  /*23d0*/  MOV R6, R9 ;  /* 0x0000000900067202 */ /* 0x000fc60000000f00 */
[----:B------:R-:W-:-:S05]  /*23e0*/  IMAD.MOV.U32 R7, RZ, RZ, RZ ;  /* 0x000000ffff077224 */ /* 0x000fca00078e00ff */
[----:B------:R0:W-:Y:S02]  /*23f0*/  REDG.E.ADD.64.STRONG.GPU desc[UR20][R2.64], R6 ;  /* 0x000000060200798e */ /* 0x0001e4000c12e514 */
.L_x_181:
[----:B------:R-:W-:Y:S05]  /*2400*/  BSYNC.RECONVERGENT B1 ;  /* 0x0000000000017941 */ /* 0x000fea0003800200 */
.L_x_171:
[----:B------:R-:W-:-:S13]  /*2410*/  ISETP.GT.U32.AND P0, PT, R4, 0x7f, PT ;  /* 0x0000007f0400780c */ /* 0x000fda0003f04070 */
[----:B------:R-:W-:Y:S05]  /*2420*/  @P0 BRA `(.L_x_152) ;  /* 0x0000000800900947 */ /* 0x000fea0003800000 */
[----:B------:R-:W-:Y:S01]  /*2430*/  UISETP.GE.U32.AND UP0, UPT, UR22, 0x7, UPT ;  /* 0x000000071600788c */ /* 0x000fe2000bf06070 */
[----:B0-----:R-:W-:-:S08]  /*2440*/  IMAD.MOV.U32 R3, RZ, RZ, RZ ;  /* 0x000000ffff037224 */ /* 0x001fd000078e00ff */
[----:B------:R-:W-:Y:S05]  /*2450*/  BRA.U !UP0, `(.L_x_187) ;  /* 0x0000000508147547 */ /* 0x000fea000b800000 */
[----:B------:R-:W0:Y:S01]  /*2460*/  LDC.64 R2, c[0x0][0x380] ;  /* 0x0000e000ff027b82 */ /* 0x000e220000000a00 */
[----:B------:R-:W-:-:S07]  /*2470*/  IMAD.MOV.U32 R9, RZ, RZ, RZ ;  /* 0x000000ffff097224 */ /* 0x000fce00078e00ff */
.L_x_204:
[C---:B01--4-:R-:W-:Y:S01]  /*2480*/  IMAD R11, R9.reuse, 0x400, R0 ;  /* 0x00000400090b7824 */ /* 0x053fe200078e0200 */
[----:B------:R-:W-:Y:S01]  /*2490*/  BSSY.RECONVERGENT B1, `(.L_x_188) ;  /* 0x0000011000017945 */ /* 0x000fe20003800200 */
[C---:B--23--:R-:W-:Y:S02]  /*24a0*/  IMAD R7, R9.reuse, 0x100, R4 ;  /* 0x0000010009077824 */ /* 0x04cfe400078e0204 */
[----:B------:R-:W-:Y:S01]  /*24b0*/  VIADD R9, R9, 0x8 ;  /* 0x0000000809097836 */ /* 0x000fe20000000000 */
[----:B---3--:R-:W1:Y:S01]  /*24c0*/  LDS R14, [R11+0x200] ;  /* 0x000200000b0e7984 */ /* 0x008e620000000800 */
[----:B0-----:R-:W-:-:S03]  /*24d0*/  IMAD.WIDE.U32 R6, R7, 0x8, R2 ;  /* 0x0000000807067825 */ /* 0x001fc600078e0002 */
[----:B------:R-:W0:Y:S04]  /*24e0*/  LDS R13, [R11+0x600] ;  /* 0x000600000b0d7984 */ /* 0x000e280000000800 */
[----:B--2---:R2:W3:Y:S04]  /*24f0*/  LDS R17, [R11+0xa00] ;  /* 0x000a00000b117984 */ /* 0x0044e80000000800 */
[----:B------:R2:W4:Y:S04]  /*2500*/  LDS R18, [R11+0xe00] ;  /* 0x000e00000b127984 */ /* 0x0005280000000800 */
[----:B------:R2:W2:Y:S04]  /*2510*/  LDS R19, [R11+0x1200] ;  /* 0x001200000b137984 */ /* 0x0004a80000000800 */
[----:B------:R0:W2:Y:S04]  /*2520*/  LDS R16, [R11+0x1600] ;  /* 0x001600000b107984 */ /* 0x0000a80000000800 */
[----:B------:R0:W2:Y:S04]  /*2530*/  LDS R12, [R11+0x1a00] ;  /* 0x001a00000b0c7984 */ /* 0x0000a80000000800 */
[----:B------:R0:W2:Y:S01]  /*2540*/  LDS R10, [R11+0x1e00] ;  /* 0x001e00000b0a7984 */ /* 0x0000a20000000800 */
[----:B-1----:R-:W-:-:S02]  /*2550*/  ISETP.NE.AND P0, PT, R14, RZ, PT ;  /* 0x000000ff0e00720c */ /* 0x002fc40003f05270 */
[----:B0-----:R-:W-:-:S11]  /*2560*/  ISETP.NE.AND P1, PT, R13, RZ, PT ;  /* 0x000000ff0d00720c */ /* 0x001fd60003f25270 */
[----:B---34-:R-:W-:Y:S05]  /*2570*/  @!P0 BRA `(.L_x_189) ;  /* 0x0000000000088947 */ /* 0x018fea0003800000 */
[----:B------:R-:W-:-:S05]  /*2580*/  HFMA2 R15, -RZ, RZ, 0, 0 ;  /* 0x00000000ff0f7431 */ /* 0x000fca00000001ff */
[----:B------:R0:W-:Y:S02]  /*2590*/  REDG.E.ADD.64.STRONG.GPU desc[UR20][R6.64+0x400], R14 ;  /* 0x0004000e0600798e */ /* 0x0001e4000c12e514 */
.L_x_189:
[----:B------:R-:W-:Y:S05]  /*25a0*/  BSYNC.RECONVERGENT B1 ;  /* 0x0000000000017941 */ /* 0x000fea0003800200 */
.L_x_188:
[----:B------:R-:W-:Y:S04]  /*25b0*/  BSSY.RECONVERGENT B1, `(.L_x_190) ;  /* 0x0000005000017945 */ /* 0x000fe80003800200 */
[----:B------:R-:W-:Y:S05]  /*25c0*/  @!P1 BRA `(.L_x_191) ;  /* 0x00000000000c9947 */ /* 0x000fea0003800000 */
[----:B0-----:R-:W-:Y:S02]  /*25d0*/  IMAD.MOV.U32 R14, RZ, RZ, R13 ;  /* 0x000000ffff0e7224 */ /* 0x001fe400078e000d */
[----:B------:R-:W-:-:S05]  /*25e0*/  IMAD.MOV.U32 R15, RZ, RZ, RZ ;  /* 0x000000ffff0f7224 */ /* 0x000fca00078e00ff */
[----:B------:R1:W-:Y:S02]  /*25f0*/  REDG.E.ADD.64.STRONG.GPU desc[UR20][R6.64+0xc00], R14 ;  /* 0x000c000e0600798e */ /* 0x0003e4000c12e514 */
.L_x_191:
[----:B------:R-:W-:Y:S05]  /*2600*/  BSYNC.RECONVERGENT B1 ;  /* 0x0000000000017941 */ /* 0x000fea0003800200 */
.L_x_190:
[----:B------:R-:W-:Y:S01]  /*2610*/  ISETP.NE.AND P6, PT, R17, RZ, PT ;  /* 0x000000ff1100720c */ /* 0x000fe20003fc5270 */
[----:B------:R-:W-:Y:S01]  /*2620*/  BSSY.RECONVERGENT B1, `(.L_x_192) ;  /* 0x000000b000017945 */ /* 0x000fe20003800200 */
[----:B------:R-:W-:Y:S02]  /*2630*/  ISETP.NE.AND P0, PT, R9, UR27, PT ;  /* 0x0000001b09007c0c */ /* 0x000fe4000bf05270 */
[----:B------:R-:W-:Y:S02]  /*2640*/  ISETP.NE.AND P1, PT, R18, RZ, PT ;  /* 0x000000ff1200720c */ /* 0x000fe40003f25270 */
[----:B--2---:R-:W-:Y:S02]  /*2650*/  ISETP.NE.AND P2, PT, R19, RZ, PT ;  /* 0x000000ff1300720c */ /* 0x004fe40003f45270 */
[----:B------:R-:W-:Y:S02]  /*2660*/  ISETP.NE.AND P3, PT, R16, RZ, PT ;  /* 0x000000ff1000720c */ /* 0x000fe40003f65270 */
[----:B------:R-:W-:-:S02]  /*2670*/  ISETP.NE.AND P4, PT, R12, RZ, PT ;  /* 0x000000ff0c00720c */ /* 0x000fc40003f85270 */
[----:B------:R-:W-:Y:S01]  /*2680*/  ISETP.NE.AND P5, PT, R10, RZ, PT ;  /* 0x000000ff0a00720c */ /* 0x000fe20003fa5270 */
[----:B------:R-:W-:-:S12]  /*2690*/  @!P6 BRA `(.L_x_193) ;  /* 0x00000000000ce947 */ /* 0x000fd80003800000 */
[----:B01----:R-:W-:Y:S02]  /*26a0*/  IMAD.MOV.U32 R14, RZ, RZ, R17 ;  /* 0x000000ffff0e7224 */ /* 0x003fe400078e0011 */
[----:B------:R-:W-:-:S05]  /*26b0*/  IMAD.MOV.U32 R15, RZ, RZ, RZ ;  /* 0x000000ffff0f7224 */ /* 0x000fca00078e00ff */
[----:B------:R2:W-:Y:S02]  /*26c0*/  REDG.E.ADD.64.STRONG.GPU desc[UR20][R6.64+0x1400], R14 ;  /* 0x0014000e0600798e */ /* 0x0005e4000c12e514 */
.L_x_193:
[----:B------:R-:W-:Y:S05]  /*26d0*/  BSYNC.RECONVERGENT B1 ;  /* 0x0000000000017941 */ /* 0x000fea0003800200 */
.L_x_192:
[----:B------:R-:W-:Y:S04]  /*26e0*/  BSSY.RECONVERGENT B1, `(.L_x_194) ;  /* 0x0000005000017945 */ /* 0x000fe80003800200 */
[----:B------:R-:W-:Y:S05]  /*26f0*/  @!P1 BRA `(.L_x_195) ;  /* 0x00000000000c9947 */ /* 0x000fea0003800000 */
[----:B012---:R-:W-:Y:S02]  /*2700*/  IMAD.MOV.U32 R14, RZ, RZ, R18 ;  /* 0x000000ffff0e7224 */ /* 0x007fe400078e0012 */
[----:B------:R-:W-:-:S05]  /*2710*/  IMAD.MOV.U32 R15, RZ, RZ, RZ ;  /* 0x000000ffff0f7224 */ /* 0x000fca00078e00ff */
[----:B------:R3:W-:Y:S02]  /*2720*/  REDG.E.ADD.64.STRONG.GPU desc[UR20][R6.64+0x1c00], R14 ;  /* 0x001c000e0600798e */ /* 0x0007e4000c12e514 */
.L_x_195:
[----:B------:R-:W-:Y:S05]  /*2730*/  BSYNC.RECONVERGENT B1 ;  /* 0x0000000000017941 */ /* 0x000fea0003800200 */
.L_x_194:
[----:B------:R-:W-:Y:S04]  /*2740*/  BSSY.RECONVERGENT B1, `(.L_x_196) ;  /* 0x0000005000017945 */ /* 0x000fe80003800200 */
[----:B------:R-:W-:Y:S05]  /*2750*/  @!P2 BRA `(.L_x_197) ;  /* 0x00000000000ca947 */ /* 0x000fea0003800000 */
[----:B0123--:R-:W-:Y:S01]  /*2760*/  MOV R14, R19 ;  /* 0x00000013000e7202 */ /* 0x00ffe20000000f00 */
[----:B------:R-:W-:-:S05]  /*2770*/  IMAD.MOV.U32 R15, RZ, RZ, RZ ;  /* 0x000000ffff0f7224 */ /* 0x000fca00078e00ff */
[----:B------:R4:W-:Y:S02]  /*2780*/  REDG.E.ADD.64.STRONG.GPU desc[UR20][R6.64+0x2400], R14 ;  /* 0x0024000e0600798e */ /* 0x0009e4000c12e514 */
.L_x_197:
[----:B------:R-:W-:Y:S05]  /*2790*/  BSYNC.RECONVERGENT B1 ;  /* 0x0000000000017941 */ /* 0x000fea0003800200 */
.L_x_196:
[----:B------:R-:W-:Y:S04]  /*27a0*/  BSSY.RECONVERGENT B1, `(.L_x_198) ;  /* 0x0000004000017945 */ /* 0x000fe80003800200 */
[----:B------:R-:W-:Y:S05]  /*27b0*/  @!P3 BRA `(.L_x_199) ;  /* 0x000000000008b947 */ /* 0x000fea0003800000 */
[----:B------:R-:W-:-:S05]  /*27c0*/  IMAD.MOV.U32 R17, RZ, RZ, RZ ;  /* 0x000000ffff117224 */ /* 0x000fca00078e00ff */
[----:B------:R0:W-:Y:S02]  /*27d0*/  REDG.E.ADD.64.STRONG.GPU desc[UR20][R6.64+0x2c00], R16 ;  /* 0x002c00100600798e */ /* 0x0001e4000c12e514 */
.L_x_199:
[----:B------:R-:W-:Y:S05]  /*27e0*/  BSYNC.RECONVERGENT B1 ;  /* 0x0000000000017941 */ /* 0x000fea0003800200 */
.L_x_198:
[----:B------:R-:W-:Y:S04]  /*27f0*/  BSSY.RECONVERGENT B1, `(.L_x_200) ;  /* 0x0000004000017945 */ /* 0x000fe80003800200 */
[----:B------:R-:W-:Y:S05]  /*2800*/  @!P4 BRA `(.L_x_201) ;  /* 0x000000000008c947 */ /* 0x000fea0003800000 */
[----:B------:R-:W-:-:S05]  /*2810*/  IMAD.MOV.U32 R13, RZ, RZ, RZ ;  /* 0x000000ffff0d7224 */ /* 0x000fca00078e00ff */
[----:B------:R0:W-:Y:S02]  /*2820*/  REDG.E.ADD.64.STRONG.GPU desc[UR20][R6.64+0x3400], R12 ;  /* 0x0034000c0600798e */ /* 0x0001e4000c12e514 */
.L_x_201:
[----:B------:R-:W-:Y:S05]  /*2830*/  BSYNC.RECONVERGENT B1 ;  /* 0x0000000000017941 */ /* 0x000fea0003800200 */
.L_x_200:
[----:B------:R-:W-:Y:S04]  /*2840*/  BSSY.RECONVERGENT B1, `(.L_x_202) ;  /* 0x0000004000017945 */ /* 0x000fe80003800200 */
[----:B------:R-:W-:Y:S05]  /*2850*/  @!P5 BRA `(.L_x_203) ;  /* 0x000000000008d947 */ /* 0x000fea0003800000 */
[----:B------:R-:W-:-:S05]  /*2860*/  IMAD.MOV.U32 R11, RZ, RZ, RZ ;  /* 0x000000ffff0b7224 */ /* 0x000fca00078e00ff */
[----:B------:R0:W-:Y:S02]  /*2870*/  REDG.E.ADD.64.STRONG.GPU desc[UR20][R6.64+0x3c00], R10 ;  /* 0x003c000a0600798e */ /* 0x0001e4000c12e514 */
.L_x_203:
[----:B------:R-:W-:Y:S05]  /*2880*/  BSYNC.RECONVERGENT B1 ;  /* 0x0000000000017941 */ /* 0x000fea0003800200 */
.L_x_202:
[----:B------:R-:W-:Y:S05]  /*2890*/  @P0 BRA `(.L_x_204) ;  /* 0xfffffff800f80947 */ /* 0x000fea000383ffff */
[----:B------:R-:W-:-:S07]  /*28a0*/  IMAD.U32 R3, RZ, RZ, UR27 ;  /* 0x0000001bff037e24 */ /* 0x000fce000f8e00ff */
.L_x_187:
[----:B------:R-:W-:-:S09]  /*28b0*/  UISETP.NE.AND UP0, UPT, UR24, URZ, UPT ;  /* 0x000000ff1800728c */ /* 0x000fd2000bf05270 */
[----:B------:R-:W-:Y:S05]  /*28c0*/  BRA.U !UP0, `(.L_x_152) ;  /* 0x0000000508687547 */ /* 0x000fea000b800000 */
[----:B------:R-:W-:-:S13]  /*28d0*/  ISETP.GE.U32.AND P0, PT, R8, 0x3, PT ;  /* 0x000000030800780c */ /* 0x000fda0003f06070 */
[----:B------:R-:W-:Y:S05]  /*28e0*/  @!P0 BRA `(.L_x_205) ;  /* 0x0000000000bc8947 */ /* 0x000fea0003800000 */
[----:B01234-:R-:W-:Y:S01]  /*28f0*/  IMAD R7, R3, 0x400, R0 ;  /* 0x0000040003077824 */ /* 0x01ffe200078e0200 */
[----:B------:R-:W-:Y:S04]  /*2900*/  BSSY.RECONVERGENT B1, `(.L_x_206) ;  /* 0x000000f000017945 */ /* 0x000fe80003800200 */
[----:B------:R-:W0:Y:S04]  /*2910*/  LDS R10, [R7+0x200] ;  /* 0x00020000070a7984 */ /* 0x000e280000000800 */
[----:B------:R-:W1:Y:S04]  /*2920*/  LDS R12, [R7+0x600] ;  /* 0x00060000070c7984 */ /* 0x000e680000000800 */
[----:B------:R-:W2:Y:S04]  /*2930*/  LDS R6, [R7+0xa00] ;  /* 0x000a000007067984 */ /* 0x000ea80000000800 */
[----:B------:R-:W3:Y:S01]  /*2940*/  LDS R2, [R7+0xe00] ;  /* 0x000e000007027984 */ /* 0x000ee20000000800 */
[----:B0-----:R-:W-:-:S02]  /*2950*/  ISETP.NE.AND P0, PT, R10, RZ, PT ;  /* 0x000000ff0a00720c */ /* 0x001fc40003f05270 */
[----:B-1----:R-:W-:Y:S02]  /*2960*/  ISETP.NE.AND P1, PT, R12, RZ, PT ;  /* 0x000000ff0c00720c */ /* 0x002fe40003f25270 */
[----:B--2---:R-:W-:Y:S02]  /*2970*/  ISETP.NE.AND P2, PT, R6, RZ, PT ;  /* 0x000000ff0600720c */ /* 0x004fe40003f45270 */
[----:B---3--:R-:W-:-:S07]  /*2980*/  ISETP.NE.AND P3, PT, R2, RZ, PT ;  /* 0x000000ff0200720c */ /* 0x008fce0003f65270 */
[----:B------:R-:W-:Y:S06]  /*2990*/  @!P0 BRA `(.L_x_207) ;  /* 0x0000000000148947 */ /* 0x000fec0003800000 */
[----:B------:R-:W0:Y:S01]  /*29a0*/  LDC.64 R8, c[0x0][0x380] ;  /* 0x0000e000ff087b82 */ /* 0x000e220000000a00 */
[----:B------:R-:W-:Y:S01]  /*29b0*/  LEA R7, R3, R4, 0x8 ;  /* 0x0000000403077211 */ /* 0x000fe200078e40ff */
[----:B------:R-:W-:-:S04]  /*29c0*/  IMAD.MOV.U32 R11, RZ, RZ, RZ ;  /* 0x000000ffff0b7224 */ /* 0x000fc800078e00ff */
[----:B0-----:R-:W-:-:S05]  /*29d0*/  IMAD.WIDE.U32 R8, R7, 0x8, R8 ;  /* 0x0000000807087825 */ /* 0x001fca00078e0008 */
[----:B------:R0:W-:Y:S02]  /*29e0*/  REDG.E.ADD.64.STRONG.GPU desc[UR20][R8.64+0x400], R10 ;  /* 0x0004000a0800798e */ /* 0x0001e4000c12e514 */
.L_x_207:
[----:B------:R-:W-:Y:S05]  /*29f0*/  BSYNC.RECONVERGENT B1 ;  /* 0x0000000000017941 */ /* 0x000fea0003800200 */
.L_x_206:
[----:B------:R-:W-:Y:S04]  /*2a00*/  BSSY.RECONVERGENT B1, `(.L_x_208) ;  /* 0x0000009000017945 */ /* 0x000fe80003800200 */
[----:B------:R-:W-:Y:S05]  /*2a10*/  @!P1 BRA `(.L_x_209) ;  /* 0x00000000001c9947 */ /* 0x000fea0003800000 */
[----:B0-----:R-:W0:Y:S01]  /*2a20*/  LDC.64 R8, c[0x0][0x380] ;  /* 0x0000e000ff087b82 */ /* 0x001e220000000a00 */
[----:B------:R-:W-:Y:S02]  /*2a30*/  IMAD R7, R3, 0x100, R4 ;  /* 0x0000010003077824 */ /* 0x000fe400078e0204 */
[----:B------:R-:W-:Y:S02]  /*2a40*/  IMAD.MOV.U32 R10, RZ, RZ, R12 ;  /* 0x000000ffff0a7224 */ /* 0x000fe400078e000c */
[----:B------:R-:W-:Y:S02]  /*2a50*/  VIADD R7, R7, 0x100 ;  /* 0x0000010007077836 */ /* 0x000fe40000000000 */
[----:B------:R-:W-:Y:S02]  /*2a60*/  IMAD.MOV.U32 R11, RZ, RZ, RZ ;  /* 0x000000ffff0b7224 */ /* 0x000fe400078e00ff */
[----:B0-----:R-:W-:-:S05]  /*2a70*/  IMAD.WIDE.U32 R8, R7, 0x8, R8 ;  /* 0x0000000807087825 */ /* 0x001fca00078e0008 */
[----:B------:R1:W-:Y:S02]  /*2a80*/  REDG.E.ADD.64.STRONG.GPU desc[UR20][R8.64+0x400], R10 ;  /* 0x0004000a0800798e */ /* 0x0003e4000c12e514 */
.L_x_209:
[----:B------:R-:W-:Y:S05]  /*2a90*/  BSYNC.RECONVERGENT B1 ;  /* 0x0000000000017941 */ /* 0x000fea0003800200 */
.L_x_208:
[----:B------:R-:W-:Y:S04]  /*2aa0*/  BSSY.RECONVERGENT B1, `(.L_x_210) ;  /* 0x0000008000017945 */ /* 0x000fe80003800200 */
[----:B------:R-:W-:Y:S05]  /*2ab0*/  @!P2 BRA `(.L_x_211) ;  /* 0x000000000018a947 */ /* 0x000fea0003800000 */
[----:B01----:R-:W0:Y:S01]  /*2ac0*/  LDC.64 R8, c[0x0][0x380] ;  /* 0x0000e000ff087b82 */ /* 0x003e220000000a00 */
[----:B------:R-:W-:-:S05]  /*2ad0*/  IMAD R7, R3, 0x100, R4 ;  /* 0x0000010003077824 */ /* 0x000fca00078e0204 */
[----:B------:R-:W-:-:S05]  /*2ae0*/  IADD3 R7, PT, PT, R7, 0x200, RZ ;  /* 0x0000020007077810 */ /* 0x000fca0007ffe0ff */
[----:B0-----:R-:W-:-:S04]  /*2af0*/  IMAD.WIDE.U32 R8, R7, 0x8, R8 ;  /* 0x0000000807087825 */ /* 0x001fc800078e0008 */
[----:B------:R-:W-:-:S05]  /*2b00*/  IMAD.MOV.U32 R7, RZ, RZ, RZ ;  /* 0x000000ffff077224 */ /* 0x000fca00078e00ff */
[----:B------:R2:W-:Y:S02]  /*2b10*/  REDG.E.ADD.64.STRONG.GPU desc[UR20][R8.64+0x400], R6 ;  /* 0x000400060800798e */ /* 0x0005e4000c12e514 */
.L_x_211:
[----:B------:R-:W-:Y:S05]  /*2b20*/  BSYNC.RECONVERGENT B1 ;  /* 0x0000000000017941 */ /* 0x000fea0003800200 */
.L_x_210:
[----:B------:R-:W-:Y:S04]  /*2b30*/  BSSY.RECONVERGENT B1, `(.L_x_212) ;  /* 0x0000009000017945 */ /* 0x000fe80003800200 */
[----:B------:R-:W-:Y:S05]  /*2b40*/  @!P3 BRA `(.L_x_213) ;  /* 0x00000000001cb947 */ /* 0x000fea0003800000 */
[----:B--2---:R-:W2:Y:S01]  /*2b50*/  LDC.64 R6, c[0x0][0x380] ;  /* 0x0000e000ff067b82 */ /* 0x004ea20000000a00 */
[----:B01----:R-:W-:Y:S02]  /*2b60*/  IMAD R9, R3, 0x100, R4 ;  /* 0x0000010003097824 */ /* 0x003fe400078e0204 */
[----:B------:R-:W-:Y:S02]  /*2b70*/  IMAD.MOV.U32 R8, RZ, RZ, R2 ;  /* 0x000000ffff087224 */ /* 0x000fe400078e0002 */
[----:B------:R-:W-:-:S04]  /*2b80*/  VIADD R9, R9, 0x300 ;  /* 0x0000030009097836 */ /* 0x000fc80000000000 */
[----:B--2---:R-:W-:-:S04]  /*2b90*/  IMAD.WIDE.U32 R6, R9, 0x8, R6 ;  /* 0x0000000809067825 */ /* 0x004fc800078e0006 */
[----:B------:R-:W-:-:S05]  /*2ba0*/  IMAD.MOV.U32 R9, RZ, RZ, RZ ;  /* 0x000000ffff097224 */ /* 0x000fca00078e00ff */
[----:B------:R3:W-:Y:S02]  /*2bb0*/  REDG.E.ADD.64.STRONG.GPU desc[UR20][R6.64+0x400], R8 ;  /* 0x000400080600798e */ /* 0x0007e4000c12e514 */
.L_x_213:
[----:B------:R-:W-:Y:S05]  /*2bc0*/  BSYNC.RECONVERGENT B1 ;  /* 0x0000000000017941 */ /* 0x000fea0003800200 */
.L_x_212:
[----:B------:R-:W-:-:S07]  /*2bd0*/  VIADD R3, R3, 0x4 ;  /* 0x0000000403037836 */ /* 0x000fce0000000000 */
.L_x_205:
[----:B------:R-:W-:-:S09]  /*2be0*/  UISETP.NE.AND UP0, UPT, UR25, URZ, UPT ;  /* 0x000000ff1900728c */ /* 0x000fd2000bf05270 */
[----:B------:R-:W-:Y:S05]  /*2bf0*/  BRA.U !UP0, `(.L_x_152) ;  /* 0x00000001089c7547 */ /* 0x000fea000b800000 */
[----:B------:R-:W-:-:S13]  /*2c00*/  ISETP.NE.AND P0, PT, R5, RZ, PT ;  /* 0x000000ff0500720c */ /* 0x000fda0003f05270 */
[----:B------:R-:W-:Y:S05]  /*2c10*/  @!P0 BRA `(.L_x_214) ;  /* 0x0000000000648947 */ /* 0x000fea0003800000 */
[----:B01234-:R-:W-:Y:S01]  /*2c20*/  LEA R6, R3, R0, 0xa ;  /* 0x0000000003067211 */ /* 0x01ffe200078e50ff */
[----:B------:R-:W-:Y:S04]  /*2c30*/  BSSY.RECONVERGENT B1, `(.L_x_215) ;  /* 0x000000c000017945 */ /* 0x000fe80003800200 */
[----:B------:R-:W0:Y:S04]  /*2c40*/  LDS R2, [R6+0x200] ;  /* 0x0002000006027984 */ /* 0x000e280000000800 */
[----:B------:R-:W1:Y:S01]  /*2c50*/  LDS R5, [R6+0x600] ;  /* 0x0006000006057984 */ /* 0x000e620000000800 */
[----:B0-----:R-:W-:-:S02]  /*2c60*/  ISETP.NE.AND P0, PT, R2, RZ, PT ;  /* 0x000000ff0200720c */ /* 0x001fc40003f05270 */
[----:B-1----:R-:W-:-:S11]  /*2c70*/  ISETP.NE.AND P1, PT, R5, RZ, PT ;  /* 0x000000ff0500720c */ /* 0x002fd60003f25270 */
[----:B------:R-:W-:Y:S05]  /*2c80*/  @!P0 BRA `(.L_x_216) ;  /* 0x0000000000188947 */ /* 0x000fea0003800000 */
[----:B------:R-:W0:Y:S01]  /*2c90*/  LDC.64 R6, c[0x0][0x380] ;  /* 0x0000e000ff067b82 */ /* 0x000e220000000a00 */
[----:B------:R-:W-:-:S04]  /*2ca0*/  IMAD R9, R3, 0x100, R4 ;  /* 0x0000010003097824 */ /* 0x000fc800078e0204 */
[----:B0-----:R-:W-:-:S04]  /*2cb0*/  IMAD.WIDE.U32 R8, R9, 0x8, R6 ;  /* 0x0000000809087825 */ /* 0x001fc800078e0006 */
[----:B------:R-:W-:Y:S02]  /*2cc0*/  IMAD.MOV.U32 R6, RZ, RZ, R2 ;  /* 0x000000ffff067224 */ /* 0x000fe400078e0002 */
[----:B------:R-:W-:-:S05]  /*2cd0*/  IMAD.MOV.U32 R7, RZ, RZ, RZ ;  /* 0x000000ffff077224 */ /* 0x000fca00078e00ff */
[----:B------:R0:W-:Y:S02]  /*2ce0*/  REDG.E.ADD.64.STRONG.GPU desc[UR20][R8.64+0x400], R6 ;  /* 0x000400060800798e */ /* 0x0001e4000c12e514 */
.L_x_216:
[----:B------:R-:W-:Y:S05]  /*2cf0*/  BSYNC.RECONVERGENT B1 ;  /* 0x0000000000017941 */ /* 0x000fea0003800200 */
.L_x_215:
[----:B------:R-:W-:Y:S04]  /*2d00*/  BSSY.RECONVERGENT B1, `(.L_x_217) ;  /* 0x0000009000017945 */ /* 0x000fe80003800200 */
[----:B------:R-:W-:Y:S05]  /*2d10*/  @!P1 BRA `(.L_x_218) ;  /* 0x00000000001c9947 */ /* 0x000fea0003800000 */
[----:B0-----:R-:W0:Y:S01]  /*2d20*/  LDC.64 R6, c[0x0][0x380] ;  /* 0x0000e000ff067b82 */ /* 0x001e220000000a00 */
[----:B------:R-:W-:-:S04]  /*2d30*/  IMAD R2, R3, 0x100, R4 ;  /* 0x0000010003027824 */ /* 0x000fc800078e0204 */
[----:B------:R-:W-:-:S04]  /*2d40*/  VIADD R9, R2, 0x100 ;  /* 0x0000010002097836 */ /* 0x000fc80000000000 */
[----:B0-----:R-:W-:-:S04]  /*2d50*/  IMAD.WIDE.U32 R8, R9, 0x8, R6 ;  /* 0x0000000809087825 */ /* 0x001fc800078e0006 */
[----:B------:R-:W-:Y:S02]  /*2d60*/  HFMA2 R7, -RZ, RZ, 0, 0 ;  /* 0x00000000ff077431 */ /* 0x000fe400000001ff */
[----:B------:R-:W-:-:S05]  /*2d70*/  IMAD.MOV.U32 R6, RZ, RZ, R5 ;  /* 0x000000ffff067224 */ /* 0x000fca00078e0005 */
[----:B------:R1:W-:Y:S02]  /*2d80*/  REDG.E.ADD.64.STRONG.GPU desc[UR20][R8.64+0x400], R6 ;  /* 0x000400060800798e */ /* 0x0003e4000c12e514 */
.L_x_218:
[----:B------:R-:W-:Y:S05]  /*2d90*/  BSYNC.RECONVERGENT B1 ;  /* 0x0000000000017941 */ /* 0x000fea0003800200 */
.L_x_217:
[----:B------:R-:W-:-:S07]  /*2da0*/  VIADD R3, R3, 0x2 ;  /* 0x0000000203037836 */ /* 0x000fce0000000000 */
.L_x_214:
[----:B------:R-:W-:-:S09]  /*2db0*/  UISETP.NE.AND UP0, UPT, UR9, URZ, UPT ;  /* 0x000000ff0900728c */ /* 0x000fd2000bf05270 */
[----:B------:R-:W-:Y:S05]  /*2dc0*/  BRA.U !UP0, `(.L_x_152) ;  /* 0x0000000108287547 */ /* 0x000fea000b800000 */
[----:B------:R-:W-:-:S05]  /*2dd0*/  IMAD R2, R3, 0x400, R0 ;  /* 0x0000040003027824 */ /* 0x000fca00078e0200 */
[----:B------:R-:W5:Y:S02]  /*2de0*/  LDS R5, [R2+0x200] ;  /* 0x0002000002057984 */ /* 0x000f640000000800 */
[----:B-----5:R-:W-:-:S13]  /*2df0*/  ISETP.NE.AND P0, PT, R5, RZ, PT ;  /* 0x000000ff0500720c */ /* 0x020fda0003f05270 */
[----:B------:R-:W-:Y:S05]  /*2e00*/  @!P0 BRA `(.L_x_152) ;  /* 0x0000000000188947 */ /* 0x000fea0003800000 */
[----:B01234-:R-:W0:Y:S01]  /*2e10*/  LDC.64 R6, c[0x0][0x380] ;  /* 0x0000e000ff067b82 */ /* 0x01fe220000000a00 */
[----:B------:R-:W-:-:S04]  /*2e20*/  IMAD R3, R3, 0x100, R4 ;  /* 0x0000010003037824 */ /* 0x000fc800078e0204 */
[----:B0-----:R-:W-:-:S04]  /*2e30*/  IMAD.WIDE.U32 R2, R3, 0x8, R6 ;  /* 0x0000000803027825 */ /* 0x001fc800078e0006 */
[----:B------:R-:W-:Y:S02]  /*2e40*/  IMAD.MOV.U32 R6, RZ, RZ, R5 ;  /* 0x000000ffff067224 */ /* 0x000fe400078e0005 */
[----:B------:R-:W-:-:S05]  /*2e50*/  IMAD.MOV.U32 R7, RZ, RZ, RZ ;  /* 0x000000ffff077224 */ /* 0x000fca00078e00ff */
[----:B------:R0:W-:Y:S02]  /*2e60*/  REDG.E.ADD.64.STRONG.GPU desc[UR20][R2.64+0x400], R6 ;  /* 0x000400060200798e */ /* 0x0001e4000c12e514 */
.L_x_152:
[----:B------:R-:W-:Y:S05]  /*2e70*/  BSYNC.RECONVERGENT B0 ;  /* 0x0000000000007941 */ /* 0x000fea0003800200 */
.L_x_151:
[----:B------:R-:W-:Y:S01]  /*2e80*/  BAR.SYNC.DEFER_BLOCKING 0x0 ;  /* 0x0000000000007b1d */ /* 0x000fe20000010000 */
[----:B------:R-:W-:-:S04]  /*2e90*/  UIADD3 UR6, UP0, UPT, UR6, 0x1, URZ ;  /* 0x0000000106067890 */ /* 0x000fc8000ff1e0ff */
[----:B------:R-:W-:Y:S02]  /*2ea0*/  UIADD3.X UR7, UPT, UPT, URZ, UR7, URZ, UP0, !UPT ;  /* 0x00000007ff077290 */ /* 0x000fe400087fe4ff */
[----:B------:R-:W-:-:S04]  /*2eb0*/  UISETP.NE.U32.AND UP0, UPT, UR6, UR11, UPT ;  /* 0x0000000b0600728c */ /* 0x000fc8000bf05070 */
[----:B------:R-:W-:-:S09]  /*2ec0*/  UISETP.NE.AND.EX UP0, UPT, UR7, UR12, UPT, UP0 ;  /* 0x0000000c0700728c */ /* 0x000fd2000bf05300 */
[----:B------:R-:W-:Y:S05]  /*2ed0*/  BRA.U UP0, `(.L_x_219) ;  /* 0xffffffd100f07547 */ /* 0x000fea000b83ffff */
[----:B------:R-:W-:Y:S05]  /*2ee0*/  EXIT ;  /* 0x000000000000794d */ /* 0x000fea0003800000 */
.L_x_220:
        /* <DEDUP_REMOVED lines=9> */
.L_x_516:


//--------------------- .text._ZN3cub18CUB_300001_SM_10006detail10radix_sort31DeviceRadixSortSingleTileKernelINS1_5radix10policy_hubIiiyE10Policy1000ELNS0_9SortOrderE0EiiyNS1_21identity_decomposer_tEEEvPKT1_PSA_PKT2_PSE_T3_iiT4_ --------------------------
	.section	.text._ZN3cub18CUB_300001_SM_10006detail10radix_sort31DeviceRadixSortSingleTileKernelINS1_5radix10policy_hubIiiyE10Policy1000ELNS0_9SortOrderE0EiiyNS1_21identity_decomposer_tEEEvPKT1_PSA_PKT2_PSE_T3_iiT4_,"ax",@progbits
	.align	128
        .global         _ZN3cub18CUB_300001_SM_10006detail10radix_sort31DeviceRadixSortSingleTileKernelINS1_5radix10policy_hubIiiyE10Policy1000ELNS0_9SortOrderE0EiiyNS1_21identity_decomposer_tEEEvPKT1_PSA_PKT2_PSE_T3_iiT4_
        .type           _ZN3cub18CUB_300001_SM_10006detail10radix_sort31DeviceRadixSortSingleTileKernelINS1_5radix10policy_hubIiiyE10Policy1000ELNS0_9SortOrderE0EiiyNS1_21identity_decomposer_tEEEvPKT1_PSA_PKT2_PSE_T3_iiT4_,@function
        .size           _ZN3cub18CUB_300001_SM_10006detail10radix_sort31DeviceRadixSortSingleTileKernelINS1_5radix10policy_hubIiiyE10Policy1000ELNS0_9SortOrderE0EiiyNS1_21identity_decomposer_tEEEvPKT1_PSA_PKT2_PSE_T3_iiT4_,(.L_x_517 - _ZN3cub18CUB_300001_SM_10006detail10radix_sort31DeviceRadixSortSingleTileKernelINS1_5radix10policy_hubIiiyE10Policy1000ELNS0_9SortOrderE0EiiyNS1_21identity_decomposer_tEEEvPKT1_PSA_PKT2_PSE_T3_iiT4_)
        .other          _ZN3cub18CUB_300001_SM_10006detail10radix_sort31DeviceRadixSortSingleTileKernelINS1_5radix10policy_hubIiiyE10Policy1000ELNS0_9SortOrderE0EiiyNS1_21identity_decomposer_tEEEvPKT1_PSA_PKT2_PSE_T3_iiT4_,@"STO_CUDA_ENTRY STV_DEFAULT"
_ZN3cub18CUB_300001_SM_10006detail10radix_sort31DeviceRadixSortSingleTileKernelINS1_5radix10policy_hubIiiyE10Policy1000ELNS0_9SortOrderE0EiiyNS1_21identity_decomposer_tEEEvPKT1_PSA_PKT2_PSE_T3_iiT4_:
.text._ZN3cub18CUB_300001_SM_10006detail10radix_sort31DeviceRadixSortSingleTileKernelINS1_5radix10policy_hubIiiyE10Policy1000ELNS0_9SortOrderE0EiiyNS1_21identity_decomposer_tEEEvPKT1_PSA_PKT2_PSE_T3_iiT4_:
[----:B------:R-:W-:Y:S01]  /*0000*/  LDC R1, c[0x0][0x37c] ;  /* 0x0000df00ff017b82 */ /* 0x000fe20000000800 */
[----:B------:R-:W0:Y:S01]  /*0010*/  S2R R0, SR_TID.X ;  /* 0x0000000000007919 */ /* 0x000e220000002100 */
[----:B------:R-:W1:Y:S06]  /*0020*/  LDCU UR4, c[0x0][0x3a0] ;  /* 0x00007400ff0477ac */ /* 0x000e6c0008000800 */
[----:B------:R-:W2:Y:S01]  /*0030*/  LDC.64 R6, c[0x0][0x380] ;  /* 0x0000e000ff067b82 */ /* 0x000ea20000000a00 */
[----:B------:R-:W3:Y:S01]  /*0040*/  LDCU.64 UR8, c[0x0][0x358] ;  /* 0x00006b00ff0877ac */ /* 0x000ee20008000a00 */
[----:B------:R-:W4:Y:S01]  /*0050*/  LDCU UR10, c[0x0][0x3ac] ;  /* 0x00007580ff0a77ac */ /* 0x000f220008000800 */
[----:B0-----:R-:W-:-:S04]  /*0060*/  IMAD R9, R0, 0x13, RZ ;  /* 0x0000001300097824 */ /* 0x001fc800078e02ff */
[C---:B------:R-:W-:Y:S01]  /*0070*/  VIADD R4, R9.reuse, 0x1 ;  /* 0x0000000109047836 */ /* 0x040fe20000000000 */
[C---:B-1----:R-:W-:Y:S01]  /*0080*/  ISETP.GE.AND P6, PT, R9.reuse, UR4, PT ;  /* 0x0000000409007c0c */ /* 0x042fe2000bfc6270 */
[C---:B------:R-:W-:Y:S02]  /*0090*/  VIADD R8, R9.reuse, 0x5 ;  /* 0x0000000509087836 */ /* 0x040fe40000000000 */
[C---:B--2---:R-:W-:Y:S01]  /*00a0*/  IMAD.WIDE.U32 R6, R9.reuse, 0x4, R6 ;  /* 0x0000000409067825 */ /* 0x044fe200078e0006 */
[----:B------:R-:W-:Y:S02]  /*00b0*/  ISETP.GE.AND P5, PT, R4, UR4, PT ;  /* 0x0000000404007c0c */ /* 0x000fe4000bfa6270 */
[----:B------:R-:W-:Y:S01]  /*00c0*/  ISETP.GE.AND P1, PT, R8, UR4, PT ;  /* 0x0000000408007c0c */ /* 0x000fe2000bf26270 */
[C---:B------:R-:W-:Y:S01]  /*00d0*/  VIADD R5, R9.reuse, 0x2 ;  /* 0x0000000209057836 */ /* 0x040fe20000000000 */
[----:B------:R-:W-:Y:S01]  /*00e0*/  P2R R46, PR, RZ, 0x20 ;  /* 0x00000020ff2e7803 */ /* 0x000fe20000000000 */
[C---:B------:R-:W-:Y:S01]  /*00f0*/  VIADD R10, R9.reuse, 0x6 ;  /* 0x00000006090a7836 */ /* 0x040fe20000000000 */
[----:B------:R-:W-:Y:S01]  /*0100*/  P2R R49, PR, RZ, 0x2 ;  /* 0x00000002ff317803 */ /* 0x000fe20000000000 */
[----:B------:R-:W-:Y:S01]  /*0110*/  VIADD R4, R9, 0x3 ;  /* 0x0000000309047836 */ /* 0x000fe20000000000 */
[----:B------:R-:W-:Y:S01]  /*0120*/  ISETP.GE.AND P4, PT, R5, UR4, PT ;  /* 0x0000000405007c0c */ /* 0x000fe2000bf86270 */
[C---:B------:R-:W-:Y:S01]  /*0130*/  VIADD R5, R9.reuse, 0x4 ;  /* 0x0000000409057836 */ /* 0x040fe20000000000 */
[----:B------:R-:W-:Y:S01]  /*0140*/  ISETP.GE.AND P0, PT, R10, UR4, PT ;  /* 0x000000040a007c0c */ /* 0x000fe2000bf06270 */
[----:B------:R-:W-:Y:S01]  /*0150*/  VIADD R29, R9, 0x9 ;  /* 0x00000009091d7836 */ /* 0x000fe20000000000 */
[----:B------:R-:W-:Y:S01]  /*0160*/  ISETP.GE.AND P3, PT, R4, UR4, PT ;  /* 0x0000000404007c0c */ /* 0x000fe2000bf66270 */
[----:B---3--:R-:W2:Y:S01]  /*0170*/  @!P5 LDG.E R8, desc[UR8][R6.64+0x4] ;  /* 0x000004080608d981 */ /* 0x008ea2000c1e1900 */
[----:B------:R-:W-:Y:S01]  /*0180*/  ISETP.GE.AND P2, PT, R5, UR4, PT ;  /* 0x0000000405007c0c */ /* 0x000fe2000bf46270 */
[C---:B------:R-:W-:Y:S01]  /*0190*/  VIADD R4, R9.reuse, 0x7 ;  /* 0x0000000709047836 */ /* 0x040fe20000000000 */
[----:B------:R-:W-:Y:S01]  /*01a0*/  P2R R50, PR, RZ, 0x1 ;  /* 0x00000001ff327803 */ /* 0x000fe20000000000 */
[----:B------:R-:W3:Y:S01]  /*01b0*/  @!P1 LDG.E R35, desc[UR8][R6.64+0x14] ;  /* 0x0000140806239981 */ /* 0x000ee2000c1e1900 */
[C---:B------:R-:W-:Y:S01]  /*01c0*/  VIADD R5, R9.reuse, 0x8 ;  /* 0x0000000809057836 */ /* 0x040fe20000000000 */
[----:B------:R-:W-:Y:S01]  /*01d0*/  P2R R47, PR, RZ, 0x8 ;  /* 0x00000008ff2f7803 */ /* 0x000fe20000000000 */
[C---:B------:R-:W-:Y:S01]  /*01e0*/  VIADD R30, R9.reuse, 0xa ;  /* 0x0000000a091e7836 */ /* 0x040fe20000000000 */
[----:B------:R-:W4:Y:S01]  /*01f0*/  @!P4 LDG.E R10, desc[UR8][R6.64+0x8] ;  /* 0x00000808060ac981 */ /* 0x000f22000c1e1900 */
[C---:B------:R-:W-:Y:S01]  /*0200*/  VIADD R31, R9.reuse, 0xb ;  /* 0x0000000b091f7836 */ /* 0x040fe20000000000 */
[----:B------:R-:W-:Y:S01]  /*0210*/  P2R R48, PR, RZ, 0x4 ;  /* 0x00000004ff307803 */ /* 0x000fe20000000000 */
[C---:B------:R-:W-:Y:S01]  /*0220*/  VIADD R32, R9.reuse, 0xc ;  /* 0x0000000c09207836 */ /* 0x040fe20000000000 */
[----:B------:R-:W3:Y:S01]  /*0230*/  @!P3 LDG.E R11, desc[UR8][R6.64+0xc] ;  /* 0x00000c08060bb981 */ /* 0x000ee2000c1e1900 */
[----:B------:R-:W-:Y:S01]  /*0240*/  VIADD R33, R9, 0x10 ;  /* 0x0000001009217836 */ /* 0x000fe20000000000 */
[----:B------:R-:W-:-:S02]  /*0250*/  P2R R45, PR, RZ, 0x10 ;  /* 0x00000010ff2d7803 */ /* 0x000fc40000000000 */
[----:B------:R-:W3:Y:S04]  /*0260*/  @!P2 LDG.E R34, desc[UR8][R6.64+0x10] ;  /* 0x000010080622a981 */ /* 0x000ee8000c1e1900 */
[----:B------:R-:W3:Y:S01]  /*0270*/  @!P0 LDG.E R36, desc[UR8][R6.64+0x18] ;  /* 0x0000180806248981 */ /* 0x000ee2000c1e1900 */
[----:B------:R-:W-:-:S03]  /*0280*/  ISETP.GE.AND P0, PT, R4, UR4, PT ;  /* 0x0000000404007c0c */ /* 0x000fc6000bf06270 */
[----:B------:R-:W3:Y:S01]  /*0290*/  @!P6 LDG.E R61, desc[UR8][R6.64] ;  /* 0x00000008063de981 */ /* 0x000ee2000c1e1900 */
[----:B------:R-:W-:-:S09]  /*02a0*/  P2R R51, PR, RZ, 0x1 ;  /* 0x00000001ff337803 */ /* 0x000fd20000000000 */
[----:B------:R-:W3:Y:S01]  /*02b0*/  @!P0 LDG.E R37, desc[UR8][R6.64+0x1c] ;  /* 0x00001c0806258981 */ /* 0x000ee2000c1e1900 */
[----:B------:R-:W-:Y:S02]  /*02c0*/  ISETP.GE.AND P0, PT, R5, UR4, PT ;  /* 0x0000000405007c0c */ /* 0x000fe4000bf06270 */
[----:B------:R-:W0:Y:S02]  /*02d0*/  LDC.64 R4, c[0x0][0x390] ;  /* 0x0000e400ff047b82 */ /* 0x000e240000000a00 */
[----:B------:R-:W-:-:S09]  /*02e0*/  P2R R52, PR, RZ, 0x1 ;  /* 0x00000001ff347803 */ /* 0x000fd20000000000 */
[----:B------:R-:W3:Y:S01]  /*02f0*/  @!P0 LDG.E R38, desc[UR8][R6.64+0x20] ;  /* 0x0000200806268981 */ /* 0x000ee2000c1e1900 */
[----:B------:R-:W-:-:S04]  /*0300*/  ISETP.GE.AND P0, PT, R29, UR4, PT ;  /* 0x000000041d007c0c */ /* 0x000fc8000bf06270 */
[----:B------:R-:W-:-:S09]  /*0310*/  P2R R53, PR, RZ, 0x1 ;  /* 0x00000001ff357803 */ /* 0x000fd20000000000 */
[----:B------:R-:W3:Y:S01]  /*0320*/  @!P0 LDG.E R39, desc[UR8][R6.64+0x24] ;  /* 0x0000240806278981 */ /* 0x000ee2000c1e1900 */
[----:B------:R-:W-:Y:S01]  /*0330*/  ISETP.GE.AND P0, PT, R30, UR4, PT ;  /* 0x000000041e007c0c */ /* 0x000fe2000bf06270 */
[----:B------:R-:W-:-:S05]  /*0340*/  VIADD R30, R9, 0xd ;  /* 0x0000000d091e7836 */ /* 0x000fca0000000000 */
[----:B------:R-:W-:Y:S02]  /*0350*/  ISETP.GE.AND P1, PT, R30, UR4, PT ;  /* 0x000000041e007c0c */ /* 0x000fe4000bf26270 */
[----:B------:R-:W-:Y:S02]  /*0360*/  P2R R54, PR, RZ, 0x1 ;  /* 0x00000001ff367803 */ /* 0x000fe40000000000 */
[----:B------:R-:W-:-:S03]  /*0370*/  P2R R58, PR, RZ, 0x2 ;  /* 0x00000002ff3a7803 */ /* 0x000fc60000000000 */
[----:B------:R-:W3:Y:S01]  /*0380*/  @!P0 LDG.E R40, desc[UR8][R6.64+0x28] ;  /* 0x0000280806288981 */ /* 0x000ee2000c1e1900 */
[----:B------:R-:W-:-:S05]  /*0390*/  ISETP.GE.AND P0, PT, R31, UR4, PT ;  /* 0x000000041f007c0c */ /* 0x000fca000bf06270 */
[----:B------:R-:W3:Y:S01]  /*03a0*/  @!P1 LDG.E R62, desc[UR8][R6.64+0x34] ;  /* 0x00003408063e9981 */ /* 0x000ee2000c1e1900 */
[----:B------:R-:W-:-:S04]  /*03b0*/  ISETP.NE.AND P1, PT, R54, RZ, PT ;  /* 0x000000ff3600720c */ /* 0x000fc80003f25270 */
[----:B------:R-:W-:Y:S02]  /*03c0*/  P2R R57, PR, RZ, 0x2 ;  /* 0x00000002ff397803 */ /* 0x000fe40000000000 */
[----:B------:R-:W-:Y:S01]  /*03d0*/  ISETP.NE.AND P1, PT, R53, RZ, PT ;  /* 0x000000ff3500720c */ /* 0x000fe20003f25270 */
[----:B------:R-:W3:Y:S03]  /*03e0*/  @!P0 LDG.E R41, desc[UR8][R6.64+0x2c] ;  /* 0x00002c0806298981 */ /* 0x000ee6000c1e1900 */
[----:B------:R-:W-:Y:S02]  /*03f0*/  P2R R56, PR, RZ, 0x2 ;  /* 0x00000002ff387803 */ /* 0x000fe40000000000 */
[----:B------:R-:W-:Y:S02]  /*0400*/  ISETP.NE.AND P1, PT, R52, RZ, PT ;  /* 0x000000ff3400720c */ /* 0x000fe40003f25270 */
[----:B------:R-:W-:-:S02]  /*0410*/  P2R R60, PR, RZ, 0x1 ;  /* 0x00000001ff3c7803 */ /* 0x000fc40000000000 */
[----:B------:R-:W-:Y:S02]  /*0420*/  P2R R55, PR, RZ, 0x2 ;  /* 0x00000002ff377803 */ /* 0x000fe40000000000 */
[----:B------:R-:W-:Y:S02]  /*0430*/  ISETP.GE.AND P0, PT, R32, UR4, PT ;  /* 0x0000000420007c0c */ /* 0x000fe4000bf06270 */
[----:B------:R-:W-:Y:S01]  /*0440*/  ISETP.NE.AND P1, PT, R51, RZ, PT ;  /* 0x000000ff3300720c */ /* 0x000fe20003f25270 */
[----:B------:R-:W-:-:S03]  /*0450*/  VIADD R32, R9, 0xf ;  /* 0x0000000f09207836 */ /* 0x000fc60000000000 */
[----:B------:R-:W-:Y:S02]  /*0460*/  P2R R54, PR, RZ, 0x2 ;  /* 0x00000002ff367803 */ /* 0x000fe40000000000 */
[----:B------:R-:W-:Y:S02]  /*0470*/  ISETP.NE.AND P1, PT, R50, RZ, PT ;  /* 0x000000ff3200720c */ /* 0x000fe40003f25270 */
[----:B------:R-:W-:Y:S02]  /*0480*/  ISETP.GE.AND P3, PT, R32, UR4, PT ;  /* 0x0000000420007c0c */ /* 0x000fe4000bf66270 */
[----:B------:R-:W-:Y:S01]  /*0490*/  P2R R53, PR, RZ, 0x2 ;  /* 0x00000002ff357803 */ /* 0x000fe20000000000 */
[----:B------:R-:W3:Y:S01]  /*04a0*/  @!P0 LDG.E R42, desc[UR8][R6.64+0x30] ;  /* 0x00003008062a8981 */ /* 0x000ee2000c1e1900 */
[----:B------:R-:W-:Y:S01]  /*04b0*/  ISETP.NE.AND P1, PT, R49, RZ, PT ;  /* 0x000000ff3100720c */ /* 0x000fe20003f25270 */
[----:B------:R-:W-:-:S03]  /*04c0*/  VIADD R31, R9, 0xe ;  /* 0x0000000e091f7836 */ /* 0x000fc60000000000 */
[----:B------:R-:W-:Y:S01]  /*04d0*/  P2R R51, PR, RZ, 0x2 ;  /* 0x00000002ff337803 */ /* 0x000fe20000000000 */
[C---:B------:R-:W-:Y:S01]  /*04e0*/  VIADD R43, R9.reuse, 0x11 ;  /* 0x00000011092b7836 */ /* 0x040fe20000000000 */
[----:B------:R-:W-:Y:S01]  /*04f0*/  ISETP.NE.AND P1, PT, R48, RZ, PT ;  /* 0x000000ff3000720c */ /* 0x000fe20003f25270 */
[----:B------:R-:W-:Y:S01]  /*0500*/  VIADD R44, R9, 0x12 ;  /* 0x00000012092c7836 */ /* 0x000fe20000000000 */
[----:B------:R-:W-:Y:S02]  /*0510*/  ISETP.GE.AND P2, PT, R31, UR4, PT ;  /* 0x000000041f007c0c */ /* 0x000fe4000bf46270 */
[----:B------:R-:W-:Y:S02]  /*0520*/  P2R R49, PR, RZ, 0x2 ;  /* 0x00000002ff317803 */ /* 0x000fe40000000000 */
[----:B------:R-:W-:Y:S02]  /*0530*/  ISETP.NE.AND P1, PT, R47, RZ, PT ;  /* 0x000000ff2f00720c */ /* 0x000fe40003f25270 */
[----:B------:R-:W-:Y:S01]  /*0540*/  ISETP.GE.AND P4, PT, R33, UR4, PT ;  /* 0x0000000421007c0c */ /* 0x000fe2000bf86270 */
[----:B------:R-:W3:Y:S01]  /*0550*/  @!P3 LDG.E R47, desc[UR8][R6.64+0x3c] ;  /* 0x00003c08062fb981 */ /* 0x000ee2000c1e1900 */
[----:B------:R-:W-:-:S02]  /*0560*/  ISETP.GE.AND P5, PT, R43, UR4, PT ;  /* 0x000000042b007c0c */ /* 0x000fc4000bfa6270 */
[----:B------:R-:W-:Y:S02]  /*0570*/  ISETP.GE.AND P6, PT, R44, UR4, PT ;  /* 0x000000042c007c0c */ /* 0x000fe4000bfc6270 */
[----:B------:R-:W-:Y:S02]  /*0580*/  P2R R48, PR, RZ, 0x2 ;  /* 0x00000002ff307803 */ /* 0x000fe40000000000 */
[----:B------:R-:W-:-:S04]  /*0590*/  ISETP.NE.AND P1, PT, R45, RZ, PT ;  /* 0x000000ff2d00720c */ /* 0x000fc80003f25270 */
[----:B------:R-:W-:Y:S01]  /*05a0*/  P2R R45, PR, RZ, 0x2 ;  /* 0x00000002ff2d7803 */ /* 0x000fe20000000000 */
[----:B0-----:R-:W-:Y:S01]  /*05b0*/  IMAD.WIDE.U32 R4, R9, 0x4, R4 ;  /* 0x0000000409047825 */ /* 0x001fe200078e0004 */
[----:B------:R-:W-:Y:S01]  /*05c0*/  ISETP.NE.AND P1, PT, R46, RZ, PT ;  /* 0x000000ff2e00720c */ /* 0x000fe20003f25270 */
[----:B------:R-:W3:Y:S01]  /*05d0*/  @!P4 LDG.E R50, desc[UR8][R6.64+0x40] ;  /* 0x000040080632c981 */ /* 0x000ee2000c1e1900 */
[----:B------:R-:W-:-:S03]  /*05e0*/  P2R R59, PR, RZ, 0x1 ;  /* 0x00000001ff3b7803 */ /* 0x000fc60000000000 */
[----:B------:R-:W3:Y:S01]  /*05f0*/  @!P2 LDG.E R46, desc[UR8][R6.64+0x38] ;  /* 0x00003808062ea981 */ /* 0x000ee2000c1e1900 */
[----:B------:R-:W-:Y:S01]  /*0600*/  ISETP.GE.AND P0, PT, R9, UR4, PT ;  /* 0x0000000409007c0c */ /* 0x000fe2000bf06270 */
[----:B------:R-:W-:Y:S01]  /*0610*/  IMAD.MOV.U32 R30, RZ, RZ, -0x1 ;  /* 0xffffffffff1e7424 */ /* 0x000fe200078e00ff */
[----:B------:R-:W0:Y:S01]  /*0620*/  S2UR UR6, SR_CgaCtaId ;  /* 0x00000000000679c3 */ /* 0x000e220000008800 */
[----:B------:R-:W3:Y:S01]  /*0630*/  @!P5 LDG.E R9, desc[UR8][R6.64+0x44] ;  /* 0x000044080609d981 */ /* 0x000ee2000c1e1900 */
[----:B------:R-:W-:Y:S01]  /*0640*/  IMAD.MOV.U32 R31, RZ, RZ, -0x1 ;  /* 0xffffffffff1f7424 */ /* 0x000fe200078e00ff */
[----:B------:R-:W1:Y:S02]  /*0650*/  LDCU.64 UR4, c[0x0][0x3a8] ;  /* 0x00007500ff0477ac */ /* 0x000e640008000a00 */
[----:B------:R-:W3:Y:S03]  /*0660*/  @!P6 LDG.E R52, desc[UR8][R6.64+0x48] ;  /* 0x000048080634e981 */ /* 0x000ee6000c1e1900 */
[----:B------:R-:W-:Y:S06]  /*0670*/  BAR.SYNC.DEFER_BLOCKING 0x0 ;  /* 0x0000000000007b1d */ /* 0x000fec0000010000 */
[----:B------:R0:W5:Y:S01]  /*0680*/  @!P1 LDG.E R3, desc[UR8][R4.64+0x4] ;  /* 0x0000040804039981 */ /* 0x000162000c1e1900 */
[----:B------:R-:W-:-:S02]  /*0690*/  IMAD.MOV.U32 R32, RZ, RZ, -0x1 ;  /* 0xffffffffff207424 */ /* 0x000fc400078e00ff */
[----:B------:R-:W-:Y:S01]  /*06a0*/  IMAD.MOV.U32 R33, RZ, RZ, -0x1 ;  /* 0xffffffffff217424 */ /* 0x000fe200078e00ff */
[----:B------:R0:W5:Y:S01]  /*06b0*/  @!P0 LDG.E R2, desc[UR8][R4.64] ;  /* 0x0000000804028981 */ /* 0x000162000c1e1900 */
[----:B--2---:R-:W-:Y:S01]  /*06c0*/  @!P1 LOP3.LUT R30, R8, 0x80000000, RZ, 0x3c, !PT ;  /* 0x80000000081e9812 */ /* 0x004fe200078e3cff */
[----:B------:R-:W-:Y:S01]  /*06d0*/  IMAD.MOV.U32 R29, RZ, RZ, -0x1 ;  /* 0xffffffffff1d7424 */ /* 0x000fe200078e00ff */
[----:B------:R-:W-:Y:S01]  /*06e0*/  ISETP.NE.AND P1, PT, R45, RZ, PT ;  /* 0x000000ff2d00720c */ /* 0x000fe20003f25270 */
[----:B------:R2:W5:Y:S01]  /*06f0*/  @!P2 LDG.E R24, desc[UR8][R4.64+0x38] ;  /* 0x000038080418a981 */ /* 0x000562000c1e1900 */
[----:B-1----:R-:W-:-:S03]  /*0700*/  UIADD3 UR7, UPT, UPT, UR4, 0x6, URZ ;  /* 0x0000000604077890 */ /* 0x002fc6000fffe0ff */
[----:B------:R2:W5:Y:S01]  /*0710*/  @!P3 LDG.E R25, desc[UR8][R4.64+0x3c] ;  /* 0x00003c080419b981 */ /* 0x000562000c1e1900 */
[----:B------:R-:W-:-:S03]  /*0720*/  UIADD3 UR5, UPT, UPT, -UR4, UR5, URZ ;  /* 0x0000000504057290 */ /* 0x000fc6000fffe1ff */
[----:B------:R2:W5:Y:S04]  /*0730*/  @!P4 LDG.E R26, desc[UR8][R4.64+0x40] ;  /* 0x00004008041ac981 */ /* 0x000568000c1e1900 */
[----:B----4-:R-:W-:Y:S01]  /*0740*/  @!P1 LOP3.LUT R31, R10, 0x80000000, RZ, 0x3c, !PT ;  /* 0x800000000a1f9812 */ /* 0x010fe200078e3cff */
[----:B------:R2:W5:Y:S01]  /*0750*/  @!P1 LDG.E R12, desc[UR8][R4.64+0x8] ;  /* 0x00000808040c9981 */ /* 0x000562000c1e1900 */
[----:B------:R-:W-:-:S03]  /*0760*/  ISETP.NE.AND P1, PT, R48, RZ, PT ;  /* 0x000000ff3000720c */ /* 0x000fc60003f25270 */
[----:B------:R2:W5:Y:S04]  /*0770*/  @!P5 LDG.E R27, desc[UR8][R4.64+0x44] ;  /* 0x00004408041bd981 */ /* 0x000568000c1e1900 */
[----:B------:R2:W5:Y:S06]  /*0780*/  @!P6 LDG.E R28, desc[UR8][R4.64+0x48] ;  /* 0x00004808041ce981 */ /* 0x00056c000c1e1900 */
[----:B---3--:R-:W-:Y:S01]  /*0790*/  @!P1 LOP3.LUT R32, R11, 0x80000000, RZ, 0x3c, !PT ;  /* 0x800000000b209812 */ /* 0x008fe200078e3cff */
[----:B------:R2:W5:Y:S01]  /*07a0*/  @!P1 LDG.E R13, desc[UR8][R4.64+0xc] ;  /* 0x00000c08040d9981 */ /* 0x000562000c1e1900 */
[----:B------:R-:W-:-:S13]  /*07b0*/  ISETP.NE.AND P1, PT, R49, RZ, PT ;  /* 0x000000ff3100720c */ /* 0x000fda0003f25270 */
[----:B------:R-:W-:Y:S01]  /*07c0*/  @!P1 LOP3.LUT R33, R34, 0x80000000, RZ, 0x3c, !PT ;  /* 0x8000000022219812 */ /* 0x000fe200078e3cff */
[----:B------:R2:W5:Y:S01]  /*07d0*/  @!P1 LDG.E R14, desc[UR8][R4.64+0x10] ;  /* 0x00001008040e9981 */ /* 0x000562000c1e1900 */
[----:B------:R-:W-:Y:S01]  /*07e0*/  ISETP.NE.AND P1, PT, R51, RZ, PT ;  /* 0x000000ff3300720c */ /* 0x000fe20003f25270 */
[----:B------:R-:W-:-:S12]  /*07f0*/  IMAD.MOV.U32 R34, RZ, RZ, -0x1 ;  /* 0xffffffffff227424 */ /* 0x000fd800078e00ff */
        /* <DEDUP_REMOVED lines=15> */
[----:B------:R-:W-:Y:S01]  /*08f0*/  IMAD.MOV.U32 R38, RZ, RZ, -0x1 ;  /* 0xffffffffff267424 */ /* 0x000fe200078e00ff */
[----:B------:R-:W-:Y:S02]  /*0900*/  @!P0 LOP3.LUT R29, R61, 0x80000000, RZ, 0x3c, !PT ;  /* 0x800000003d1d8812 */ /* 0x000fe400078e3cff */
[----:B------:R-:W-:-:S09]  /*0910*/  ISETP.NE.AND P0, PT, R60, RZ, PT ;  /* 0x000000ff3c00720c */ /* 0x000fd20003f05270 */
[----:B------:R-:W-:Y:S01]  /*0920*/  @!P1 LOP3.LUT R38, R39, 0x80000000, RZ, 0x3c, !PT ;  /* 0x8000000027269812 */ /* 0x000fe200078e3cff */
[----:B------:R2:W5:Y:S01]  /*0930*/  @!P1 LDG.E R19, desc[UR8][R4.64+0x24] ;  /* 0x0000240804139981 */ /* 0x000562000c1e1900 */
[----:B------:R-:W-:Y:S01]  /*0940*/  ISETP.NE.AND P1, PT, R57, RZ, PT ;  /* 0x000000ff3900720c */ /* 0x000fe20003f25270 */
[----:B------:R-:W-:Y:S02]  /*0950*/  IMAD.MOV.U32 R39, RZ, RZ, -0x1 ;  /* 0xffffffffff277424 */ /* 0x000fe400078e00ff */
[----:B------:R2:W5:Y:S10]  /*0960*/  @!P0 LDG.E R21, desc[UR8][R4.64+0x2c] ;  /* 0x00002c0804158981 */ /* 0x000574000c1e1900 */
[----:B------:R-:W-:Y:S01]  /*0970*/  @!P1 LOP3.LUT R39, R40, 0x80000000, RZ, 0x3c, !PT ;  /* 0x8000000028279812 */ /* 0x000fe200078e3cff */
[----:B------:R-:W-:Y:S01]  /*0980*/  IMAD.MOV.U32 R40, RZ, RZ, -0x1 ;  /* 0xffffffffff287424 */ /* 0x000fe200078e00ff */
[----:B------:R2:W5:Y:S01]  /*0990*/  @!P1 LDG.E R20, desc[UR8][R4.64+0x28] ;  /* 0x0000280804149981 */ /* 0x000562000c1e1900 */
[----:B------:R-:W-:-:S02]  /*09a0*/  @!P0 LOP3.LUT R40, R41, 0x80000000, RZ, 0x3c, !PT ;  /* 0x8000000029288812 */ /* 0x000fc400078e3cff */
[----:B------:R-:W-:Y:S02]  /*09b0*/  ISETP.NE.AND P1, PT, R58, RZ, PT ;  /* 0x000000ff3a00720c */ /* 0x000fe40003f25270 */
[----:B------:R-:W-:Y:S01]  /*09c0*/  ISETP.NE.AND P0, PT, R59, RZ, PT ;  /* 0x000000ff3b00720c */ /* 0x000fe20003f05270 */
[----:B------:R-:W-:Y:S01]  /*09d0*/  IMAD.MOV.U32 R41, RZ, RZ, -0x1 ;  /* 0xffffffffff297424 */ /* 0x000fe200078e00ff */
[----:B------:R-:W-:Y:S02]  /*09e0*/  UMOV UR4, 0x400 ;  /* 0x0000040000047882 */ /* 0x000fe40000000000 */
[----:B0-----:R-:W-:-:S07]  /*09f0*/  ULEA UR4, UR6, UR4, 0x18 ;  /* 0x0000000406047291 */ /* 0x001fce000f8ec0ff */
[----:B------:R2:W5:Y:S02]  /*0a00*/  @!P1 LDG.E R23, desc[UR8][R4.64+0x34] ;  /* 0x0000340804179981 */ /* 0x000564000c1e1900 */
[----:B------:R-:W-:Y:S02]  /*0a10*/  @!P0 LOP3.LUT R41, R42, 0x80000000, RZ, 0x3c, !PT ;  /* 0x800000002a298812 */ /* 0x000fe400078e3cff */
[----:B------:R2:W5:Y:S01]  /*0a20*/  @!P0 LDG.E R22, desc[UR8][R4.64+0x30] ;  /* 0x0000300804168981 */ /* 0x000562000c1e1900 */
[----:B------:R-:W0:Y:S01]  /*0a30*/  S2R R42, SR_LANEID ;  /* 0x00000000002a7919 */ /* 0x000e220000000000 */
[----:B------:R-:W-:Y:S01]  /*0a40*/  IMAD.MOV.U32 R45, RZ, RZ, -0x1 ;  /* 0xffffffffff2d7424 */ /* 0x000fe200078e00ff */
[----:B------:R-:W-:Y:S02]  /*0a50*/  @!P3 LOP3.LUT R45, R47, 0x80000000, RZ, 0x3c, !PT ;  /* 0x800000002f2db812 */ /* 0x000fe400078e3cff */
[----:B------:R-:W-:Y:S01]  /*0a60*/  LEA R47, R0, UR4, 0x2 ;  /* 0x00000004002f7c11 */ /* 0x000fe2000f8e10ff */
[----:B------:R-:W-:Y:S01]  /*0a70*/  IMAD.MOV.U32 R44, RZ, RZ, -0x1 ;  /* 0xffffffffff2c7424 */ /* 0x000fe200078e00ff */
[----:B------:R-:W-:-:S02]  /*0a80*/  SHF.R.U32.HI R124, RZ, 0x5, R0 ;  /* 0x00000005ff7c7819 */ /* 0x000fc40000011600 */
[----:B------:R-:W-:Y:S01]  /*0a90*/  @!P2 LOP3.LUT R44, R46, 0x80000000, RZ, 0x3c, !PT ;  /* 0x800000002e2ca812 */ /* 0x000fe200078e3cff */
[----:B------:R-:W-:Y:S02]  /*0aa0*/  IMAD R51, R0, 0x80, R47 ;  /* 0x0000008000337824 */ /* 0x000fe400078e022f */
[----:B------:R-:W-:Y:S01]  /*0ab0*/  IMAD.MOV.U32 R46, RZ, RZ, -0x1 ;  /* 0xffffffffff2e7424 */ /* 0x000fe200078e00ff */
[----:B------:R-:W-:Y:S01]  /*0ac0*/  @!P4 LOP3.LUT R46, R50, 0x80000000, RZ, 0x3c, !PT ;  /* 0x80000000322ec812 */ /* 0x000fe200078e3cff */
[----:B------:R-:W-:Y:S01]  /*0ad0*/  IMAD.MOV.U32 R43, RZ, RZ, -0x1 ;  /* 0xffffffffff2b7424 */ /* 0x000fe200078e00ff */
[----:B------:R-:W-:Y:S01]  /*0ae0*/  @!P1 LOP3.LUT R43, R62, 0x80000000, RZ, 0x3c, !PT ;  /* 0x800000003e2b9812 */ /* 0x000fe200078e3cff */
[----:B------:R-:W-:Y:S01]  /*0af0*/  IMAD.MOV.U32 R48, RZ, RZ, -0x1 ;  /* 0xffffffffff307424 */ /* 0x000fe200078e00ff */
[----:B------:R-:W-:Y:S01]  /*0b00*/  @!P5 LOP3.LUT R48, R9, 0x80000000, RZ, 0x3c, !PT ;  /* 0x800000000930d812 */ /* 0x000fe200078e3cff */
[----:B------:R-:W-:Y:S01]  /*0b10*/  IMAD.MOV.U32 R49, RZ, RZ, -0x1 ;  /* 0xffffffffff317424 */ /* 0x000fe200078e00ff */
[----:B------:R-:W-:Y:S01]  /*0b20*/  @!P6 LOP3.LUT R49, R52, 0x80000000, RZ, 0x3c, !PT ;  /* 0x800000003431e812 */ /* 0x000fe200078e3cff */
[----:B------:R-:W-:Y:S01]  /*0b30*/  IMAD R53, R0, -0x38, R51 ;  /* 0xffffffc800357824 */ /* 0x000fe200078e0233 */
[----:B------:R-:W-:Y:S01]  /*0b40*/  LEA R50, R124, UR4, 0x2 ;  /* 0x000000047c327c11 */ /* 0x000fe2000f8e10ff */
[----:B--2---:R-:W-:Y:S06]  /*0b50*/  BAR.SYNC.DEFER_BLOCKING 0x0 ;  /* 0x0000000000007b1d */ /* 0x004fec0000010000 */
.L_x_222:
[----:B------:R-:W-:Y:S01]  /*0b60*/  UISETP.LT.AND UP0, UPT, UR5, 0x6, UPT ;  /* 0x000000060500788c */ /* 0x000fe2000bf01270 */
[----:B------:R-:W-:Y:S01]  /*0b70*/  STS [R47], RZ ;  /* 0x000000ff2f007388 */ /* 0x000fe20000000800 */
[----:B------:R-:W-:Y:S01]  /*0b80*/  UIADD3 UR6, UPT, UPT, UR7, -0x6, URZ ;  /* 0xfffffffa07067890 */ /* 0x000fe2000fffe0ff */
[----:B0-----:R-:W-:Y:S01]  /*0b90*/  ISETP.NE.AND P1, PT, R42, 0x1f, PT ;  /* 0x0000001f2a00780c */ /* 0x001fe20003f25270 */
[----:B------:R-:W-:Y:S01]  /*0ba0*/  USEL UR4, UR5, 0x6, UP0 ;  /* 0x0000000605047887 */ /* 0x000fe20008000000 */
[----:B------:R-:W-:Y:S01]  /*0bb0*/  STS [R47+0x400], RZ ;  /* 0x000400ff2f007388 */ /* 0x000fe20000000800 */
[C---:B------:R-:W-:Y:S01]  /*0bc0*/  ISETP.NE.AND P2, PT, R124.reuse, 0x6, PT ;  /* 0x000000067c00780c */ /* 0x040fe20003f45270 */
[----:B------:R-:W-:Y:S01]  /*0bd0*/  UISETP.GE.AND UP0, UPT, UR7, UR10, UPT ;  /* 0x0000000a0700728c */ /* 0x000fe2000bf06270 */
[----:B-1----:R-:W-:Y:S01]  /*0be0*/  SHF.R.U32.HI R4, RZ, UR6, R29 ;  /* 0x00000006ff047c19 */ /* 0x002fe2000801161d */
[----:B------:R-:W-:Y:S01]  /*0bf0*/  UBMSK UR4, URZ, UR4 ;  /* 0x00000004ff04729b */ /* 0x000fe20008000000 */
[----:B------:R-:W-:Y:S01]  /*0c00*/  STS [R47+0x800], RZ ;  /* 0x000800ff2f007388 */ /* 0x000fe20000000800 */
[----:B------:R-:W-:-:S03]  /*0c10*/  ISETP.NE.AND P3, PT, R124, 0x7, PT ;  /* 0x000000077c00780c */ /* 0x000fc60003f65270 */
[----:B------:R-:W-:Y:S01]  /*0c20*/  STS [R47+0xc00], RZ ;  /* 0x000c00ff2f007388 */ /* 0x000fe20000000800 */
[----:B------:R-:W-:-:S03]  /*0c30*/  LOP3.LUT R4, R4, UR4, RZ, 0xc0, !PT ;  /* 0x0000000404047c12 */ /* 0x000fc6000f8ec0ff */
[----:B------:R-:W-:Y:S02]  /*0c40*/  STS [R47+0x1000], RZ ;  /* 0x001000ff2f007388 */ /* 0x000fe40000000800 */
[----:B------:R-:W-:Y:S01]  /*0c50*/  IMAD.SHL.U32 R5, R4, 0x400, RZ ;  /* 0x0000040004057824 */ /* 0x000fe200078e00ff */
[----:B------:R-:W-:Y:S01]  /*0c60*/  SHF.R.U32.HI R4, RZ, 0x4, R4 ;  /* 0x00000004ff047819 */ /* 0x000fe20000011604 */
[----:B------:R-:W-:Y:S03]  /*0c70*/  STS [R47+0x1400], RZ ;  /* 0x001400ff2f007388 */ /* 0x000fe60000000800 */
[----:B------:R-:W-:Y:S01]  /*0c80*/  LOP3.LUT R54, R5, 0x7c00, RZ, 0xc0, !PT ;  /* 0x00007c0005367812 */ /* 0x000fe200078ec0ff */
[----:B------:R-:W-:Y:S01]  /*0c90*/  STS [R47+0x1800], RZ ;  /* 0x001800ff2f007388 */ /* 0x000fe20000000800 */
[----:B------:R-:W-:-:S03]  /*0ca0*/  LOP3.LUT R4, R4, 0xffffffe, RZ, 0xc0, !PT ;  /* 0x0ffffffe04047812 */ /* 0x000fc600078ec0ff */
[----:B------:R-:W-:Y:S01]  /*0cb0*/  STS [R47+0x1c00], RZ ;  /* 0x001c00ff2f007388 */ /* 0x000fe20000000800 */
[----:B------:R-:W-:Y:S02]  /*0cc0*/  IADD3 R54, PT, PT, R4, R47, R54 ;  /* 0x0000002f04367210 */ /* 0x000fe40007ffe036 */
[----:B------:R-:W-:Y:S01]  /*0cd0*/  SHF.R.U32.HI R4, RZ, UR6, R30 ;  /* 0x00000006ff047c19 */ /* 0x000fe2000801161e */
[----:B------:R-:W-:Y:S03]  /*0ce0*/  STS [R47+0x2000], RZ ;  /* 0x002000ff2f007388 */ /* 0x000fe60000000800 */
[----:B------:R-:W-:Y:S01]  /*0cf0*/  LOP3.LUT R4, R4, UR4, RZ, 0xc0, !PT ;  /* 0x0000000404047c12 */ /* 0x000fe2000f8ec0ff */
[----:B------:R-:W-:Y:S04]  /*0d00*/  STS [R47+0x2400], RZ ;  /* 0x002400ff2f007388 */ /* 0x000fe80000000800 */
[----:B------:R-:W-:Y:S01]  /*0d10*/  STS [R47+0x2800], RZ ;  /* 0x002800ff2f007388 */ /* 0x000fe20000000800 */
[----:B------:R-:W-:Y:S01]  /*0d20*/  IMAD.SHL.U32 R5, R4, 0x400, RZ ;  /* 0x0000040004057824 */ /* 0x000fe200078e00ff */
[----:B------:R-:W-:-:S02]  /*0d30*/  SHF.R.U32.HI R4, RZ, 0x4, R4 ;  /* 0x00000004ff047819 */ /* 0x000fc40000011604 */
[----:B------:R-:W-:Y:S02]  /*0d40*/  STS [R47+0x2c00], RZ ;  /* 0x002c00ff2f007388 */ /* 0x000fe40000000800 */
[----:B------:R-:W-:Y:S02]  /*0d50*/  LOP3.LUT R56, R5, 0x7c00, RZ, 0xc0, !PT ;  /* 0x00007c0005387812 */ /* 0x000fe400078ec0ff */
        /* <DEDUP_REMOVED lines=32> */
[----:B------:R-:W0:Y:S02]  /*0f60*/  LDS.U16 R52, [R54] ;  /* 0x0000000036347984 */ /* 0x000e240000000400 */
[----:B0-----:R-:W-:-:S05]  /*0f70*/  VIADD R5, R52, 0x1 ;  /* 0x0000000134057836 */ /* 0x001fca0000000000 */
[----:B------:R0:W-:Y:S04]  /*0f80*/  STS.U16 [R54], R5 ;  /* 0x0000000536007388 */ /* 0x0001e80000000400 */
[----:B------:R-:W1:Y:S01]  /*0f90*/  LDS.U16 R57, [R56] ;  /* 0x0000000038397984 */ /* 0x000e620000000400 */
[----:B0-----:R-:W-:Y:S01]  /*0fa0*/  IMAD.SHL.U32 R5, R4, 0x400, RZ ;  /* 0x0000040004057824 */ /* 0x001fe200078e00ff */
[----:B------:R-:W-:-:S04]  /*0fb0*/  SHF.R.U32.HI R4, RZ, 0x4, R4 ;  /* 0x00000004ff047819 */ /* 0x000fc80000011604 */
[----:B------:R-:W-:Y:S02]  /*0fc0*/  LOP3.LUT R60, R5, 0x7c00, RZ, 0xc0, !PT ;  /* 0x00007c00053c7812 */ /* 0x000fe400078ec0ff */
[----:B------:R-:W-:-:S04]  /*0fd0*/  LOP3.LUT R4, R4, 0xffffffe, RZ, 0xc0, !PT ;  /* 0x0ffffffe04047812 */ /* 0x000fc800078ec0ff */
[----:B------:R-:W-:Y:S02]  /*0fe0*/  IADD3 R60, PT, PT, R4, R47, R60 ;  /* 0x0000002f043c7210 */ /* 0x000fe40007ffe03c */
[----:B------:R-:W-:-:S04]  /*0ff0*/  SHF.R.U32.HI R4, RZ, UR6, R33 ;  /* 0x00000006ff047c19 */ /* 0x000fc80008011621 */
[----:B------:R-:W-:-:S05]  /*1000*/  LOP3.LUT R4, R4, UR4, RZ, 0xc0, !PT ;  /* 0x0000000404047c12 */ /* 0x000fca000f8ec0ff */
[----:B------:R-:W-:Y:S01]  /*1010*/  IMAD.SHL.U32 R6, R4, 0x400, RZ ;  /* 0x0000040004067824 */ /* 0x000fe200078e00ff */
[----:B------:R-:W-:-:S04]  /*1020*/  SHF.R.U32.HI R4, RZ, 0x4, R4 ;  /* 0x00000004ff047819 */ /* 0x000fc80000011604 */
[----:B------:R-:W-:Y:S02]  /*1030*/  LOP3.LUT R6, R6, 0x7c00, RZ, 0xc0, !PT ;  /* 0x00007c0006067812 */ /* 0x000fe400078ec0ff */
[----:B------:R-:W-:-:S04]  /*1040*/  LOP3.LUT R4, R4, 0xffffffe, RZ, 0xc0, !PT ;  /* 0x0ffffffe04047812 */ /* 0x000fc800078ec0ff */
[----:B------:R-:W-:Y:S01]  /*1050*/  IADD3 R62, PT, PT, R4, R47, R6 ;  /* 0x0000002f043e7210 */ /* 0x000fe20007ffe006 */
[----:B-1----:R-:W-:Y:S01]  /*1060*/  VIADD R7, R57, 0x1 ;  /* 0x0000000139077836 */ /* 0x002fe20000000000 */
[----:B------:R-:W-:-:S04]  /*1070*/  SHF.R.U32.HI R4, RZ, UR6, R34 ;  /* 0x00000006ff047c19 */ /* 0x000fc80008011622 */
[----:B------:R-:W-:Y:S01]  /*1080*/  STS.U16 [R56], R7 ;  /* 0x0000000738007388 */ /* 0x000fe20000000400 */
[----:B------:R-:W-:-:S03]  /*1090*/  LOP3.LUT R4, R4, UR4, RZ, 0xc0, !PT ;  /* 0x0000000404047c12 */ /* 0x000fc6000f8ec0ff */
        /* <DEDUP_REMOVED lines=129> */
[----:B------:R-:W-:Y:S01]  /*18b0*/  SHF.R.U32.HI R4, RZ, UR6, R49 ;  /* 0x00000006ff047c19 */ /* 0x000fe20008011631 */
[----:B------:R-:W0:Y:S03]  /*18c0*/  S2UR UR6, SR_CgaCtaId ;  /* 0x00000000000679c3 */ /* 0x000e260000008800 */
[----:B------:R-:W-:Y:S01]  /*18d0*/  LOP3.LUT R4, R4, UR4, RZ, 0xc0, !PT ;  /* 0x0000000404047c12 */ /* 0x000fe2000f8ec0ff */
[----:B------:R-:W-:-:S04]  /*18e0*/  UMOV UR4, 0x400 ;  /* 0x0000040000047882 */ /* 0x000fc80000000000 */
[----:B------:R-:W-:Y:S01]  /*18f0*/  IMAD.SHL.U32 R6, R4, 0x400, RZ ;  /* 0x0000040004067824 */ /* 0x000fe200078e00ff */
[----:B------:R-:W-:-:S04]  /*1900*/  SHF.R.U32.HI R4, RZ, 0x4, R4 ;  /* 0x00000004ff047819 */ /* 0x000fc80000011604 */
[----:B------:R-:W-:Y:S02]  /*1910*/  LOP3.LUT R6, R6, 0x7c00, RZ, 0xc0, !PT ;  /* 0x00007c0006067812 */ /* 0x000fe400078ec0ff */
[----:B------:R-:W-:-:S04]  /*1920*/  LOP3.LUT R4, R4, 0xffffffe, RZ, 0xc0, !PT ;  /* 0x0ffffffe04047812 */ /* 0x000fc800078ec0ff */
[----:B------:R-:W-:Y:S01]  /*1930*/  IADD3 R90, PT, PT, R4, R47, R6 ;  /* 0x0000002f045a7210 */ /* 0x000fe20007ffe006 */
[----:B-1----:R-:W-:Y:S01]  /*1940*/  VIADD R7, R85, 0x1 ;  /* 0x0000000155077836 */ /* 0x002fe20000000000 */
[----:B0-----:R-:W-:-:S04]  /*1950*/  ULEA UR4, UR6, UR4, 0x18 ;  /* 0x0000000406047291 */ /* 0x001fc8000f8ec0ff */
[----:B------:R-:W-:Y:S04]  /*1960*/  STS.U16 [R84], R7 ;  /* 0x0000000754007388 */ /* 0x000fe80000000400 */
[----:B------:R-:W0:Y:S02]  /*1970*/  LDS.U16 R87, [R86] ;  /* 0x0000000056577984 */ /* 0x000e240000000400 */
[----:B0-----:R-:W-:-:S05]  /*1980*/  VIADD R5, R87, 0x1 ;  /* 0x0000000157057836 */ /* 0x001fca0000000000 */
[----:B------:R-:W-:Y:S04]  /*1990*/  STS.U16 [R86], R5 ;  /* 0x0000000556007388 */ /* 0x000fe80000000400 */
[----:B------:R-:W0:Y:S02]  /*19a0*/  LDS.U16 R89, [R88] ;  /* 0x0000000058597984 */ /* 0x000e240000000400 */
[----:B0-----:R-:W-:-:S05]  /*19b0*/  VIADD R7, R89, 0x1 ;  /* 0x0000000159077836 */ /* 0x001fca0000000000 */
[----:B------:R-:W-:Y:S04]  /*19c0*/  STS.U16 [R88], R7 ;  /* 0x0000000758007388 */ /* 0x000fe80000000400 */
[----:B------:R-:W0:Y:S02]  /*19d0*/  LDS.U16 R91, [R90] ;  /* 0x000000005a5b7984 */ /* 0x000e240000000400 */
[----:B0-----:R-:W-:-:S05]  /*19e0*/  VIADD R5, R91, 0x1 ;  /* 0x000000015b057836 */ /* 0x001fca0000000000 */
[----:B------:R-:W-:Y:S01]  /*19f0*/  STS.U16 [R90], R5 ;  /* 0x000000055a007388 */ /* 0x000fe20000000400 */
[----:B------:R-:W-:Y:S06]  /*1a00*/  BAR.SYNC.DEFER_BLOCKING 0x0 ;  /* 0x0000000000007b1d */ /* 0x000fec0000010000 */
[----:B------:R-:W-:Y:S04]  /*1a10*/  LDS R92, [R51] ;  /* 0x00000000335c7984 */ /* 0x000fe80000000800 */
[----:B------:R-:W0:Y:S04]  /*1a20*/  LDS R93, [R51+0x4] ;  /* 0x00000400335d7984 */ /* 0x000e280000000800 */
[----:B------:R-:W1:Y:S04]  /*1a30*/  LDS R94, [R51+0x8] ;  /* 0x00000800335e7984 */ /* 0x000e680000000800 */
[----:B------:R-:W2:Y:S04]  /*1a40*/  LDS R95, [R51+0xc] ;  /* 0x00000c00335f7984 */ /* 0x000ea80000000800 */
[----:B------:R-:W3:Y:S04]  /*1a50*/  LDS R96, [R51+0x10] ;  /* 0x0000100033607984 */ /* 0x000ee80000000800 */
[----:B------:R-:W4:Y:S04]  /*1a60*/  LDS R97, [R51+0x14] ;  /* 0x0000140033617984 */ /* 0x000f280000000800 */
[----:B------:R-:W4:Y:S04]  /*1a70*/  LDS R98, [R51+0x18] ;  /* 0x0000180033627984 */ /* 0x000f280000000800 */
[----:B------:R-:W4:Y:S04]  /*1a80*/  LDS R99, [R51+0x1c] ;  /* 0x00001c0033637984 */ /* 0x000f280000000800 */
[----:B------:R-:W4:Y:S04]  /*1a90*/  LDS R100, [R51+0x20] ;  /* 0x0000200033647984 */ /* 0x000f280000000800 */
[----:B------:R-:W4:Y:S04]  /*1aa0*/  LDS R101, [R51+0x24] ;  /* 0x0000240033657984 */ /* 0x000f280000000800 */
[----:B------:R-:W4:Y:S04]  /*1ab0*/  LDS R102, [R51+0x28] ;  /* 0x0000280033667984 */ /* 0x000f280000000800 */
[----:B------:R-:W4:Y:S01]  /*1ac0*/  LDS R103, [R51+0x2c] ;  /* 0x00002c0033677984 */ /* 0x000f220000000800 */
[----:B0-----:R-:W-:-:S03]  /*1ad0*/  IMAD.IADD R93, R92, 0x1, R93 ;  /* 0x000000015c5d7824 */ /* 0x001fc600078e025d */
[----:B------:R-:W0:Y:S01]  /*1ae0*/  LDS R104, [R51+0x30] ;  /* 0x0000300033687984 */ /* 0x000e220000000800 */
[----:B-1----:R-:W-:-:S03]  /*1af0*/  IMAD.IADD R94, R94, 0x1, R93 ;  /* 0x000000015e5e7824 */ /* 0x002fc600078e025d */
[----:B------:R-:W1:Y:S01]  /*1b00*/  LDS R105, [R51+0x34] ;  /* 0x0000340033697984 */ /* 0x000e620000000800 */
[----:B--2---:R-:W-:-:S03]  /*1b10*/  IMAD.IADD R95, R95, 0x1, R94 ;  /* 0x000000015f5f7824 */ /* 0x004fc600078e025e */
[----:B------:R-:W2:Y:S01]  /*1b20*/  LDS R106, [R51+0x38] ;  /* 0x00003800336a7984 */ /* 0x000ea20000000800 */
[----:B---3--:R-:W-:-:S03]  /*1b30*/  IMAD.IADD R96, R96, 0x1, R95 ;  /* 0x0000000160607824 */ /* 0x008fc600078e025f */
[----:B------:R-:W3:Y:S01]  /*1b40*/  LDS R107, [R51+0x3c] ;  /* 0x00003c00336b7984 */ /* 0x000ee20000000800 */
[----:B----4-:R-:W-:-:S03]  /*1b50*/  IMAD.IADD R97, R97, 0x1, R96 ;  /* 0x0000000161617824 */ /* 0x010fc600078e0260 */
[----:B------:R-:W4:Y:S01]  /*1b60*/  LDS R108, [R51+0x40] ;  /* 0x00004000336c7984 */ /* 0x000f220000000800 */
[----:B------:R-:W-:-:S03]  /*1b70*/  IMAD.IADD R98, R98, 0x1, R97 ;  /* 0x0000000162627824 */ /* 0x000fc600078e0261 */
        /* <DEDUP_REMOVED lines=31> */
[----:B------:R-:W-:-:S04]  /*1d70*/  IMAD.IADD R114, R114, 0x1, R113 ;  /* 0x0000000172727824 */ /* 0x000fc800078e0271 */
[----:B0-----:R-:W-:-:S04]  /*1d80*/  IMAD.IADD R115, R115, 0x1, R114 ;  /* 0x0000000173737824 */ /* 0x001fc800078e0272 */
[----:B-1----:R-:W-:-:S04]  /*1d90*/  IMAD.IADD R116, R116, 0x1, R115 ;  /* 0x0000000174747824 */ /* 0x002fc800078e0273 */
[----:B--2---:R-:W-:-:S04]  /*1da0*/  IMAD.IADD R117, R117, 0x1, R116 ;  /* 0x0000000175757824 */ /* 0x004fc800078e0274 */
[----:B---3--:R-:W-:-:S04]  /*1db0*/  IMAD.IADD R118, R118, 0x1, R117 ;  /* 0x0000000176767824 */ /* 0x008fc800078e0275 */
[----:B----4-:R-:W-:-:S04]  /*1dc0*/  IMAD.IADD R119, R119, 0x1, R118 ;  /* 0x0000000177777824 */ /* 0x010fc800078e0276 */
[----:B------:R-:W-:-:S04]  /*1dd0*/  IMAD.IADD R120, R120, 0x1, R119 ;  /* 0x0000000178787824 */ /* 0x000fc800078e0277 */
[----:B------:R-:W-:-:S04]  /*1de0*/  IMAD.IADD R121, R121, 0x1, R120 ;  /* 0x0000000179797824 */ /* 0x000fc800078e0278 */
[----:B------:R-:W-:-:S04]  /*1df0*/  IMAD.IADD R122, R122, 0x1, R121 ;  /* 0x000000017a7a7824 */ /* 0x000fc800078e0279 */
[----:B------:R-:W-:-:S04]  /*1e00*/  IMAD.IADD R123, R123, 0x1, R122 ;  /* 0x000000017b7b7824 */ /* 0x000fc800078e027a */
[----:B------:R-:W-:-:S05]  /*1e10*/  IMAD.IADD R125, R4, 0x1, R123 ;  /* 0x00000001047d7824 */ /* 0x000fca00078e027b */
        /* <DEDUP_REMOVED lines=8> */
[----:B------:R-:W0:Y:S02]  /*1ea0*/  SHFL.UP P0, R126, R127, 0x10, RZ ;  /* 0x060000007f7e7989 */ /* 0x000e2400000000ff */
[----:B0-----:R-:W-:Y:S01]  /*1eb0*/  @P0 IMAD.IADD R126, R127, 0x1, R126 ;  /* 0x000000017f7e0824 */ /* 0x001fe200078e027e */
[----:B------:R-:W-:-:S03]  /*1ec0*/  ISETP.NE.AND P0, PT, R124, 0x1, PT ;  /* 0x000000017c00780c */ /* 0x000fc60003f05270 */
[----:B------:R-:W-:Y:S01]  /*1ed0*/  IMAD.IADD R125, R126, 0x1, -R125 ;  /* 0x000000017e7d7824 */ /* 0x000fe200078e0a7d */
[----:B------:R-:W-:Y:S01]  /*1ee0*/  @!P1 STS [R50+0x8400], R126 ;  /* 0x0084007e32009388 */ /* 0x000fe20000000800 */
[----:B------:R-:W-:Y:S01]  /*1ef0*/  BAR.SYNC.DEFER_BLOCKING 0x0 ;  /* 0x0000000000007b1d */ /* 0x000fe20000010000 */
[----:B------:R-:W-:-:S05]  /*1f00*/  ISETP.NE.AND P1, PT, R124, 0x4, PT ;  /* 0x000000047c00780c */ /* 0x000fca0003f25270 */
[----:B------:R-:W0:Y:S04]  /*1f10*/  LDS.128 R4, [UR4+0x8400] ;  /* 0x00840004ff047984 */ /* 0x000e280008000c00 */
[----:B------:R-:W1:Y:S01]  /*1f20*/  LDS.128 R8, [UR4+0x8410] ;  /* 0x00841004ff087984 */ /* 0x000e620008000c00 */
[C---:B0-----:R-:W-:Y:S01]  /*1f30*/  SEL R55, R4.reuse, R55, !P0 ;  /* 0x0000003704377207 */ /* 0x041fe20004000000 */
[----:B------:R-:W-:Y:S01]  /*1f40*/  IMAD.IADD R5, R4, 0x1, R5 ;  /* 0x0000000104057824 */ /* 0x000fe200078e0205 */
[----:B------:R-:W-:-:S03]  /*1f50*/  ISETP.NE.AND P0, PT, R124, 0x2, PT ;  /* 0x000000027c00780c */ /* 0x000fc60003f05270 */
[----:B------:R-:W-:Y:S01]  /*1f60*/  IMAD.IADD R6, R6, 0x1, R5 ;  /* 0x0000000106067824 */ /* 0x000fe200078e0205 */
[----:B------:R-:W-:Y:S02]  /*1f70*/  SEL R55, R5, R55, !P0 ;  /* 0x0000003705377207 */ /* 0x000fe40004000000 */
[----:B------:R-:W-:Y:S01]  /*1f80*/  ISETP.NE.AND P0, PT, R124, 0x3, PT ;  /* 0x000000037c00780c */ /* 0x000fe20003f05270 */
[----:B------:R-:W-:-:S03]  /*1f90*/  IMAD.IADD R7, R7, 0x1, R6 ;  /* 0x0000000107077824 */ /* 0x000fc600078e0206 */
[----:B------:R-:W-:Y:S01]  /*1fa0*/  SEL R55, R6, R55, !P0 ;  /* 0x0000003706377207 */ /* 0x000fe20004000000 */
[C---:B-1----:R-:W-:Y:S01]  /*1fb0*/  IMAD.IADD R8, R7.reuse, 0x1, R8 ;  /* 0x0000000107087824 */ /* 0x042fe200078e0208 */
[----:B------:R-:W-:Y:S02]  /*1fc0*/  ISETP.NE.AND P0, PT, R124, 0x5, PT ;  /* 0x000000057c00780c */ /* 0x000fe40003f05270 */
[----:B------:R-:W-:Y:S01]  /*1fd0*/  SEL R55, R7, R55, !P1 ;  /* 0x0000003707377207 */ /* 0x000fe20004800000 */
[----:B------:R-:W-:Y:S01]  /*1fe0*/  IMAD.IADD R9, R9, 0x1, R8 ;  /* 0x0000000109097824 */ /* 0x000fe200078e0208 */
[----:B------:R-:W-:Y:S02]  /*1ff0*/  ISETP.NE.AND P1, PT, R42, RZ, PT ;  /* 0x000000ff2a00720c */ /* 0x000fe40003f25270 */
[----:B------:R-:W-:Y:S01]  /*2000*/  SEL R55, R8, R55, !P0 ;  /* 0x0000003708377207 */ /* 0x000fe20004000000 */
[----:B------:R-:W-:Y:S01]  /*2010*/  IMAD.IADD R10, R10, 0x1, R9 ;  /* 0x000000010a0a7824 */ /* 0x000fe200078e0209 */
[----:B------:R-:W-:-:S02]  /*2020*/  ISETP.GT.U32.AND P0, PT, R0, 0x1f, PT ;  /* 0x0000001f0000780c */ /* 0x000fc40003f04070 */
[----:B------:R-:W-:Y:S01]  /*2030*/  SEL R55, R9, R55, !P2 ;  /* 0x0000003709377207 */ /* 0x000fe20005000000 */
[----:B------:R-:W-:Y:S01]  /*2040*/  IMAD.IADD R11, R11, 0x1, R10 ;  /* 0x000000010b0b7824 */ /* 0x000fe200078e020a */
[----:B------:R-:W-:Y:S02]  /*2050*/  ISETP.GT.U32.OR P2, PT, R0, 0x1f, P1 ;  /* 0x0000001f0000780c */ /* 0x000fe40000f44470 */
[----:B------:R-:W-:Y:S02]  /*2060*/  SEL R4, R125, RZ, P1 ;  /* 0x000000ff7d047207 */ /* 0x000fe40000800000 */
[----:B------:R-:W-:-:S05]  /*2070*/  SEL R55, R10, R55, !P3 ;  /* 0x000000370a377207 */ /* 0x000fca0005800000 */
[----:B------:R-:W-:Y:S01]  /*2080*/  @P0 IMAD.IADD R125, R55, 0x1, R4 ;  /* 0x00000001377d0824 */ /* 0x000fe200078e0204 */
[----:B------:R-:W-:-:S03]  /*2090*/  ISETP.NE.AND P0, PT, R0, RZ, PT ;  /* 0x000000ff0000720c */ /* 0x000fc60003f05270 */
[----:B------:R-:W-:-:S05]  /*20a0*/  @!P2 IMAD.U32 R125, R11, 0x10000, RZ ;  /* 0x000100000b7da824 */ /* 0x000fca00078e00ff */
[----:B------:R-:W-:Y:S01]  /*20b0*/  @!P2 STS [UR4+0x8428], R125 ;  /* 0x0084287dff00a988 */ /* 0x000fe20008000804 */
[----:B------:R-:W-:Y:S06]  /*20c0*/  BAR.SYNC.DEFER_BLOCKING 0x0 ;  /* 0x0000000000007b1d */ /* 0x000fec0000010000 */
[----:B------:R-:W0:Y:S02]  /*20d0*/  LDS R4, [UR4+0x8428] ;  /* 0x00842804ff047984 */ /* 0x000e240008000800 */
[----:B0-----:R-:W-:-:S05]  /*20e0*/  SEL R4, R4, RZ, P0 ;  /* 0x000000ff04047207 */ /* 0x001fca0000000000 */
[----:B------:R-:W-:-:S04]  /*20f0*/  IMAD.IADD R4, R4, 0x1, R125 ;  /* 0x0000000104047824 */ /* 0x000fc800078e027d */
[--C-:B------:R-:W-:Y:S01]  /*2100*/  IMAD.IADD R92, R92, 0x1, R4.reuse ;  /* 0x000000015c5c7824 */ /* 0x100fe200078e0204 */
[----:B------:R-:W-:Y:S01]  /*2110*/  STS [R51], R4 ;  /* 0x0000000433007388 */ /* 0x000fe20000000800 */
[--C-:B------:R-:W-:Y:S02]  /*2120*/  IMAD.IADD R6, R93, 0x1, R4.reuse ;  /* 0x000000015d067824 */ /* 0x100fe400078e0204 */
[--C-:B------:R-:W-:Y:S01]  /*2130*/  IMAD.IADD R94, R94, 0x1, R4.reuse ;  /* 0x000000015e5e7824 */ /* 0x100fe200078e0204 */
[----:B------:R-:W-:Y:S01]  /*2140*/  STS [R51+0x4], R92 ;  /* 0x0000045c33007388 */ /* 0x000fe20000000800 */
[--C-:B------:R-:W-:Y:S02]  /*2150*/  IMAD.IADD R8, R95, 0x1, R4.reuse ;  /* 0x000000015f087824 */ /* 0x100fe400078e0204 */
[--C-:B------:R-:W-:Y:S01]  /*2160*/  IMAD.IADD R96, R96, 0x1, R4.reuse ;  /* 0x0000000160607824 */ /* 0x100fe200078e0204 */
[----:B------:R-:W-:Y:S01]  /*2170*/  STS [R51+0x8], R6 ;  /* 0x0000080633007388 */ /* 0x000fe20000000800 */
[----:B------:R-:W-:-:S02]  /*2180*/  IMAD.IADD R10, R97, 0x1, R4 ;  /* 0x00000001610a7824 */ /* 0x000fc400078e0204 */
[--C-:B------:R-:W-:Y:S01]  /*2190*/  IMAD.IADD R98, R98, 0x1, R4.reuse ;  /* 0x0000000162627824 */ /* 0x100fe200078e0204 */
[----:B------:R-:W-:Y:S01]  /*21a0*/  STS [R51+0xc], R94 ;  /* 0x00000c5e33007388 */ /* 0x000fe20000000800 */
        /* <DEDUP_REMOVED lines=36> */
[----:B------:R-:W-:-:S03]  /*23f0*/  IMAD.IADD R150, R123, 0x1, R4 ;  /* 0x000000017b967824 */ /* 0x000fc600078e0204 */
[----:B------:R-:W-:Y:S04]  /*2400*/  STS [R51+0x40], R134 ;  /* 0x0000408633007388 */ /* 0x000fe80000000800 */
        /* <DEDUP_REMOVED lines=15> */
[----:B------:R-:W-:Y:S01]  /*2500*/  STS [R51+0x80], R150 ;  /* 0x0000809633007388 */ /* 0x000fe20000000800 */
[----:B------:R-:W-:Y:S06]  /*2510*/  BAR.SYNC.DEFER_BLOCKING 0x0 ;  /* 0x0000000000007b1d */ /* 0x000fec0000010000 */
[----:B------:R-:W0:Y:S04]  /*2520*/  LDS.U16 R5, [R54] ;  /* 0x0000000036057984 */ /* 0x000e280000000400 */
[----:B------:R-:W1:Y:S04]  /*2530*/  LDS.U16 R56, [R56] ;  /* 0x0000000038387984 */ /* 0x000e680000000400 */
[----:B------:R-:W2:Y:S04]  /*2540*/  LDS.U16 R58, [R58] ;  /* 0x000000003a3a7984 */ /* 0x000ea80000000400 */
[----:B------:R-:W3:Y:S04]  /*2550*/  LDS.U16 R60, [R60] ;  /* 0x000000003c3c7984 */ /* 0x000ee80000000400 */
[----:B------:R-:W4:Y:S04]  /*2560*/  LDS.U16 R62, [R62] ;  /* 0x000000003e3e7984 */ /* 0x000f280000000400 */
[----:B------:R-:W4:Y:S04]  /*2570*/  LDS.U16 R64, [R64] ;  /* 0x0000000040407984 */ /* 0x000f280000000400 */
[----:B------:R-:W4:Y:S04]  /*2580*/  LDS.U16 R66, [R66] ;  /* 0x0000000042427984 */ /* 0x000f280000000400 */
[----:B------:R-:W4:Y:S04]  /*2590*/  LDS.U16 R68, [R68] ;  /* 0x0000000044447984 */ /* 0x000f280000000400 */
[----:B------:R-:W4:Y:S04]  /*25a0*/  LDS.U16 R70, [R70] ;  /* 0x0000000046467984 */ /* 0x000f280000000400 */
[----:B------:R-:W4:Y:S04]  /*25b0*/  LDS.U16 R72, [R72] ;  /* 0x0000000048487984 */ /* 0x000f280000000400 */
[----:B------:R-:W4:Y:S01]  /*25c0*/  LDS.U16 R74, [R74] ;  /* 0x000000004a4a7984 */ /* 0x000f220000000400 */
[----:B0-----:R-:W-:-:S03]  /*25d0*/  IMAD.IADD R5, R52, 0x1, R5 ;  /* 0x0000000134057824 */ /* 0x001fc600078e0205 */
[----:B------:R-:W0:Y:S01]  /*25e0*/  LDS.U16 R76, [R76] ;  /* 0x000000004c4c7984 */ /* 0x000e220000000400 */
[----:B-1----:R-:W-:-:S03]  /*25f0*/  IMAD.IADD R56, R57, 0x1, R56 ;  /* 0x0000000139387824 */ /* 0x002fc600078e0238 */
[----:B------:R-:W1:Y:S01]  /*2600*/  LDS.U16 R78, [R78] ;  /* 0x000000004e4e7984 */ /* 0x000e620000000400 */
[----:B--2---:R-:W-:-:S03]  /*2610*/  IMAD.IADD R58, R59, 0x1, R58 ;  /* 0x000000013b3a7824 */ /* 0x004fc600078e023a */
[----:B------:R-:W2:Y:S01]  /*2620*/  LDS.U16 R80, [R80] ;  /* 0x0000000050507984 */ /* 0x000ea20000000400 */
[----:B---3--:R-:W-:-:S03]  /*2630*/  IMAD.IADD R60, R61, 0x1, R60 ;  /* 0x000000013d3c7824 */ /* 0x008fc600078e023c */
[----:B------:R-:W3:Y:S01]  /*2640*/  LDS.U16 R82, [R82] ;  /* 0x0000000052527984 */ /* 0x000ee20000000400 */
[----:B----4-:R-:W-:-:S03]  /*2650*/  IMAD.IADD R62, R63, 0x1, R62 ;  /* 0x000000013f3e7824 */ /* 0x010fc600078e023e */
[----:B------:R-:W4:Y:S01]  /*2660*/  LDS.U16 R84, [R84] ;  /* 0x0000000054547984 */ /* 0x000f220000000400 */
[----:B------:R-:W-:-:S03]  /*2670*/  IMAD.IADD R64, R65, 0x1, R64 ;  /* 0x0000000141407824 */ /* 0x000fc600078e0240 */
[----:B------:R-:W4:Y:S01]  /*2680*/  LDS.U16 R86, [R86] ;  /* 0x0000000056567984 */ /* 0x000f220000000400 */
[----:B------:R-:W-:-:S03]  /*2690*/  IMAD.IADD R66, R67, 0x1, R66 ;  /* 0x0000000143427824 */ /* 0x000fc600078e0242 */
[----:B------:R-:W4:Y:S01]  /*26a0*/  LDS.U16 R88, [R88] ;  /* 0x0000000058587984 */ /* 0x000f220000000400 */
[----:B------:R-:W-:-:S03]  /*26b0*/  IMAD.IADD R68, R69, 0x1, R68 ;  /* 0x0000000145447824 */ /* 0x000fc600078e0244 */
[----:B------:R-:W4:Y:S01]  /*26c0*/  LDS.U16 R90, [R90] ;  /* 0x000000005a5a7984 */ /* 0x000f220000000400 */
[----:B------:R-:W-:Y:S02]  /*26d0*/  IMAD.IADD R70, R71, 0x1, R70 ;  /* 0x0000000147467824 */ /* 0x000fe400078e0246 */
[----:B------:R-:W-:Y:S02]  /*26e0*/  IMAD.IADD R72, R73, 0x1, R72 ;  /* 0x0000000149487824 */ /* 0x000fe400078e0248 */
[----:B------:R-:W-:Y:S02]  /*26f0*/  IMAD.IADD R74, R75, 0x1, R74 ;  /* 0x000000014b4a7824 */ /* 0x000fe400078e024a */
[----:B0-----:R-:W-:Y:S02]  /*2700*/  IMAD.IADD R76, R77, 0x1, R76 ;  /* 0x000000014d4c7824 */ /* 0x001fe400078e024c */
[----:B-1----:R-:W-:Y:S02]  /*2710*/  IMAD.IADD R78, R79, 0x1, R78 ;  /* 0x000000014f4e7824 */ /* 0x002fe400078e024e */
[----:B--2---:R-:W-:-:S02]  /*2720*/  IMAD.IADD R80, R81, 0x1, R80 ;  /* 0x0000000151507824 */ /* 0x004fc400078e0250 */
[----:B---3--:R-:W-:Y:S02]  /*2730*/  IMAD.IADD R82, R83, 0x1, R82 ;  /* 0x0000000153527824 */ /* 0x008fe400078e0252 */
[----:B----4-:R-:W-:Y:S02]  /*2740*/  IMAD.IADD R84, R85, 0x1, R84 ;  /* 0x0000000155547824 */ /* 0x010fe400078e0254 */
[----:B------:R-:W-:Y:S02]  /*2750*/  IMAD.IADD R86, R87, 0x1, R86 ;  /* 0x0000000157567824 */ /* 0x000fe400078e0256 */
[----:B------:R-:W-:Y:S02]  /*2760*/  IMAD.IADD R88, R89, 0x1, R88 ;  /* 0x0000000159587824 */ /* 0x000fe400078e0258 */
[----:B------:R-:W-:Y:S01]  /*2770*/  IMAD.IADD R90, R91, 0x1, R90 ;  /* 0x000000015b5a7824 */ /* 0x000fe200078e025a */
[----:B------:R-:W-:Y:S06]  /*2780*/  BAR.SYNC.DEFER_BLOCKING 0x0 ;  /* 0x0000000000007b1d */ /* 0x000fec0000010000 */
[----:B------:R-:W-:Y:S05]  /*2790*/  BRA.U UP0, `(.L_x_221) ;  /* 0x0000000500987547 */ /* 0x000fea000b800000 */
[----:B------:R-:W-:Y:S01]  /*27a0*/  LEA R4, R5, UR4, 0x2 ;  /* 0x0000000405047c11 */ /* 0x000fe2000f8e10ff */
[----:B------:R-:W-:Y:S01]  /*27b0*/  UIADD3 UR7, UPT, UPT, UR7, 0x6, URZ ;  /* 0x0000000607077890 */ /* 0x000fe2000fffe0ff */
[----:B------:R-:W-:Y:S01]  /*27c0*/  LEA R5, R56, UR4, 0x2 ;  /* 0x0000000438057c11 */ /* 0x000fe2000f8e10ff */
[----:B------:R-:W-:Y:S01]  /*27d0*/  UIADD3 UR5, UPT, UPT, UR5, -0x6, URZ ;  /* 0xfffffffa05057890 */ /* 0x000fe2000fffe0ff */
[----:B------:R-:W-:Y:S01]  /*27e0*/  LEA R6, R58, UR4, 0x2 ;  /* 0x000000043a067c11 */ /* 0x000fe2000f8e10ff */
[----:B------:R1:W-:Y:S01]  /*27f0*/  STS [R4], R29 ;  /* 0x0000001d04007388 */ /* 0x0003e20000000800 */
[----:B------:R-:W-:Y:S02]  /*2800*/  LEA R7, R60, UR4, 0x2 ;  /* 0x000000043c077c11 */ /* 0x000fe4000f8e10ff */
[----:B------:R-:W-:Y:S01]  /*2810*/  LEA R8, R62, UR4, 0x2 ;  /* 0x000000043e087c11 */ /* 0x000fe2000f8e10ff */
[----:B------:R1:W-:Y:S01]  /*2820*/  STS [R5], R30 ;  /* 0x0000001e05007388 */ /* 0x0003e20000000800 */
[----:B------:R-:W-:-:S02]  /*2830*/  LEA R9, R64, UR4, 0x2 ;  /* 0x0000000440097c11 */ /* 0x000fc4000f8e10ff */
[----:B------:R-:W-:Y:S01]  /*2840*/  LEA R10, R66, UR4, 0x2 ;  /* 0x00000004420a7c11 */ /* 0x000fe2000f8e10ff */
[----:B------:R1:W-:Y:S01]  /*2850*/  STS [R6], R31 ;  /* 0x0000001f06007388 */ /* 0x0003e20000000800 */
[----:B------:R-:W-:Y:S02]  /*2860*/  LEA R11, R68, UR4, 0x2 ;  /* 0x00000004440b7c11 */ /* 0x000fe4000f8e10ff */
        /* <DEDUP_REMOVED lines=16> */
[----:B------:R1:W-:Y:S04]  /*2970*/  STS [R52], R37 ;  /* 0x0000002534007388 */ /* 0x0003e80000000800 */
        /* <DEDUP_REMOVED lines=9> */
[----:B------:R1:W-:Y:S01]  /*2a10*/  STS [R64], R49 ;  /* 0x0000003140007388 */ /* 0x0003e20000000800 */
[----:B------:R-:W-:Y:S06]  /*2a20*/  BAR.SYNC.DEFER_BLOCKING 0x0 ;  /* 0x0000000000007b1d */ /* 0x000fec0000010000 */
[----:B------:R1:W2:Y:S04]  /*2a30*/  LDS R29, [R53] ;  /* 0x00000000351d7984 */ /* 0x0002a80000000800 */
[----:B------:R1:W3:Y:S04]  /*2a40*/  LDS R30, [R53+0x4] ;  /* 0x00000400351e7984 */ /* 0x0002e80000000800 */
[----:B------:R1:W4:Y:S04]  /*2a50*/  LDS R31, [R53+0x8] ;  /* 0x00000800351f7984 */ /* 0x0003280000000800 */
[----:B------:R1:W0:Y:S04]  /*2a60*/  LDS R32, [R53+0xc] ;  /* 0x00000c0035207984 */ /* 0x0002280000000800 */
        /* <DEDUP_REMOVED lines=14> */
[----:B------:R1:W0:Y:S01]  /*2b50*/  LDS R49, [R53+0x48] ;  /* 0x0000480035317984 */ /* 0x0002220000000800 */
[----:B------:R-:W-:Y:S06]  /*2b60*/  BAR.SYNC.DEFER_BLOCKING 0x0 ;  /* 0x0000000000007b1d */ /* 0x000fec0000010000 */
[----:B-----5:R1:W-:Y:S04]  /*2b70*/  STS [R4], R2 ;  /* 0x0000000204007388 */ /* 0x0203e80000000800 */
        /* <DEDUP_REMOVED lines=19> */
[----:B------:R1:W0:Y:S04]  /*2cb0*/  LDS R2, [R53] ;  /* 0x0000000035027984 */ /* 0x0002280000000800 */
        /* <DEDUP_REMOVED lines=19> */
[----:B--234-:R-:W-:Y:S05]  /*2df0*/  BRA `(.L_x_222) ;  /* 0xffffffdc00587947 */ /* 0x01cfea000383ffff */
.L_x_221:
[----:B------:R-:W-:Y:S01]  /*2e00*/  LEA R5, R5, UR4, 0x2 ;  /* 0x0000000405057c11 */ /* 0x000fe2000f8e10ff */
[----:B------:R-:W-:Y:S01]  /*2e10*/  IMAD R53, R0, -0x48, R53 ;  /* 0xffffffb800357824 */ /* 0x000fe200078e0235 */
[----:B------:R-:W-:Y:S01]  /*2e20*/  LEA R56, R56, UR4, 0x2 ;  /* 0x0000000438387c11 */ /* 0x000fe2000f8e10ff */
[----:B------:R-:W0:Y:S01]  /*2e30*/  LDCU.64 UR6, c[0x0][0x3a0] ;  /* 0x00007400ff0677ac */ /* 0x000e220008000a00 */
[----:B------:R-:W-:Y:S01]  /*2e40*/  LEA R58, R58, UR4, 0x2 ;  /* 0x000000043a3a7c11 */ /* 0x000fe2000f8e10ff */
[----:B------:R-:W-:Y:S01]  /*2e50*/  STS [R5], R29 ;  /* 0x0000001d05007388 */ /* 0x000fe20000000800 */
[----:B------:R-:W-:Y:S02]  /*2e60*/  LEA R60, R60, UR4, 0x2 ;  /* 0x000000043c3c7c11 */ /* 0x000fe4000f8e10ff */
[----:B------:R-:W-:Y:S01]  /*2e70*/  LEA R62, R62, UR4, 0x2 ;  /* 0x000000043e3e7c11 */ /* 0x000fe2000f8e10ff */
[----:B------:R-:W-:Y:S01]  /*2e80*/  STS [R56], R30 ;  /* 0x0000001e38007388 */ /* 0x000fe20000000800 */
[----:B------:R-:W-:-:S02]  /*2e90*/  LEA R64, R64, UR4, 0x2 ;  /* 0x0000000440407c11 */ /* 0x000fc4000f8e10ff */
[----:B------:R-:W-:Y:S01]  /*2ea0*/  LEA R66, R66, UR4, 0x2 ;  /* 0x0000000442427c11 */ /* 0x000fe2000f8e10ff */
[----:B------:R-:W-:Y:S01]  /*2eb0*/  STS [R58], R31 ;  /* 0x0000001f3a007388 */ /* 0x000fe20000000800 */
[----:B------:R-:W-:Y:S02]  /*2ec0*/  LEA R68, R68, UR4, 0x2 ;  /* 0x0000000444447c11 */ /* 0x000fe4000f8e10ff */
[----:B------:R-:W-:Y:S01]  /*2ed0*/  LEA R70, R70, UR4, 0x2 ;  /* 0x0000000446467c11 */ /* 0x000fe2000f8e10ff */
[----:B------:R-:W-:Y:S01]  /*2ee0*/  STS [R60], R32 ;  /* 0x000000203c007388 */ /* 0x000fe20000000800 */
[----:B------:R-:W-:Y:S02]  /*2ef0*/  LEA R72, R72, UR4, 0x2 ;  /* 0x0000000448487c11 */ /* 0x000fe4000f8e10ff */
[----:B------:R-:W-:Y:S01]  /*2f00*/  LEA R74, R74, UR4, 0x2 ;  /* 0x000000044a4a7c11 */ /* 0x000fe2000f8e10ff */
[----:B------:R-:W-:Y:S01]  /*2f10*/  STS [R62], R33 ;  /* 0x000000213e007388 */ /* 0x000fe20000000800 */
[----:B------:R-:W-:Y:S01]  /*2f20*/  LEA R76, R76, UR4, 0x2 ;  /* 0x000000044c4c7c11 */ /* 0x000fe2000f8e10ff */
[----:B0-----:R-:W-:Y:S01]  /*2f30*/  IMAD.U32 R4, RZ, RZ, UR7 ;  /* 0x00000007ff047e24 */ /* 0x001fe2000f8e00ff */
        /* <DEDUP_REMOVED lines=11> */
[----:B------:R-:W-:-:S03]  /*2ff0*/  ISETP.LT.U32.AND P2, PT, R0, UR6, PT ;  /* 0x0000000600007c0c */ /* 0x000fc6000bf41070 */
[----:B------:R-:W-:Y:S01]  /*3000*/  STS [R72], R38 ;  /* 0x0000002648007388 */ /* 0x000fe20000000800 */
[----:B------:R-:W-:-:S03]  /*3010*/  ISETP.GT.U32.AND.EX P2, PT, R4, RZ, PT, P2 ;  /* 0x000000ff0400720c */ /* 0x000fc60003f44120 */
[----:B------:R-:W-:Y:S04]  /*3020*/  STS [R74], R39 ;  /* 0x000000274a007388 */ /* 0x000fe80000000800 */
[----:B------:R-:W-:Y:S04]  /*3030*/  STS [R76], R40 ;  /* 0x000000284c007388 */ /* 0x000fe80000000800 */
[----:B------:R-:W-:Y:S04]  /*3040*/  STS [R78], R41 ;  /* 0x000000294e007388 */ /* 0x000fe80000000800 */
[----:B------:R-:W-:Y:S04]  /*3050*/  STS [R80], R43 ;  /* 0x0000002b50007388 */ /* 0x000fe80000000800 */
[----:B------:R-:W-:Y:S04]  /*3060*/  STS [R47], R44 ;  /* 0x0000002c2f007388 */ /* 0x000fe80000000800 */
[----:B------:R-:W-:Y:S04]  /*3070*/  STS [R84], R45 ;  /* 0x0000002d54007388 */ /* 0x000fe80000000800 */
[----:B------:R-:W-:Y:S04]  /*3080*/  STS [R51], R46 ;  /* 0x0000002e33007388 */ /* 0x000fe80000000800 */
[----:B------:R-:W-:Y:S04]  /*3090*/  STS [R88], R48 ;  /* 0x0000003058007388 */ /* 0x000fe80000000800 */
[----:B------:R-:W-:Y:S01]  /*30a0*/  STS [R90], R49 ;  /* 0x000000315a007388 */ /* 0x000fe20000000800 */
[----:B------:R-:W-:Y:S06]  /*30b0*/  BAR.SYNC.DEFER_BLOCKING 0x0 ;  /* 0x0000000000007b1d */ /* 0x000fec0000010000 */
[----:B------:R-:W0:Y:S04]  /*30c0*/  LDS R6, [R53] ;  /* 0x0000000035067984 */ /* 0x000e280000000800 */
[----:B------:R-:W1:Y:S04]  /*30d0*/  LDS R7, [R53+0x400] ;  /* 0x0004000035077984 */ /* 0x000e680000000800 */
[----:B------:R-:W2:Y:S04]  /*30e0*/  LDS R8, [R53+0x800] ;  /* 0x0008000035087984 */ /* 0x000ea80000000800 */
[----:B------:R-:W-:Y:S04]  /*30f0*/  LDS R9, [R53+0xc00] ;  /* 0x000c000035097984 */ /* 0x000fe80000000800 */
[----:B------:R-:W-:Y:S04]  /*3100*/  LDS R10, [R53+0x1000] ;  /* 0x00100000350a7984 */ /* 0x000fe80000000800 */
[----:B------:R-:W-:Y:S04]  /*3110*/  LDS R11, [R53+0x1400] ;  /* 0x00140000350b7984 */ /* 0x000fe80000000800 */
[----:B------:R-:W3:Y:S04]  /*3120*/  LDS R29, [R53+0x1800] ;  /* 0x00180000351d7984 */ /* 0x000ee80000000800 */
[----:B------:R-:W-:Y:S04]  /*3130*/  LDS R30, [R53+0x1c00] ;  /* 0x001c0000351e7984 */ /* 0x000fe80000000800 */
        /* <DEDUP_REMOVED lines=10> */
[----:B------:R-:W-:Y:S01]  /*31e0*/  LDS R41, [R53+0x4800] ;  /* 0x0048000035297984 */ /* 0x000fe20000000800 */
[----:B------:R-:W-:Y:S06]  /*31f0*/  BAR.SYNC.DEFER_BLOCKING 0x0 ;  /* 0x0000000000007b1d */ /* 0x000fec0000010000 */
[----:B-----5:R4:W-:Y:S04]  /*3200*/  STS [R5], R2 ;  /* 0x0000000205007388 */ /* 0x0209e80000000800 */
[----:B------:R0:W-:Y:S04]  /*3210*/  STS [R56], R3 ;  /* 0x0000000338007388 */ /* 0x0001e80000000800 */
[----:B------:R1:W-:Y:S01]  /*3220*/  STS [R58], R12 ;  /* 0x0000000c3a007388 */ /* 0x0003e20000000800 */
[----:B----4-:R-:W4:Y:S03]  /*3230*/  LDC.64 R4, c[0x0][0x398] ;  /* 0x0000e600ff047b82 */ /* 0x010f260000000a00 */
[----:B------:R-:W-:Y:S04]  /*3240*/  STS [R60], R13 ;  /* 0x0000000d3c007388 */ /* 0x000fe80000000800 */
[----:B------:R2:W-:Y:S01]  /*3250*/  STS [R62], R14 ;  /* 0x0000000e3e007388 */ /* 0x0005e20000000800 */
[----:B0-----:R-:W0:Y:S01]  /*3260*/  LDC.64 R2, c[0x0][0x388] ;  /* 0x0000e200ff027b82 */ /* 0x001e220000000a00 */
[----:B-1----:R-:W-:-:S02]  /*3270*/  VIADD R12, R0, 0x100 ;  /* 0x00000100000c7836 */ /* 0x002fc40000000000 */
[----:B------:R-:W-:Y:S04]  /*3280*/  STS [R64], R15 ;  /* 0x0000000f40007388 */ /* 0x000fe80000000800 */
[----:B------:R1:W-:Y:S01]  /*3290*/  STS [R66], R16 ;  /* 0x0000001042007388 */ /* 0x0003e20000000800 */
[----:B------:R-:W-:Y:S01]  /*32a0*/  ISETP.LT.U32.AND P4, PT, R12, UR6, PT ;  /* 0x000000060c007c0c */ /* 0x000fe2000bf81070 */
[C---:B--2---:R-:W-:Y:S01]  /*32b0*/  VIADD R14, R0.reuse, 0x200 ;  /* 0x00000200000e7836 */ /* 0x044fe20000000000 */
[----:B------:R-:W-:Y:S01]  /*32c0*/  LOP3.LUT R12, R0, 0x400, RZ, 0xfc, !PT ;  /* 0x00000400000c7812 */ /* 0x000fe200078efcff */
[----:B------:R-:W-:Y:S03]  /*32d0*/  STS [R68], R17 ;  /* 0x0000001144007388 */ /* 0x000fe60000000800 */
[----:B------:R-:W-:Y:S01]  /*32e0*/  ISETP.LT.U32.AND P3, PT, R14, UR6, PT ;  /* 0x000000060e007c0c */ /* 0x000fe2000bf61070 */
[----:B------:R-:W-:Y:S01]  /*32f0*/  STS [R70], R18 ;  /* 0x0000001246007388 */ /* 0x000fe20000000800 */
[----:B------:R-:W-:Y:S01]  /*3300*/  VIADD R14, R0, 0x500 ;  /* 0x00000500000e7836 */ /* 0x000fe20000000000 */
[----:B------:R-:W-:Y:S01]  /*3310*/  ISETP.LT.U32.AND P0, PT, R12, UR6, PT ;  /* 0x000000060c007c0c */ /* 0x000fe2000bf01070 */
[C---:B-1----:R-:W-:Y:S01]  /*3320*/  VIADD R16, R0.reuse, 0x300 ;  /* 0x0000030000107836 */ /* 0x042fe20000000000 */
[----:B------:R-:W-:Y:S01]  /*3330*/  STS [R72], R19 ;  /* 0x0000001348007388 */ /* 0x000fe20000000800 */
[----:B------:R-:W-:Y:S01]  /*3340*/  VIADD R12, R0, 0x600 ;  /* 0x00000600000c7836 */ /* 0x000fe20000000000 */
[----:B------:R-:W-:Y:S01]  /*3350*/  ISETP.LT.U32.AND P1, PT, R14, UR6, PT ;  /* 0x000000060e007c0c */ /* 0x000fe2000bf21070 */
[----:B------:R-:W-:Y:S01]  /*3360*/  IMAD.U32 R14, RZ, RZ, UR7 ;  /* 0x00000007ff0e7e24 */ /* 0x000fe2000f8e00ff */
[----:B------:R-:W-:Y:S01]  /*3370*/  STS [R74], R20 ;  /* 0x000000144a007388 */ /* 0x000fe20000000800 */
[----:B------:R-:W-:Y:S01]  /*3380*/  ISETP.LT.U32.AND P5, PT, R16, UR6, PT ;  /* 0x0000000610007c0c */ /* 0x000fe2000bfa1070 */
[----:B------:R-:W-:Y:S01]  /*3390*/  IMAD.U32 R16, RZ, RZ, UR7 ;  /* 0x00000007ff107e24 */ /* 0x000fe2000f8e00ff */
[----:B------:R-:W-:Y:S01]  /*33a0*/  ISETP.LT.U32.AND P6, PT, R12, UR6, PT ;  /* 0x000000060c007c0c */ /* 0x000fe2000bfc1070 */
[----:B------:R-:W-:Y:S01]  /*33b0*/  STS [R76], R21 ;  /* 0x000000154c007388 */ /* 0x000fe20000000800 */
[----:B0-----:R-:W-:Y:S01]  /*33c0*/  IMAD.WIDE.U32 R2, R0, 0x4, R2 ;  /* 0x0000000400027825 */ /* 0x001fe200078e0002 */
[----:B------:R-:W-:-:S02]  /*33d0*/  ISETP.GT.U32.AND.EX P3, PT, R14, RZ, PT, P3 ;  /* 0x000000ff0e00720c */ /* 0x000fc40003f64130 */
[----:B------:R-:W-:Y:S01]  /*33e0*/  STS [R78], R22 ;  /* 0x000000164e007388 */ /* 0x000fe20000000800 */
[----:B------:R-:W-:Y:S01]  /*33f0*/  ISETP.GT.U32.AND.EX P4, PT, R16, RZ, PT, P4 ;  /* 0x000000ff1000720c */ /* 0x000fe20003f84140 */
[----:B----4-:R-:W-:Y:S02]  /*3400*/  IMAD.WIDE.U32 R4, R0, 0x4, R4 ;  /* 0x0000000400047825 */ /* 0x010fe400078e0004 */
[----:B------:R0:W-:Y:S02]  /*3410*/  STS [R80], R23 ;  /* 0x0000001750007388 */ /* 0x0001e40000000800 */
[----:B------:R-:W-:Y:S02]  /*3420*/  IMAD.U32 R12, RZ, RZ, UR7 ;  /* 0x00000007ff0c7e24 */ /* 0x000fe4000f8e00ff */
[----:B------:R-:W-:Y:S03]  /*3430*/  STS [R47], R24 ;  /* 0x000000182f007388 */ /* 0x000fe60000000800 */
[----:B------:R-:W-:Y:S01]  /*3440*/  ISETP.GT.U32.AND.EX P5, PT, R12, RZ, PT, P5 ;  /* 0x000000ff0c00720c */ /* 0x000fe20003fa4150 */
[----:B------:R1:W-:Y:S01]  /*3450*/  STS [R84], R25 ;  /* 0x0000001954007388 */ /* 0x0003e20000000800 */
[----:B0-----:R-:W-:Y:S01]  /*3460*/  @P2 LOP3.LUT R23, R6, 0x80000000, RZ, 0x3c, !PT ;  /* 0x8000000006172812 */ /* 0x001fe200078e3cff */
[----:B------:R-:W-:-:S02]  /*3470*/  VIADD R6, R0, 0x700 ;  /* 0x0000070000067836 */ /* 0x000fc40000000000 */
[----:B------:R-:W-:Y:S04]  /*3480*/  STS [R51], R26 ;  /* 0x0000001a33007388 */ /* 0x000fe80000000800 */
[----:B------:R0:W-:Y:S01]  /*3490*/  STS [R88], R27 ;  /* 0x0000001b58007388 */ /* 0x0001e20000000800 */
[----:B-1----:R-:W-:-:S03]  /*34a0*/  @P4 LOP3.LUT R25, R7, 0x80000000, RZ, 0x3c, !PT ;  /* 0x8000000007194812 */ /* 0x002fc600078e3cff */
[----:B------:R-:W-:Y:S01]  /*34b0*/  STS [R90], R28 ;  /* 0x0000001c5a007388 */ /* 0x000fe20000000800 */
[----:B------:R-:W-:Y:S01]  /*34c0*/  BAR.SYNC.DEFER_BLOCKING 0x0 ;  /* 0x0000000000007b1d */ /* 0x000fe20000010000 */
[----:B0-----:R-:W-:Y:S01]  /*34d0*/  @P3 LOP3.LUT R27, R8, 0x80000000, RZ, 0x3c, !PT ;  /* 0x80000000081b3812 */ /* 0x001fe200078e3cff */
[----:B------:R-:W-:-:S05]  /*34e0*/  IMAD.U32 R8, RZ, RZ, UR7 ;  /* 0x00000007ff087e24 */ /* 0x000fca000f8e00ff */
[C---:B------:R-:W-:Y:S02]  /*34f0*/  ISETP.GT.U32.AND.EX P1, PT, R8.reuse, RZ, PT, P1 ;  /* 0x000000ff0800720c */ /* 0x040fe40003f24110 */
[----:B------:R-:W-:-:S13]  /*3500*/  ISETP.GT.U32.AND.EX P6, PT, R8, RZ, PT, P6 ;  /* 0x000000ff0800720c */ /* 0x000fda0003fc4160 */
[----:B---3--:R-:W-:Y:S01]  /*3510*/  @P6 LOP3.LUT R29, R29, 0x80000000, RZ, 0x3c, !PT ;  /* 0x800000001d1d6812 */ /* 0x008fe200078e3cff */
[----:B------:R-:W0:Y:S04]  /*3520*/  @P2 LDS R43, [R53] ;  /* 0x00000000352b2984 */ /* 0x000e280000000800 */
[----:B------:R-:W1:Y:S04]  /*3530*/  LDS R13, [R53+0x400] ;  /* 0x00040000350d7984 */ /* 0x000e680000000800 */
[----:B------:R-:W2:Y:S04]  /*3540*/  LDS R15, [R53+0x800] ;  /* 0x00080000350f7984 */ /* 0x000ea80000000800 */
[----:B------:R-:W3:Y:S04]  /*3550*/  LDS R17, [R53+0xc00] ;  /* 0x000c000035117984 */ /* 0x000ee80000000800 */
[----:B------:R-:W4:Y:S04]  /*3560*/  LDS R19, [R53+0x1000] ;  /* 0x0010000035137984 */ /* 0x000f280000000800 */
[----:B------:R-:W-:Y:S04]  /*3570*/  @P2 STG.E desc[UR8][R2.64], R23 ;  /* 0x0000001702002986 */ /* 0x000fe8000c101908 */
[----:B------:R-:W4:Y:S04]  /*3580*/  LDS R21, [R53+0x1400] ;  /* 0x0014000035157984 */ /* 0x000f280000000800 */
[----:B------:R-:W4:Y:S04]  /*3590*/  LDS R7, [R53+0x1800] ;  /* 0x0018000035077984 */ /* 0x000f280000000800 */
[----:B------:R-:W4:Y:S04]  /*35a0*/  LDS R23, [R53+0x1c00] ;  /* 0x001c000035177984 */ /* 0x000f280000000800 */
[----:B0-----:R0:W-:Y:S01]  /*35b0*/  @P2 STG.E desc[UR8][R4.64], R43 ;  /* 0x0000002b04002986 */ /* 0x0011e2000c101908 */
[----:B------:R-:W-:Y:S01]  /*35c0*/  ISETP.LT.U32.AND P2, PT, R6, UR6, PT ;  /* 0x0000000606007c0c */ /* 0x000fe2000bf41070 */
[----:B------:R-:W-:-:S02]  /*35d0*/  IMAD.U32 R6, RZ, RZ, UR7 ;  /* 0x00000007ff067e24 */ /* 0x000fc4000f8e00ff */
[----:B------:R2:W-:Y:S01]  /*35e0*/  @P4 STG.E desc[UR8][R2.64+0x400], R25 ;  /* 0x0004001902004986 */ /* 0x0005e2000c101908 */
[----:B------:R-:W-:Y:S02]  /*35f0*/  ISETP.GT.U32.AND.EX P2, PT, R8, RZ, PT, P2 ;  /* 0x000000ff0800720c */ /* 0x000fe40003f44120 */
[----:B------:R-:W-:Y:S01]  /*3600*/  ISETP.GT.U32.AND.EX P0, PT, R6, RZ, PT, P0 ;  /* 0x000000ff0600720c */ /* 0x000fe20003f04100 */
[----:B-1----:R-:W-:Y:S01]  /*3610*/  @P4 STG.E desc[UR8][R4.64+0x400], R13 ;  /* 0x0004000d04004986 */ /* 0x002fe2000c101908 */
[----:B------:R-:W-:Y:S02]  /*3620*/  LOP3.LUT R6, R0, 0x800, RZ, 0xfc, !PT ;  /* 0x0000080000067812 */ /* 0x000fe400078efcff */
[----:B0-----:R-:W-:Y:S01]  /*3630*/  @P5 LOP3.LUT R43, R9, 0x80000000, RZ, 0x3c, !PT ;  /* 0x80000000092b5812 */ /* 0x001fe200078e3cff */
[----:B------:R-:W-:Y:S01]  /*3640*/  @P3 STG.E desc[UR8][R2.64+0x800], R27 ;  /* 0x0008001b02003986 */ /* 0x000fe2000c101908 */
[----:B------:R-:W-:Y:S01]  /*3650*/  ISETP.LT.U32.AND P4, PT, R6, UR6, PT ;  /* 0x0000000606007c0c */ /* 0x000fe2000bf81070 */
[----:B------:R-:W-:-:S02]  /*3660*/  VIADD R6, R0, 0x900 ;  /* 0x0000090000067836 */ /* 0x000fc40000000000 */
[----:B------:R-:W0:Y:S04]  /*3670*/  LDS R9, [R53+0x2000] ;  /* 0x0020000035097984 */ /* 0x000e280000000800 */
[----:B--2---:R-:W-:Y:S01]  /*3680*/  @P0 LOP3.LUT R25, R10, 0x80000000, RZ, 0x3c, !PT ;  /* 0x800000000a190812 */ /* 0x004fe200078e3cff */
[----:B------:R-:W-:Y:S01]  /*3690*/  @P3 STG.E desc[UR8][R4.64+0x800], R15 ;  /* 0x0008000f04003986 */ /* 0x000fe2000c101908 */
[----:B------:R-:W-:Y:S01]  /*36a0*/  ISETP.LT.U32.AND P3, PT, R6, UR6, PT ;  /* 0x0000000606007c0c */ /* 0x000fe2000bf61070 */
[----:B------:R-:W-:Y:S02]  /*36b0*/  VIADD R6, R0, 0xa00 ;  /* 0x00000a0000067836 */ /* 0x000fe40000000000 */
[----:B------:R-:W-:Y:S01]  /*36c0*/  @P5 STG.E desc[UR8][R2.64+0xc00], R43 ;  /* 0x000c002b02005986 */ /* 0x000fe2000c101908 */
[----:B------:R-:W-:Y:S01]  /*36d0*/  ISETP.GT.U32.AND.EX P3, PT, R8, RZ, PT, P3 ;  /* 0x000000ff0800720c */ /* 0x000fe20003f64130 */
[----:B------:R-:W-:-:S02]  /*36e0*/  IMAD.U32 R10, RZ, RZ, UR7 ;  /* 0x00000007ff0a7e24 */ /* 0x000fc4000f8e00ff */
[----:B---3--:R1:W-:Y:S01]  /*36f0*/  @P5 STG.E desc[UR8][R4.64+0xc00], R17 ;  /* 0x000c001104005986 */ /* 0x0083e2000c101908 */
[----:B------:R-:W-:Y:S01]  /*3700*/  ISETP.LT.U32.AND P5, PT, R6, UR6, PT ;  /* 0x0000000606007c0c */ /* 0x000fe2000bfa1070 */
[----:B------:R-:W-:Y:S02]  /*3710*/  VIADD R6, R0, 0xb00 ;  /* 0x00000b0000067836 */ /* 0x000fe40000000000 */
[----:B------:R-:W2:Y:S01]  /*3720*/  LDS R13, [R53+0x2400] ;  /* 0x00240000350d7984 */ /* 0x000ea20000000800 */
[----:B------:R-:W-:-:S03]  /*3730*/  ISETP.GT.U32.AND.EX P5, PT, R8, RZ, PT, P5 ;  /* 0x000000ff0800720c */ /* 0x000fc60003fa4150 */
[----:B------:R-:W-:Y:S04]  /*3740*/  @P0 STG.E desc[UR8][R2.64+0x1000], R25 ;  /* 0x0010001902000986 */ /* 0x000fe8000c101908 */
[----:B----4-:R3:W-:Y:S01]  /*3750*/  @P0 STG.E desc[UR8][R4.64+0x1000], R19 ;  /* 0x0010001304000986 */ /* 0x0107e2000c101908 */
[----:B-1----:R-:W-:Y:S02]  /*3760*/  @P1 LOP3.LUT R17, R11, 0x80000000, RZ, 0x3c, !PT ;  /* 0x800000000b111812 */ /* 0x002fe400078e3cff */
[----:B------:R-:W-:Y:S01]  /*3770*/  ISETP.LT.U32.AND P0, PT, R6, UR6, PT ;  /* 0x0000000606007c0c */ /* 0x000fe2000bf01070 */
[----:B------:R-:W1:Y:S01]  /*3780*/  LDS R11, [R53+0x2800] ;  /* 0x00280000350b7984 */ /* 0x000e620000000800 */
[----:B------:R-:W-:Y:S01]  /*3790*/  IMAD.U32 R6, RZ, RZ, UR7 ;  /* 0x00000007ff067e24 */ /* 0x000fe2000f8e00ff */
[----:B------:R-:W-:-:S02]  /*37a0*/  @P5 LOP3.LUT R33, R33, 0x80000000, RZ, 0x3c, !PT ;  /* 0x8000000021215812 */ /* 0x000fc400078e3cff */
[----:B------:R-:W4:Y:S01]  /*37b0*/  LDS R15, [R53+0x2c00] ;  /* 0x002c0000350f7984 */ /* 0x000f220000000800 */
[----:B------:R-:W-:Y:S02]  /*37c0*/  ISETP.GT.U32.AND.EX P0, PT, R8, RZ, PT, P0 ;  /* 0x000000ff0800720c */ /* 0x000fe40003f04100 */
[----:B------:R-:W-:Y:S01]  /*37d0*/  ISETP.GT.U32.AND.EX P4, PT, R6, RZ, PT, P4 ;  /* 0x000000ff0600720c */ /* 0x000fe20003f84140 */
[----:B------:R-:W-:Y:S01]  /*37e0*/  @P1 STG.E desc[UR8][R2.64+0x1400], R17 ;  /* 0x0014001102001986 */ /* 0x000fe2000c101908 */
[----:B------:R-:W-:Y:S02]  /*37f0*/  LOP3.LUT R6, R0, 0xc00, RZ, 0xfc, !PT ;  /* 0x00000c0000067812 */ /* 0x000fe400078efcff */
[----:B---3--:R-:W-:Y:S01]  /*3800*/  @P2 LOP3.LUT R19, R30, 0x80000000, RZ, 0x3c, !PT ;  /* 0x800000001e132812 */ /* 0x008fe200078e3cff */
[----:B------:R-:W-:Y:S01]  /*3810*/  @P1 STG.E desc[UR8][R4.64+0x1400], R21 ;  /* 0x0014001504001986 */ /* 0x000fe2000c101908 */
[----:B------:R-:W-:Y:S01]  /*3820*/  ISETP.LT.U32.AND P1, PT, R6, UR6, PT ;  /* 0x0000000606007c0c */ /* 0x000fe2000bf21070 */
[----:B------:R-:W-:Y:S01]  /*3830*/  VIADD R6, R0, 0xd00 ;  /* 0x00000d0000067836 */ /* 0x000fe20000000000 */
[----:B------:R-:W-:Y:S01]  /*3840*/  @P3 LOP3.LUT R25, R32, 0x80000000, RZ, 0x3c, !PT ;  /* 0x8000000020193812 */ /* 0x000fe200078e3cff */
[----:B------:R-:W-:Y:S01]  /*3850*/  @P6 STG.E desc[UR8][R2.64+0x1800], R29 ;  /* 0x0018001d02006986 */ /* 0x000fe2000c101908 */
[----:B------:R-:W-:-:S03]  /*3860*/  ISETP.GT.U32.AND.EX P1, PT, R8, RZ, PT, P1 ;  /* 0x000000ff0800720c */ /* 0x000fc60003f24110 */
[----:B------:R-:W-:Y:S01]  /*3870*/  @P6 STG.E desc[UR8][R4.64+0x1800], R7 ;  /* 0x0018000704006986 */ /* 0x000fe2000c101908 */
[----:B------:R-:W-:Y:S01]  /*3880*/  ISETP.LT.U32.AND P6, PT, R6, UR6, PT ;  /* 0x0000000606007c0c */ /* 0x000fe2000bfc1070 */
[----:B------:R-:W-:Y:S01]  /*3890*/  VIADD R6, R0, 0xe00 ;  /* 0x00000e0000067836 */ /* 0x000fe20000000000 */
[----:B------:R-:W-:Y:S01]  /*38a0*/  @P4 LOP3.LUT R31, R31, 0x80000000, RZ, 0x3c, !PT ;  /* 0x800000001f1f4812 */ /* 0x000fe200078e3cff */
[----:B------:R-:W3:Y:S01]  /*38b0*/  LDS R7, [R53+0x3000] ;  /* 0x0030000035077984 */ /* 0x000ee20000000800 */
[----:B------:R-:W-:-:S03]  /*38c0*/  ISETP.GT.U32.AND.EX P6, PT, R10, RZ, PT, P6 ;  /* 0x000000ff0a00720c */ /* 0x000fc60003fc4160 */
[----:B------:R-:W-:Y:S02]  /*38d0*/  @P2 STG.E desc[UR8][R2.64+0x1c00], R19 ;  /* 0x001c001302002986 */ /* 0x000fe4000c101908 */
[----:B------:R-:W-:Y:S02]  /*38e0*/  @P1 LOP3.LUT R35, R35, 0x80000000, RZ, 0x3c, !PT ;  /* 0x8000000023231812 */ /* 0x000fe400078e3cff */
[----:B------:R-:W3:Y:S04]  /*38f0*/  LDS R17, [R53+0x3400] ;  /* 0x0034000035117984 */ /* 0x000ee80000000800 */
[----:B------:R-:W-:Y:S01]  /*3900*/  @P2 STG.E desc[UR8][R4.64+0x1c00], R23 ;  /* 0x001c001704002986 */ /* 0x000fe2000c101908 */
[----:B------:R-:W-:Y:S01]  /*3910*/  ISETP.LT.U32.AND P2, PT, R6, UR6, PT ;  /* 0x0000000606007c0c */ /* 0x000fe2000bf41070 */
[----:B------:R-:W-:-:S02]  /*3920*/  VIADD R6, R0, 0xf00 ;  /* 0x00000f0000067836 */ /* 0x000fc40000000000 */
[----:B------:R-:W-:Y:S01]  /*3930*/  @P4 STG.E desc[UR8][R2.64+0x2000], R31 ;  /* 0x0020001f02004986 */ /* 0x000fe2000c101908 */
[----:B------:R-:W-:-:S03]  /*3940*/  ISETP.GT.U32.AND.EX P2, PT, R12, RZ, PT, P2 ;  /* 0x000000ff0c00720c */ /* 0x000fc60003f44120 */
[----:B------:R-:W3:Y:S04]  /*3950*/  LDS R19, [R53+0x3800] ;  /* 0x0038000035137984 */ /* 0x000ee80000000800 */
[----:B0-----:R-:W-:Y:S01]  /*3960*/  @P4 STG.E desc[UR8][R4.64+0x2000], R9 ;  /* 0x0020000904004986 */ /* 0x001fe2000c101908 */
[----:B------:R-:W-:Y:S02]  /*3970*/  ISETP.LT.U32.AND P4, PT, R6, UR6, PT ;  /* 0x0000000606007c0c */ /* 0x000fe4000bf81070 */
[----:B------:R-:W-:Y:S01]  /*3980*/  LOP3.LUT R6, R0, 0x1000, RZ, 0xfc, !PT ;  /* 0x0000100000067812 */ /* 0x000fe200078efcff */
[----:B------:R-:W0:Y:S02]  /*3990*/  LDS R9, [R53+0x3c00] ;  /* 0x003c000035097984 */ /* 0x000e240000000800 */
[----:B------:R-:W-:-:S02]  /*39a0*/  @P2 LOP3.LUT R37, R37, 0x80000000, RZ, 0x3c, !PT ;  /* 0x8000000025252812 */ /* 0x000fc400078e3cff */
[----:B------:R-:W0:Y:S04]  /*39b0*/  LDS R21, [R53+0x4000] ;  /* 0x0040000035157984 */ /* 0x000e280000000800 */
[----:B------:R-:W0:Y:S04]  /*39c0*/  LDS R23, [R53+0x4400] ;  /* 0x0044000035177984 */ /* 0x000e280000000800 */
[----:B------:R-:W-:Y:S04]  /*39d0*/  @P3 STG.E desc[UR8][R2.64+0x2400], R25 ;  /* 0x0024001902003986 */ /* 0x000fe8000c101908 */
[----:B--2---:R2:W-:Y:S01]  /*39e0*/  @P3 STG.E desc[UR8][R4.64+0x2400], R13 ;  /* 0x0024000d04003986 */ /* 0x0045e2000c101908 */
[----:B------:R-:W-:Y:S01]  /*39f0*/  ISETP.LT.U32.AND P3, PT, R6, UR6, PT ;  /* 0x0000000606007c0c */ /* 0x000fe2000bf61070 */
[----:B------:R-:W-:-:S02]  /*3a00*/  VIADD R6, R0, 0x1100 ;  /* 0x0000110000067836 */ /* 0x000fc40000000000 */
[----:B------:R-:W-:Y:S01]  /*3a10*/  @P5 STG.E desc[UR8][R2.64+0x2800], R33 ;  /* 0x0028002102005986 */ /* 0x000fe2000c101908 */
[----:B------:R-:W-:Y:S01]  /*3a20*/  VIADD R0, R0, 0x1200 ;  /* 0x0000120000007836 */ /* 0x000fe20000000000 */
[----:B------:R-:W-:Y:S02]  /*3a30*/  ISETP.GT.U32.AND.EX P3, PT, R8, RZ, PT, P3 ;  /* 0x000000ff0800720c */ /* 0x000fe40003f64130 */
[----:B-1----:R1:W-:Y:S01]  /*3a40*/  @P5 STG.E desc[UR8][R4.64+0x2800], R11 ;  /* 0x0028000b04005986 */ /* 0x0023e2000c101908 */
[----:B------:R-:W-:Y:S01]  /*3a50*/  ISETP.LT.U32.AND P5, PT, R6, UR6, PT ;  /* 0x0000000606007c0c */ /* 0x000fe2000bfa1070 */
[----:B------:R-:W-:Y:S01]  /*3a60*/  IMAD.U32 R6, RZ, RZ, UR7 ;  /* 0x00000007ff067e24 */ /* 0x000fe2000f8e00ff */
[----:B--2---:R-:W-:-:S04]  /*3a70*/  @P0 LOP3.LUT R13, R34, 0x80000000, RZ, 0x3c, !PT ;  /* 0x80000000220d0812 */ /* 0x004fc800078e3cff */
[----:B------:R-:W-:Y:S01]  /*3a80*/  ISETP.GT.U32.AND.EX P4, PT, R6, RZ, PT, P4 ;  /* 0x000000ff0600720c */ /* 0x000fe20003f84140 */
[----:B------:R2:W-:Y:S03]  /*3a90*/  @P0 STG.E desc[UR8][R2.64+0x2c00], R13 ;  /* 0x002c000d02000986 */ /* 0x0005e6000c101908 */
[----:B------:R-:W-:Y:S01]  /*3aa0*/  @P3 LOP3.LUT R39, R39, 0x80000000, RZ, 0x3c, !PT ;  /* 0x8000000027273812 */ /* 0x000fe200078e3cff */
[----:B----4-:R4:W-:Y:S01]  /*3ab0*/  @P0 STG.E desc[UR8][R4.64+0x2c00], R15 ;  /* 0x002c000f04000986 */ /* 0x0109e2000c101908 */
[----:B------:R-:W-:Y:S01]  /*3ac0*/  ISETP.LT.U32.AND P0, PT, R0, UR6, PT ;  /* 0x0000000600007c0c */ /* 0x000fe2000bf01070 */
[----:B------:R-:W-:Y:S01]  /*3ad0*/  IMAD.U32 R0, RZ, RZ, UR7 ;  /* 0x00000007ff007e24 */ /* 0x000fe2000f8e00ff */
[----:B-1----:R-:W-:Y:S01]  /*3ae0*/  @P6 LOP3.LUT R11, R36, 0x80000000, RZ, 0x3c, !PT ;  /* 0x80000000240b6812 */ /* 0x002fe200078e3cff */
[----:B------:R1:W-:Y:S01]  /*3af0*/  @P1 STG.E desc[UR8][R2.64+0x3000], R35 ;  /* 0x0030002302001986 */ /* 0x0003e2000c101908 */
[----:B------:R-:W-:-:S02]  /*3b00*/  ISETP.GT.U32.AND.EX P0, PT, R6, RZ, PT, P0 ;  /* 0x000000ff0600720c */ /* 0x000fc40003f04100 */
[----:B------:R-:W-:Y:S01]  /*3b10*/  ISETP.GT.U32.AND.EX P5, PT, R0, RZ, PT, P5 ;  /* 0x000000ff0000720c */ /* 0x000fe20003fa4150 */
[----:B---3--:R1:W-:Y:S01]  /*3b20*/  @P1 STG.E desc[UR8][R4.64+0x3000], R7 ;  /* 0x0030000704001986 */ /* 0x0083e2000c101908 */
[----:B--2---:R-:W-:-:S03]  /*3b30*/  @P4 LOP3.LUT R13, R38, 0x80000000, RZ, 0x3c, !PT ;  /* 0x80000000260d4812 */ /* 0x004fc600078e3cff */
[----:B------:R1:W-:Y:S04]  /*3b40*/  @P6 STG.E desc[UR8][R2.64+0x3400], R11 ;  /* 0x0034000b02006986 */ /* 0x0003e8000c101908 */
[----:B------:R1:W-:Y:S04]  /*3b50*/  @P6 STG.E desc[UR8][R4.64+0x3400], R17 ;  /* 0x0034001104006986 */ /* 0x0003e8000c101908 */
[----:B------:R1:W-:Y:S01]  /*3b60*/  @P2 STG.E desc[UR8][R2.64+0x3800], R37 ;  /* 0x0038002502002986 */ /* 0x0003e2000c101908 */
[----:B----4-:R-:W-:-:S03]  /*3b70*/  @P5 LOP3.LUT R15, R40, 0x80000000, RZ, 0x3c, !PT ;  /* 0x80000000280f5812 */ /* 0x010fc600078e3cff */
[----:B------:R1:W-:Y:S04]  /*3b80*/  @P2 STG.E desc[UR8][R4.64+0x3800], R19 ;  /* 0x0038001304002986 */ /* 0x0003e8000c101908 */
[----:B------:R1:W-:Y:S04]  /*3b90*/  @P4 STG.E desc[UR8][R2.64+0x3c00], R13 ;  /* 0x003c000d02004986 */ /* 0x0003e8000c101908 */
[----:B0-----:R1:W-:Y:S04]  /*3ba0*/  @P4 STG.E desc[UR8][R4.64+0x3c00], R9 ;  /* 0x003c000904004986 */ /* 0x0013e8000c101908 */
[----:B------:R1:W-:Y:S04]  /*3bb0*/  @P3 STG.E desc[UR8][R2.64+0x4000], R39 ;  /* 0x0040002702003986 */ /* 0x0003e8000c101908 */
[----:B------:R1:W-:Y:S04]  /*3bc0*/  @P3 STG.E desc[UR8][R4.64+0x4000], R21 ;  /* 0x0040001504003986 */ /* 0x0003e8000c101908 */
[----:B------:R1:W-:Y:S04]  /*3bd0*/  @P5 STG.E desc[UR8][R2.64+0x4400], R15 ;  /* 0x0044000f02005986 */ /* 0x0003e8000c101908 */
[----:B------:R1:W-:Y:S01]  /*3be0*/  @P5 STG.E desc[UR8][R4.64+0x4400], R23 ;  /* 0x0044001704005986 */ /* 0x0003e2000c101908 */
[----:B------:R-:W-:Y:S05]  /*3bf0*/  @!P0 EXIT ;  /* 0x000000000000894d */ /* 0x000fea0003800000 */
[----:B------:R-:W0:Y:S01]  /*3c00*/  LDS R53, [R53+0x4800] ;  /* 0x0048000035357984 */ /* 0x000e220000000800 */
[----:B------:R-:W-:-:S05]  /*3c10*/  LOP3.LUT R41, R41, 0x80000000, RZ, 0x3c, !PT ;  /* 0x8000000029297812 */ /* 0x000fca00078e3cff */
[----:B------:R-:W-:Y:S04]  /*3c20*/  STG.E desc[UR8][R2.64+0x4800], R41 ;  /* 0x0048002902007986 */ /* 0x000fe8000c101908 */
[----:B0-----:R-:W-:Y:S01]  /*3c30*/  STG.E desc[UR8][R4.64+0x4800], R53 ;  /* 0x0048003504007986 */ /* 0x001fe2000c101908 */
[----:B------:R-:W-:Y:S05]  /*3c40*/  EXIT ;  /* 0x000000000000794d */ /* 0x000fea0003800000 */
.L_x_223:
        /* <DEDUP_REMOVED lines=11> */
.L_x_517:


//--------------------- .text._ZN3cub18CUB_300001_SM_10006detail10radix_sort29DeviceRadixSortOnesweepKernelINS1_5radix10policy_hubIi9SortTupleyE10Policy1000ELNS0_9SortOrderE0EiS6_yiiNS1_21identity_decomposer_tEEEvPT5_SC_PT3_PKSD_PT1_PKSH_PT2_PKSL_T4_iiT6_ --------------------------
	.section	.text._ZN3cub18CUB_300001_SM_10006detail10radix_sort29DeviceRadixSortOnesweepKernelINS1_5radix10policy_hubIi9SortTupleyE10Policy1000ELNS0_9SortOrderE0EiS6_yiiNS1_21identity_decomposer_tEEEvPT5_SC_PT3_PKSD_PT1_PKSH_PT2_PKSL_T4_iiT6_,"ax",@progbits
	.align	128
        .global         _ZN3cub18CUB_300001_SM_10006detail10radix_sort29DeviceRadixSortOnesweepKernelINS1_5radix10policy_hubIi9SortTupleyE10Policy1000ELNS0_9SortOrderE0EiS6_yiiNS1_21identity_decomposer_tEEEvPT5_SC_PT3_PKSD_PT1_PKSH_PT2_PKSL_T4_iiT6_
        .type           _ZN3cub18CUB_300001_SM_10006detail10radix_sort29DeviceRadixSortOnesweepKernelINS1_5radix10policy_hubIi9SortTupleyE10Policy1000ELNS0_9SortOrderE0EiS6_yiiNS1_21identity_decomposer_tEEEvPT5_SC_PT3_PKSD_PT1_PKSH_PT2_PKSL_T4_iiT6_,@function
        .size           _ZN3cub18CUB_300001_SM_10006detail10radix_sort29DeviceRadixSortOnesweepKernelINS1_5radix10policy_hubIi9SortTupleyE10Policy1000ELNS0_9SortOrderE0EiS6_yiiNS1_21identity_decomposer_tEEEvPT5_SC_PT3_PKSD_PT1_PKSH_PT2_PKSL_T4_iiT6_,(.L_x_518 - _ZN3cub18CUB_300001_SM_10006detail10radix_sort29DeviceRadixSortOnesweepKernelINS1_5radix10policy_hubIi9SortTupleyE10Policy1000ELNS0_9SortOrderE0EiS6_yiiNS1_21identity_decomposer_tEEEvPT5_SC_PT3_PKSD_PT1_PKSH_PT2_PKSL_T4_iiT6_)
        .other          _ZN3cub18CUB_300001_SM_10006detail10radix_sort29DeviceRadixSortOnesweepKernelINS1_5radix10policy_hubIi9SortTupleyE10Policy1000ELNS0_9SortOrderE0EiS6_yiiNS1_21identity_decomposer_tEEEvPT5_SC_PT3_PKSD_PT1_PKSH_PT2_PKSL_T4_iiT6_,@"STO_CUDA_ENTRY STV_DEFAULT"
_ZN3cub18CUB_300001_SM_10006detail10radix_sort29DeviceRadixSortOnesweepKernelINS1_5radix10policy_hubIi9SortTupleyE10Policy1000ELNS0_9SortOrderE0EiS6_yiiNS1_21identity_decomposer_tEEEvPT5_SC_PT3_PKSD_PT1_PKSH_PT2_PKSL_T4_iiT6_:
.text._ZN3cub18CUB_300001_SM_10006detail10radix_sort29DeviceRadixSortOnesweepKernelINS1_5radix10policy_hubIi9SortTupleyE10Policy1000ELNS0_9SortOrderE0EiS6_yiiNS1_21identity_decomposer_tEEEvPT5_SC_PT3_PKSD_PT1_PKSH_PT2_PKSL_T4_iiT6_:
        /* <DEDUP_REMOVED lines=16> */
.L_x_225:
[----:B------:R-:W-:Y:S05]  /*0100*/  BSYNC.RECONVERGENT B0 ;  /* 0x0000000000007941 */ /* 0x000fea0003800200 */
.L_x_224:
[----:B------:R-:W-:Y:S01]  /*0110*/  BAR.SYNC.DEFER_BLOCKING 0x0 ;  /* 0x0000000000007b1d */ /* 0x000fe20000010000 */
[----:B------:R-:W-:-:S05]  /*0120*/  SHF.R.U32.HI R9, RZ, 0x5, R3 ;  /* 0x00000005ff097819 */ /* 0x000fca0000011603 */
        /* <DEDUP_REMOVED lines=8> */
[C---:B------:R-:W-:Y:S01]  /*01b0*/  IMAD.SHL.U32 R14, R3.reuse, 0x4, RZ ;  /* 0x00000004030e7824 */ /* 0x040fe200078e00ff */
[----:B------:R-:W1:Y:S01]  /*01c0*/  LDCU.64 UR4, c[0x0][0x3a8] ;  /* 0x00007500ff0477ac */ /* 0x000e620008000a00 */
[----:B------:R-:W-:-:S03]  /*01d0*/  LOP3.LUT R0, R3, 0x1f, RZ, 0xc0, !PT ;  /* 0x0000001f03007812 */ /* 0x000fc600078ec0ff */
[----:B------:R-:W-:-:S04]  /*01e0*/  LOP3.LUT R5, R14, 0xf80, RZ, 0xc0, !PT ;  /* 0x00000f800e057812 */ /* 0x000fc800078ec0ff */
[----:B------:R-:W-:-:S04]  /*01f0*/  LOP3.LUT R12, R5, R0, RZ, 0xfc, !PT ;  /* 0x00000000050c7212 */ /* 0x000fc800078efcff */
[----:B0-----:R-:W-:-:S05]  /*0200*/  IADD3 R4, P0, PT, R13, R12, RZ ;  /* 0x0000000c0d047210 */ /* 0x001fca0007f1e0ff */
[----:B------:R-:W-:Y:S01]  /*0210*/  IMAD.X R5, RZ, RZ, R10, P0 ;  /* 0x000000ffff057224 */ /* 0x000fe200000e060a */
[----:B-1----:R-:W-:-:S04]  /*0220*/  LEA R10, P0, R4, UR4, 0x2 ;  /* 0x00000004040a7c11 */ /* 0x002fc8000f8010ff */
[----:B------:R-:W-:-:S05]  /*0230*/  LEA.HI.X R11, R4, UR5, R5, 0x2, P0 ;  /* 0x00000005040b7c11 */ /* 0x000fca00080f1405 */
[----:B------:R0:W5:Y:S04]  /*0240*/  LDG.E R16, desc[UR6][R10.64] ;  /* 0x000000060a107981 */ /* 0x000168000c1e1900 */
[----:B------:R0:W5:Y:S04]  /*0250*/  LDG.E R8, desc[UR6][R10.64+0x80] ;  /* 0x000080060a087981 */ /* 0x000168000c1e1900 */
[----:B------:R0:W5:Y:S04]  /*0260*/  LDG.E R6, desc[UR6][R10.64+0x100] ;  /* 0x000100060a067981 */ /* 0x000168000c1e1900 */
[----:B------:R0:W5:Y:S01]  /*0270*/  LDG.E R18, desc[UR6][R10.64+0x180] ;  /* 0x000180060a127981 */ /* 0x000162000c1e1900 */
[----:B------:R-:W-:Y:S05]  /*0280*/  BRA `(.L_x_227) ;  /* 0x0000000000647947 */ /* 0x000fea0003800000 */
.L_x_226:
[C---:B------:R-:W-:Y:S01]  /*0290*/  IMAD.SHL.U32 R14, R3.reuse, 0x4, RZ ;  /* 0x00000004030e7824 */ /* 0x040fe200078e00ff */
[----:B------:R-:W-:Y:S01]  /*02a0*/  LOP3.LUT R0, R3, 0x1f, RZ, 0xc0, !PT ;  /* 0x0000001f03007812 */ /* 0x000fe200078ec0ff */
[----:B------:R-:W1:Y:S01]  /*02b0*/  LDCU.64 UR8, c[0x0][0x3a8] ;  /* 0x00007500ff0877ac */ /* 0x000e620008000a00 */
[----:B------:R-:W-:Y:S02]  /*02c0*/  IMAD.MOV.U32 R16, RZ, RZ, 0x7fffffff ;  /* 0x7fffffffff107424 */ /* 0x000fe400078e00ff */
[----:B------:R-:W-:Y:S01]  /*02d0*/  LOP3.LUT R5, R14, 0xf80, RZ, 0xc0, !PT ;  /* 0x00000f800e057812 */ /* 0x000fe200078ec0ff */
[----:B------:R-:W-:-:S03]  /*02e0*/  IMAD.MOV.U32 R18, RZ, RZ, 0x7fffffff ;  /* 0x7fffffffff127424 */ /* 0x000fc600078e00ff */
[----:B------:R-:W-:Y:S02]  /*02f0*/  LOP3.LUT R12, R5, R0, RZ, 0xfc, !PT ;  /* 0x00000000050c7212 */ /* 0x000fe400078efcff */
[----:B------:R-:W-:-:S03]  /*0300*/  IADD3 R5, PT, PT, -R13, UR4, RZ ;  /* 0x000000040d057c10 */ /* 0x000fc6000fffe1ff */
[C---:B0-----:R-:W-:Y:S01]  /*0310*/  VIADD R4, R12.reuse, 0x20 ;  /* 0x000000200c047836 */ /* 0x041fe20000000000 */
[CC--:B------:R-:W-:Y:S01]  /*0320*/  ISETP.GE.AND P0, PT, R12.reuse, R5.reuse, PT ;  /* 0x000000050c00720c */ /* 0x0c0fe20003f06270 */
[C---:B------:R-:W-:Y:S02]  /*0330*/  VIADD R6, R12.reuse, 0x40 ;  /* 0x000000400c067836 */ /* 0x040fe40000000000 */
[----:B------:R-:W-:Y:S01]  /*0340*/  VIADD R8, R12, 0x60 ;  /* 0x000000600c087836 */ /* 0x000fe20000000000 */
[-C--:B------:R-:W-:Y:S02]  /*0350*/  ISETP.GE.AND P1, PT, R4, R5.reuse, PT ;  /* 0x000000050400720c */ /* 0x080fe40003f26270 */
[----:B------:R-:W-:Y:S02]  /*0360*/  IADD3 R4, P4, PT, R13, R12, RZ ;  /* 0x0000000c0d047210 */ /* 0x000fe40007f9e0ff */
[-C--:B------:R-:W-:Y:S01]  /*0370*/  ISETP.GE.AND P2, PT, R6, R5.reuse, PT ;  /* 0x000000050600720c */ /* 0x080fe20003f46270 */
[----:B------:R-:W-:Y:S01]  /*0380*/  IMAD.MOV.U32 R6, RZ, RZ, 0x7fffffff ;  /* 0x7fffffffff067424 */ /* 0x000fe200078e00ff */
[----:B------:R-:W-:Y:S01]  /*0390*/  ISETP.GE.AND P3, PT, R8, R5, PT ;  /* 0x000000050800720c */ /* 0x000fe20003f66270 */
[----:B------:R-:W-:Y:S01]  /*03a0*/  IMAD.X R5, RZ, RZ, R10, P4 ;  /* 0x000000ffff057224 */ /* 0x000fe200020e060a */
[----:B-1----:R-:W-:Y:S01]  /*03b0*/  LEA R10, P4, R4, UR8, 0x2 ;  /* 0x00000008040a7c11 */ /* 0x002fe2000f8810ff */
[----:B------:R-:W-:-:S03]  /*03c0*/  IMAD.MOV.U32 R8, RZ, RZ, 0x7fffffff ;  /* 0x7fffffffff087424 */ /* 0x000fc600078e00ff */
[----:B------:R-:W-:-:S05]  /*03d0*/  LEA.HI.X R11, R4, UR9, R5, 0x2, P4 ;  /* 0x00000009040b7c11 */ /* 0x000fca000a0f1405 */
[----:B------:R1:W5:Y:S04]  /*03e0*/  @!P0 LDG.E R16, desc[UR6][R10.64] ;  /* 0x000000060a108981 */ /* 0x000368000c1e1900 */
[----:B------:R1:W5:Y:S04]  /*03f0*/  @!P1 LDG.E R8, desc[UR6][R10.64+0x80] ;  /* 0x000080060a089981 */ /* 0x000368000c1e1900 */
[----:B------:R1:W5:Y:S04]  /*0400*/  @!P2 LDG.E R6, desc[UR6][R10.64+0x100] ;  /* 0x000100060a06a981 */ /* 0x000368000c1e1900 */
[----:B------:R1:W5:Y:S02]  /*0410*/  @!P3 LDG.E R18, desc[UR6][R10.64+0x180] ;  /* 0x000180060a12b981 */ /* 0x000364000c1e1900 */
.L_x_227:
[----:B01----:R-:W-:Y:S01]  /*0420*/  VIMNMX R10, PT, PT, R19, 0xe0, !PT ;  /* 0x000000e0130a7848 */ /* 0x003fe20007fe0100 */
[----:B------:R-:W0:Y:S01]  /*0430*/  LDCU UR4, c[0x0][0x3c8] ;  /* 0x00007900ff0477ac */ /* 0x000e220008000800 */
[----:B------:R-:W-:Y:S01]  /*0440*/  BSSY.RECONVERGENT B0, `(.L_x_228) ;  /* 0x0000028000007945 */ /* 0x000fe20003800200 */
[----:B-----5:R-:W-:Y:S02]  /*0450*/  LOP3.LUT R21, R16, 0x80000000, RZ, 0x3c, !PT ;  /* 0x8000000010157812 */ /* 0x020fe400078e3cff */
[--C-:B------:R-:W-:Y:S01]  /*0460*/  IADD3 R10, PT, PT, R10, 0x1f, -R19.reuse ;  /* 0x0000001f0a0a7810 */ /* 0x100fe20007ffe813 */
[----:B------:R-:W-:Y:S01]  /*0470*/  UMOV UR5, 0xffffffff ;  /* 0xffffffff00057882 */ /* 0x000fe20000000000 */
[----:B------:R-:W-:Y:S02]  /*0480*/  LOP3.LUT R20, R8, 0x80000000, RZ, 0x3c, !PT ;  /* 0x8000000008147812 */ /* 0x000fe400078e3cff */
[C---:B------:R-:W-:Y:S02]  /*0490*/  ISETP.GE.U32.AND P0, PT, R10.reuse, 0x1e0, PT ;  /* 0x000001e00a00780c */ /* 0x040fe40003f06070 */
[----:B------:R-:W-:Y:S01]  /*04a0*/  LEA.HI R11, R10, 0x1, RZ, 0x1b ;  /* 0x000000010a0b7811 */ /* 0x000fe200078fd8ff */
[----:B------:R-:W-:Y:S01]  /*04b0*/  IMAD.SHL.U32 R10, R9, 0x400, RZ ;  /* 0x00000400090a7824 */ /* 0x000fe200078e00ff */
[----:B------:R-:W-:Y:S01]  /*04c0*/  LOP3.LUT R22, R6, 0x80000000, RZ, 0x3c, !PT ;  /* 0x8000000006167812 */ /* 0x000fe200078e3cff */
[----:B------:R-:W-:Y:S01]  /*04d0*/  IMAD.MOV.U32 R9, RZ, RZ, R19 ;  /* 0x000000ffff097224 */ /* 0x000fe200078e0013 */
[----:B------:R-:W-:Y:S01]  /*04e0*/  LOP3.LUT R25, R11, 0xf, RZ, 0xc0, !PT ;  /* 0x0000000f0b197812 */ /* 0x000fe200078ec0ff */
[----:B0-----:R-:W-:-:S03]  /*04f0*/  USHF.L.U32 UR4, UR5, UR4, URZ ;  /* 0x0000000405047299 */ /* 0x001fc600080006ff */
[----:B------:R-:W-:-:S03]  /*0500*/  ISETP.NE.AND P1, PT, R25, RZ, PT ;  /* 0x000000ff1900720c */ /* 0x000fc60003f25270 */
[----:B------:R-:W-:Y:S10]  /*0510*/  @!P0 BRA `(.L_x_229) ;  /* 0x0000000000688947 */ /* 0x000ff40003800000 */
[----:B------:R-:W-:Y:S01]  /*0520*/  IMAD R24, R19, 0x4, R10 ;  /* 0x0000000413187824 */ /* 0x000fe200078e020a */
[----:B------:R-:W-:Y:S01]  /*0530*/  LOP3.LUT R23, R11, 0xffffff0, RZ, 0xc0, !PT ;  /* 0x0ffffff00b177812 */ /* 0x000fe200078ec0ff */
[----:B------:R-:W-:-:S03]  /*0540*/  IMAD.MOV.U32 R9, RZ, RZ, R19 ;  /* 0x000000ffff097224 */ /* 0x000fc600078e0013 */
[----:B------:R-:W-:Y:S01]  /*0550*/  IADD3 R24, PT, PT, R24, 0x400, R15 ;  /* 0x0000040018187810 */ /* 0x000fe20007ffe00f */
[----:B------:R-:W-:-:S07]  /*0560*/  IMAD.MOV R23, RZ, RZ, -R23 ;  /* 0x000000ffff177224 */ /* 0x000fce00078e0a17 */
.L_x_230:
        /* <DEDUP_REMOVED lines=21> */
.L_x_229:
[----:B------:R-:W-:Y:S05]  /*06c0*/  BSYNC.RECONVERGENT B0 ;  /* 0x0000000000007941 */ /* 0x000fea0003800200 */
.L_x_228:
[----:B------:R-:W-:Y:S01]  /*06d0*/  BSSY.RECONVERGENT B0, `(.L_x_231) ;  /* 0x0000027000007945 */ /* 0x000fe20003800200 */
[----:B------:R-:W-:Y:S01]  /*06e0*/  LOP3.LUT R24, R18, 0x80000000, RZ, 0x3c, !PT ;  /* 0x8000000012187812 */ /* 0x000fe200078e3cff */
[----:B------:R-:W-:Y:S02]  /*06f0*/  IMAD.IADD R26, R15, 0x1, R10 ;  /* 0x000000010f1a7824 */ /* 0x000fe400078e020a */
        /* <DEDUP_REMOVED lines=16> */
.L_x_234:
[----:B------:R-:W-:Y:S05]  /*0800*/  BSYNC.RECONVERGENT B1 ;  /* 0x0000000000017941 */ /* 0x000fea0003800200 */
.L_x_233:
        /* <DEDUP_REMOVED lines=14> */
.L_x_235:
[----:B------:R-:W-:Y:S01]  /*08f0*/  VIADD R11, R11, 0x1 ;  /* 0x000000010b0b7836 */ /* 0x000fe20000000000 */
[----:B------:R0:W-:Y:S04]  /*0900*/  STS [R10], RZ ;  /* 0x000000ff0a007388 */ /* 0x0001e80000000800 */
[----:B------:R-:W-:Y:S01]  /*0910*/  ISETP.NE.AND P0, PT, R11, RZ, PT ;  /* 0x000000ff0b00720c */ /* 0x000fe20003f05270 */
[----:B0-----:R-:W-:-:S12]  /*0920*/  VIADD R10, R10, 0x80 ;  /* 0x000000800a0a7836 */ /* 0x001fd80000000000 */
[----:B------:R-:W-:Y:S05]  /*0930*/  @P0 BRA `(.L_x_235) ;  /* 0xfffffffc00ec0947 */ /* 0x000fea000383ffff */
.L_x_232:
[----:B------:R-:W-:Y:S05]  /*0940*/  BSYNC.RECONVERGENT B0 ;  /* 0x0000000000007941 */ /* 0x000fea0003800200 */
.L_x_231:
[----:B------:R-:W0:Y:S01]  /*0950*/  LDCU UR5, c[0x0][0x3c4] ;  /* 0x00007880ff0577ac */ /* 0x000e220008000800 */
[----:B------:R-:W2:Y:S01]  /*0960*/  LDC.64 R10, c[0x0][0x380] ;  /* 0x0000e000ff0a7b82 */ /* 0x000ea20000000a00 */
[----:B------:R-:W-:Y:S01]  /*0970*/  ISETP.GT.U32.AND P1, PT, R3, 0xff, PT ;  /* 0x000000ff0300780c */ /* 0x000fe20003f24070 */
[----:B------:R-:W-:Y:S01]  /*0980*/  BSSY.RECONVERGENT B0, `(.L_x_236) ;  /* 0x000003a000007945 */ /* 0x000fe20003800200 */
[----:B------:R-:W-:Y:S02]  /*0990*/  IMAD.IADD R9, R15, 0x1, R14 ;  /* 0x000000010f097824 */ /* 0x000fe400078e020e */
[----:B------:R-:W-:Y:S01]  /*09a0*/  P2R R48, PR, RZ, 0x2 ;  /* 0x00000002ff307803 */ /* 0x000fe20000000000 */
[----:B------:R-:W-:Y:S01]  /*09b0*/  IMAD.MOV.U32 R14, RZ, RZ, RZ ;  /* 0x000000ffff0e7224 */ /* 0x000fe200078e00ff */
[----:B01----:R-:W-:Y:S02]  /*09c0*/  SHF.R.U32.HI R23, RZ, UR5, R21 ;  /* 0x00000005ff177c19 */ /* 0x003fe40008011615 */
[----:B------:R-:W-:-:S02]  /*09d0*/  SHF.R.U32.HI R25, RZ, UR5, R20 ;  /* 0x00000005ff197c19 */ /* 0x000fc40008011614 */
[----:B------:R-:W-:Y:S02]  /*09e0*/  SHF.R.U32.HI R27, RZ, UR5, R22 ;  /* 0x00000005ff1b7c19 */ /* 0x000fe40008011616 */
[----:B------:R-:W-:Y:S02]  /*09f0*/  SHF.R.U32.HI R31, RZ, UR5, R24 ;  /* 0x00000005ff1f7c19 */ /* 0x000fe40008011618 */
[----:B------:R-:W-:Y:S02]  /*0a00*/  LOP3.LUT R23, R23, UR4, RZ, 0x30, !PT ;  /* 0x0000000417177c12 */ /* 0x000fe4000f8e30ff */
[----:B------:R-:W-:Y:S02]  /*0a10*/  LOP3.LUT R25, R25, UR4, RZ, 0x30, !PT ;  /* 0x0000000419197c12 */ /* 0x000fe4000f8e30ff */
[----:B------:R-:W-:Y:S01]  /*0a20*/  LOP3.LUT R27, R27, UR4, RZ, 0x30, !PT ;  /* 0x000000041b1b7c12 */ /* 0x000fe2000f8e30ff */
[--C-:B------:R-:W-:Y:S01]  /*0a30*/  IMAD R28, R23, 0x4, R26.reuse ;  /* 0x00000004171c7824 */ /* 0x100fe200078e021a */
[----:B------:R-:W-:Y:S01]  /*0a40*/  LOP3.LUT R31, R31, UR4, RZ, 0x30, !PT ;  /* 0x000000041f1f7c12 */ /* 0x000fe2000f8e30ff */
[--C-:B------:R-:W-:Y:S01]  /*0a50*/  IMAD R29, R25, 0x4, R26.reuse ;  /* 0x00000004191d7824 */ /* 0x100fe200078e021a */
[----:B------:R-:W-:Y:S01]  /*0a60*/  NOP ;  /* 0x0000000000007918 */ /* 0x000fe20000000000 */
[--C-:B------:R-:W-:Y:S01]  /*0a70*/  IMAD R30, R27, 0x4, R26.reuse ;  /* 0x000000041b1e7824 */ /* 0x100fe200078e021a */
[----:B------:R0:W-:Y:S01]  /*0a80*/  ATOMS.POPC.INC.32 RZ, [R28+URZ] ;  /* 0x000000001cff7f8c */ /* 0x0001e2000d8000ff */
[----:B------:R-:W-:-:S03]  /*0a90*/  IMAD R32, R31, 0x4, R26 ;  /* 0x000000041f207824 */ /* 0x000fc600078e021a */
[----:B------:R0:W-:Y:S04]  /*0aa0*/  ATOMS.POPC.INC.32 RZ, [R29+URZ] ;  /* 0x000000001dff7f8c */ /* 0x0001e8000d8000ff */
[----:B------:R0:W-:Y:S04]  /*0ab0*/  ATOMS.POPC.INC.32 RZ, [R30+URZ] ;  /* 0x000000001eff7f8c */ /* 0x0001e8000d8000ff */
[----:B------:R0:W-:Y:S01]  /*0ac0*/  ATOMS.POPC.INC.32 RZ, [R32+URZ] ;  /* 0x0000000020ff7f8c */ /* 0x0001e2000d8000ff */
[----:B------:R-:W-:Y:S06]  /*0ad0*/  BAR.SYNC.DEFER_BLOCKING 0x0 ;  /* 0x0000000000007b1d */ /* 0x000fec0000010000 */
[----:B--2---:R-:W-:Y:S05]  /*0ae0*/  @P1 BRA `(.L_x_237) ;  /* 0x00000000008c1947 */ /* 0x004fea0003800000 */
[----:B------:R-:W-:Y:S04]  /*0af0*/  LDS R14, [R9] ;  /* 0x00000000090e7984 */ /* 0x000fe80000000800 */
[----:B0-----:R-:W0:Y:S04]  /*0b00*/  LDS R29, [R9+0x400] ;  /* 0x00040000091d7984 */ /* 0x001e280000000800 */
        /* <DEDUP_REMOVED lines=8> */
[----:B------:R-:W5:Y:S01]  /*0b90*/  LDS R49, [R9+0x2800] ;  /* 0x0028000009317984 */ /* 0x000f620000000800 */
[----:B0-----:R-:W-:-:S03]  /*0ba0*/  IMAD.IADD R28, R14, 0x1, R29 ;  /* 0x000000010e1c7824 */ /* 0x001fc600078e021d */
[----:B------:R-:W-:Y:S01]  /*0bb0*/  STS [R9], RZ ;  /* 0x000000ff09007388 */ /* 0x000fe20000000800 */
[----:B-1----:R-:W-:-:S03]  /*0bc0*/  IMAD.IADD R30, R28, 0x1, R33 ;  /* 0x000000011c1e7824 */ /* 0x002fc600078e0221 */
[----:B------:R-:W0:Y:S01]  /*0bd0*/  LDS R29, [R9+0x2c00] ;  /* 0x002c0000091d7984 */ /* 0x000e220000000800 */
[----:B--2---:R-:W-:-:S03]  /*0be0*/  IMAD.IADD R32, R30, 0x1, R35 ;  /* 0x000000011e207824 */ /* 0x004fc600078e0223 */
[----:B------:R-:W-:Y:S01]  /*0bf0*/  STS [R9+0x800], R28 ;  /* 0x0008001c09007388 */ /* 0x000fe20000000800 */
[----:B---3--:R-:W-:-:S03]  /*0c00*/  IMAD.IADD R34, R32, 0x1, R37 ;  /* 0x0000000120227824 */ /* 0x008fc600078e0225 */
[----:B------:R-:W-:Y:S01]  /*0c10*/  STS [R9+0xc00], R30 ;  /* 0x000c001e09007388 */ /* 0x000fe20000000800 */
[----:B----4-:R-:W-:-:S03]  /*0c20*/  IMAD.IADD R36, R34, 0x1, R39 ;  /* 0x0000000122247824 */ /* 0x010fc600078e0227 */
[----:B------:R-:W-:Y:S01]  /*0c30*/  STS [R9+0x1000], R32 ;  /* 0x0010002009007388 */ /* 0x000fe20000000800 */
[----:B-----5:R-:W-:-:S03]  /*0c40*/  IMAD.IADD R38, R36, 0x1, R41 ;  /* 0x0000000124267824 */ /* 0x020fc600078e0229 */
[----:B------:R-:W-:Y:S01]  /*0c50*/  STS [R9+0x1400], R34 ;  /* 0x0014002209007388 */ /* 0x000fe20000000800 */
[----:B------:R-:W-:-:S03]  /*0c60*/  IMAD.IADD R40, R38, 0x1, R43 ;  /* 0x0000000126287824 */ /* 0x000fc600078e022b */
[----:B------:R-:W-:Y:S01]  /*0c70*/  STS [R9+0x1800], R36 ;  /* 0x0018002409007388 */ /* 0x000fe20000000800 */
[----:B------:R-:W-:-:S03]  /*0c80*/  IMAD.IADD R42, R40, 0x1, R45 ;  /* 0x00000001282a7824 */ /* 0x000fc600078e022d */
[----:B------:R-:W-:Y:S01]  /*0c90*/  STS [R9+0x1c00], R38 ;  /* 0x001c002609007388 */ /* 0x000fe20000000800 */
[----:B------:R-:W-:-:S03]  /*0ca0*/  IMAD.IADD R44, R42, 0x1, R47 ;  /* 0x000000012a2c7824 */ /* 0x000fc600078e022f */
[----:B------:R-:W-:Y:S01]  /*0cb0*/  STS [R9+0x2000], R40 ;  /* 0x0020002809007388 */ /* 0x000fe20000000800 */
[----:B------:R-:W-:-:S03]  /*0cc0*/  IMAD.IADD R46, R44, 0x1, R49 ;  /* 0x000000012c2e7824 */ /* 0x000fc600078e0231 */
[----:B------:R-:W-:Y:S04]  /*0cd0*/  STS [R9+0x2400], R42 ;  /* 0x0024002a09007388 */ /* 0x000fe80000000800 */
[----:B------:R-:W-:Y:S04]  /*0ce0*/  STS [R9+0x2800], R44 ;  /* 0x0028002c09007388 */ /* 0x000fe80000000800 */
[----:B------:R-:W-:Y:S04]  /*0cf0*/  STS [R9+0x2c00], R46 ;  /* 0x002c002e09007388 */ /* 0x000fe80000000800 */
[----:B------:R0:W-:Y:S02]  /*0d00*/  STS [R9+0x400], R14 ;  /* 0x0004000e09007388 */ /* 0x0001e40000000800 */
[----:B0-----:R-:W-:-:S07]  /*0d10*/  IMAD.IADD R14, R46, 0x1, R29 ;  /* 0x000000012e0e7824 */ /* 0x001fce00078e021d */
.L_x_237:
[----:B------:R-:W-:Y:S05]  /*0d20*/  BSYNC.RECONVERGENT B0 ;  /* 0x0000000000007941 */ /* 0x000fea0003800200 */
.L_x_236:
[C---:B------:R-:W-:Y:S01]  /*0d30*/  ISETP.NE.AND P0, PT, R14.reuse, 0x600, PT ;  /* 0x000006000e00780c */ /* 0x040fe20003f05270 */
[----:B0-----:R-:W-:Y:S01]  /*0d40*/  IMAD R29, R7, 0x100, R3 ;  /* 0x00000100071d7824 */ /* 0x001fe200078e0203 */
[----:B------:R-:W-:Y:S01]  /*0d50*/  @!P1 LOP3.LUT R37, R14, 0x40000000, RZ, 0xfc, !PT ;  /* 0x400000000e259812 */ /* 0x000fe200078efcff */
[----:B------:R-:W0:Y:S01]  /*0d60*/  LDC.64 R32, c[0x0][0x3b8] ;  /* 0x0000ee00ff207b82 */ /* 0x000e220000000a00 */
[----:B------:R-:W-:Y:S01]  /*0d70*/  ISETP.LT.U32.AND P0, PT, R3, 0x100, !P0 ;  /* 0x000001000300780c */ /* 0x000fe20004701070 */
[----:B------:R-:W-:-:S04]  /*0d80*/  IMAD.WIDE R10, R29, 0x4, R10 ;  /* 0x000000041d0a7825 */ /* 0x000fc800078e020a */
[----:B------:R-:W-:Y:S01]  /*0d90*/  IMAD R5, R5, 0x18, RZ ;  /* 0x0000001805057824 */ /* 0x000fe200078e02ff */
[----:B------:R1:W-:Y:S01]  /*0da0*/  @!P1 STG.E.STRONG.SYS desc[UR6][R10.64], R37 ;  /* 0x000000250a009986 */ /* 0x0003e2000c115906 */
[----:B------:R-:W2:Y:S08]  /*0db0*/  LDC.64 R28, c[0x0][0x398] ;  /* 0x0000e600ff1c7b82 */ /* 0x000eb00000000a00 */
[----:B------:R-:W3:Y:S01]  /*0dc0*/  LDC.64 R34, c[0x0][0x390] ;  /* 0x0000e400ff227b82 */ /* 0x000ee20000000a00 */
[----:B0-----:R-:W-:-:S04]  /*0dd0*/  IMAD.WIDE.U32 R32, R4, 0x18, R32 ;  /* 0x0000001804207825 */ /* 0x001fc800078e0020 */
[----:B------:R-:W-:Y:S02]  /*0de0*/  IMAD.IADD R5, R33, 0x1, R5 ;  /* 0x0000000121057824 */ /* 0x000fe400078e0205 */
[----:B------:R-:W-:Y:S02]  /*0df0*/  IMAD.MOV.U32 R4, RZ, RZ, R32 ;  /* 0x000000ffff047224 */ /* 0x000fe400078e0020 */
[----:B--2---:R-:W-:Y:S01]  /*0e00*/  IMAD.WIDE.U32 R28, R3, 0x8, R28 ;  /* 0x00000008031c7825 */ /* 0x004fe200078e001c */
[----:B------:R-:W-:Y:S06]  /*0e10*/  BAR.RED.OR.DEFER_BLOCKING 0x0, P0 ;  /* 0x0000000000007b1d */ /* 0x000fec0000014800 */
[----:B------:R-:W0:Y:S02]  /*0e20*/  B2R.RESULT RZ, P0 ;  /* 0x0000000000ff731c */ /* 0x000e240000004000 */
[----:B01-3--:R-:W-:Y:S05]  /*0e30*/  @!P0 BRA `(.L_x_238) ;  /* 0x0000001000fc8947 */ /* 0x00bfea0003800000 */
[C---:B------:R-:W-:Y:S01]  /*0e40*/  ISETP.GT.U32.AND P0, PT, R3.reuse, R23, PT ;  /* 0x000000170300720c */ /* 0x040fe20003f04070 */
[----:B------:R-:W-:Y:S01]  /*0e50*/  BSSY B1, `(.L_x_239) ;  /* 0x000002d000017945 */ /* 0x000fe20003800000 */
[C---:B------:R-:W-:Y:S02]  /*0e60*/  IMAD.WIDE.U32 R20, R3.reuse, 0x8, R34 ;  /* 0x0000000803147825 */ /* 0x040fe400078e0022 */
[----:B------:R-:W-:Y:S02]  /*0e70*/  SEL R31, RZ, 0x600, !P0 ;  /* 0x00000600ff1f7807 */ /* 0x000fe40004000000 */
[----:B------:R-:W-:Y:S01]  /*0e80*/  IMAD R9, R3, 0x8, R15 ;  /* 0x0000000803097824 */ /* 0x000fe200078e020f */
[----:B------:R-:W-:Y:S06]  /*0e90*/  @P1 BRA `(.L_x_240) ;  /* 0x0000000000a01947 */ /* 0x000fec0003800000 */
[----:B------:R-:W2:Y:S01]  /*0ea0*/  LDG.E.64 R28, desc[UR6][R28.64] ;  /* 0x000000061c1c7981 */ /* 0x000ea2000c1e1b00 */
[----:B------:R-:W-:Y:S01]  /*0eb0*/  IMAD.MOV.U32 R19, RZ, RZ, R14 ;  /* 0x000000ffff137224 */ /* 0x000fe200078e000e */
[----:B--2---:R-:W-:-:S04]  /*0ec0*/  IADD3 R24, P0, PT, -R31, R28, RZ ;  /* 0x0000001c1f187210 */ /* 0x004fc80007f1e1ff */
        /* <DEDUP_REMOVED lines=8> */
.L_x_246:
[----:B0-----:R-:W0:Y:S01]  /*0f50*/  LDC.64 R24, c[0x0][0x380] ;  /* 0x0000e000ff187b82 */ /* 0x001e220000000a00 */
[----:B------:R-:W-:Y:S01]  /*0f60*/  VIADD R29, R26, 0xffffffff ;  /* 0xffffffff1a1d7836 */ /* 0x000fe20000000000 */
[----:B------:R-:W-:Y:S03]  /*0f70*/  BSSY B2, `(.L_x_243) ;  /* 0x0000008000027945 */ /* 0x000fe60003800000 */
[----:B------:R-:W-:-:S04]  /*0f80*/  IMAD R27, R29, 0x100, R3 ;  /* 0x000001001d1b7824 */ /* 0x000fc800078e0203 */
[----:B0-----:R-:W-:-:S07]  /*0f90*/  IMAD.WIDE R24, R27, 0x4, R24 ;  /* 0x000000041b187825 */ /* 0x001fce00078e0218 */
.L_x_244:
[----:B------:R-:W-:Y:S05]  /*0fa0*/  YIELD ;  /* 0x0000000000007946 */ /* 0x000fea0003800000 */
[----:B------:R0:W-:Y:S06]  /*0fb0*/  MEMBAR.SC.CTA ;  /* 0x0000000000007992 */ /* 0x0001ec0000000000 */
[----:B0-----:R-:W2:Y:S02]  /*0fc0*/  LDG.E.STRONG.SYS R27, desc[UR6][R24.64] ;  /* 0x00000006181b7981 */ /* 0x001ea4000c1f5900 */
[----:B--2---:R-:W-:-:S13]  /*0fd0*/  ISETP.NE.AND P0, PT, R27, RZ, PT ;  /* 0x000000ff1b00720c */ /* 0x004fda0003f05270 */
[----:B------:R-:W-:Y:S05]  /*0fe0*/  @!P0 BRA `(.L_x_244) ;  /* 0xfffffffc00ec8947 */ /* 0x000fea000383ffff */
[----:B------:R-:W-:Y:S05]  /*0ff0*/  BSYNC B2 ;  /* 0x0000000000027941 */ /* 0x000fea0003800000 */
.L_x_243:
[----:B------:R-:W-:Y:S01]  /*1000*/  BSSY.RECONVERGENT B2, `(.L_x_245) ;  /* 0x0000006000027945 */ /* 0x000fe20003800200 */
[C---:B------:R-:W-:Y:S02]  /*1010*/  ISETP.GT.AND P0, PT, R27.reuse, -0x1, PT ;  /* 0xffffffff1b00780c */ /* 0x040fe40003f04270 */
[----:B------:R-:W-:Y:S01]  /*1020*/  LOP3.LUT R24, R27, 0x3fffffff, RZ, 0xc0, !PT ;  /* 0x3fffffff1b187812 */ /* 0x000fe200078ec0ff */
[----:B------:R-:W-:Y:S05]  /*1030*/  WARPSYNC.EXCLUSIVE R22 ;  /* 0x0000000016007348 */ /* 0x000fea0003a00000 */
[----:B------:R-:W-:-:S05]  /*1040*/  IMAD.IADD R19, R24, 0x1, R19 ;  /* 0x0000000118137824 */ /* 0x000fca00078e0213 */
[----:B------:R-:W-:-:S07]  /*1050*/  VOTE.ANY R22, PT, P0 ;  /* 0x0000000000167806 */ /* 0x000fce00000e0100 */
[----:B------:R-:W-:Y:S05]  /*1060*/  BSYNC.RECONVERGENT B2 ;  /* 0x0000000000027941 */ /* 0x000fea0003800200 */
.L_x_245:
[----:B------:R-:W-:Y:S01]  /*1070*/  ISETP.GT.U32.AND P1, PT, R26, 0x1, PT ;  /* 0x000000011a00780c */ /* 0x000fe20003f24070 */
[----:B------:R-:W-:-:S12]  /*1080*/  IMAD.MOV.U32 R26, RZ, RZ, R29 ;  /* 0x000000ffff1a7224 */ /* 0x000fd800078e001d */
[----:B------:R-:W-:Y:S05]  /*1090*/  @P0 BRA P1, `(.L_x_246) ;  /* 0xfffffffc00ac0947 */ /* 0x000fea000083ffff */
[----:B------:R-:W-:Y:S05]  /*10a0*/  BSYNC B0 ;  /* 0x0000000000007941 */ /* 0x000fea0003800000 */
.L_x_242:
[----:B------:R1:W2:Y:S02]  /*10b0*/  LDS.64 R24, [R9+0x9000] ;  /* 0x0090000009187984 */ /* 0x0002a40000000a00 */
.L_x_241:
[C---:B------:R-:W-:Y:S01]  /*10c0*/  IMAD.IADD R27, R19.reuse, 0x1, -R14 ;  /* 0x00000001131b7824 */ /* 0x040fe200078e0a0e */
[----:B------:R-:W-:-:S04]  /*10d0*/  LOP3.LUT R19, R19, 0x80000000, RZ, 0xfc, !PT ;  /* 0x8000000013137812 */ /* 0x000fc800078efcff */
[C---:B0-2---:R-:W-:Y:S01]  /*10e0*/  IADD3 R24, P0, PT, R27.reuse, R24, RZ ;  /* 0x000000181b187210 */ /* 0x045fe20007f1e0ff */
[----:B------:R0:W-:Y:S03]  /*10f0*/  STG.E.STRONG.SYS desc[UR6][R10.64], R19 ;  /* 0x000000130a007986 */ /* 0x0001e6000c115906 */
[----:B------:R-:W-:-:S05]  /*1100*/  LEA.HI.X.SX32 R25, R27, R25, 0x1, P0 ;  /* 0x000000191b197211 */ /* 0x000fca00000f0eff */
[----:B------:R0:W-:Y:S04]  /*1110*/  STS.64 [R9+0x9000], R24 ;  /* 0x0090001809007388 */ /* 0x0001e80000000a00 */
.L_x_240:
[----:B------:R-:W-:Y:S05]  /*1120*/  BSYNC B1 ;  /* 0x0000000000017941 */ /* 0x000fea0003800000 */
.L_x_239:
[----:B0-----:R-:W0:Y:S01]  /*1130*/  LDC.64 R10, c[0x0][0x390] ;  /* 0x0000e400ff0a7b82 */ /* 0x001e220000000a00 */
[----:B------:R-:W-:Y:S07]  /*1140*/  WARPSYNC.ALL ;  /* 0x0000000000007948 */ /* 0x000fee0003800000 */
[----:B------:R-:W2:Y:S01]  /*1150*/  LDC R22, c[0x0][0x3c0] ;  /* 0x0000f000ff167b82 */ /* 0x000ea20000000800 */
[----:B0-----:R-:W-:Y:S02]  /*1160*/  ISETP.EQ.U32.AND P1, PT, R10, RZ, PT ;  /* 0x000000ff0a00720c */ /* 0x001fe40003f22070 */
[----:B--2---:R-:W-:-:S04]  /*1170*/  ISETP.GE.AND P0, PT, R17, R22, PT ;  /* 0x000000161100720c */ /* 0x004fc80003f06270 */
[----:B------:R-:W-:-:S04]  /*1180*/  ISETP.EQ.OR.EX P0, PT, R11, RZ, !P0, P1 ;  /* 0x000000ff0b00720c */ /* 0x000fc80004702710 */
[----:B------:R-:W-:-:S13]  /*1190*/  ISETP.GT.U32.OR P0, PT, R3, 0xff, P0 ;  /* 0x000000ff0300780c */ /* 0x000fda0000704470 */
[----:B------:R-:W0:Y:S01]  /*11a0*/  @!P0 LDS.64 R10, [R9+0x9000] ;  /* 0x00900000090a8984 */ /* 0x000e220000000a00 */
[--C-:B------:R-:W-:Y:S02]  /*11b0*/  @!P0 SHF.R.S32.HI R19, RZ, 0x1f, R14.reuse ;  /* 0x0000001fff138819 */ /* 0x100fe4000001140e */
[----:B0-----:R-:W-:Y:S01]  /*11c0*/  @!P0 IADD3 R14, P1, P2, R10, R31, R14 ;  /* 0x0000001f0a0e8210 */ /* 0x001fe20007a3e00e */
[----:B------:R-:W-:-:S03]  /*11d0*/  IMAD R10, R23, 0x8, R15 ;  /* 0x00000008170a7824 */ /* 0x000fc600078e020f */
[----:B------:R-:W-:-:S05]  /*11e0*/  @!P0 IADD3.X R15, PT, PT, R11, RZ, R19, P1, P2 ;  /* 0x000000ff0b0f8210 */ /* 0x000fca0000fe4413 */
[----:B------:R0:W-:Y:S01]  /*11f0*/  @!P0 STG.E.64 desc[UR6][R20.64], R14 ;  /* 0x0000000e14008986 */ /* 0x0001e2000c101b06 */
[----:B------:R-:W-:Y:S01]  /*1200*/  BAR.SYNC.DEFER_BLOCKING 0x0 ;  /* 0x0000000000007b1d */ /* 0x000fe20000010000 */
[----:B------:R-:W-:-:S05]  /*1210*/  ISETP.GT.AND P0, PT, R17, R22, PT ;  /* 0x000000161100720c */ /* 0x000fca0003f04270 */
[----:B------:R-:W2:Y:S08]  /*1220*/  LDS.64 R10, [R10+0x9000] ;  /* 0x009000000a0a7984 */ /* 0x000eb00000000a00 */
        /* <DEDUP_REMOVED lines=9> */
[----:B------:R2:W-:Y:S01]  /*12c0*/  STG.E desc[UR6][R14.64+0x180], R18 ;  /* 0x000180120e007986 */ /* 0x0005e2000c101906 */
[----:B------:R-:W-:Y:S05]  /*12d0*/  BRA `(.L_x_248) ;  /* 0x0000000000447947 */ /* 0x000fea0003800000 */
.L_x_247:
[----:B------:R-:W0:Y:S01]  /*12e0*/  LDCU.64 UR4, c[0x0][0x3a0] ;  /* 0x00007400ff0477ac */ /* 0x000e220008000a00 */
[----:B-1----:R-:W-:Y:S01]  /*12f0*/  IMAD R9, R7, -0x600, R22 ;  /* 0xfffffa0007097824 */ /* 0x002fe200078e0216 */
[C---:B--2---:R-:W-:Y:S01]  /*1300*/  IADD3 R24, P5, PT, R12.reuse, R10, RZ ;  /* 0x0000000a0c187210 */ /* 0x044fe20007fbe0ff */
[C---:B------:R-:W-:Y:S02]  /*1310*/  VIADD R14, R12.reuse, 0x20 ;  /* 0x000000200c0e7836 */ /* 0x040fe40000000000 */
[C---:B------:R-:W-:Y:S01]  /*1320*/  VIADD R20, R12.reuse, 0x40 ;  /* 0x000000400c147836 */ /* 0x040fe20000000000 */
[-C--:B------:R-:W-:Y:S01]  /*1330*/  ISETP.GE.AND P1, PT, R12, R9.reuse, PT ;  /* 0x000000090c00720c */ /* 0x080fe20003f26270 */
[----:B------:R-:W-:Y:S01]  /*1340*/  IMAD.X R11, RZ, RZ, R11, P5 ;  /* 0x000000ffff0b7224 */ /* 0x000fe200028e060b */
[-C--:B------:R-:W-:Y:S01]  /*1350*/  ISETP.GE.AND P2, PT, R14, R9.reuse, PT ;  /* 0x000000090e00720c */ /* 0x080fe20003f46270 */
[----:B------:R-:W-:Y:S01]  /*1360*/  VIADD R14, R12, 0x60 ;  /* 0x000000600c0e7836 */ /* 0x000fe20000000000 */
[----:B------:R-:W-:-:S04]  /*1370*/  ISETP.GE.AND P3, PT, R20, R9, PT ;  /* 0x000000091400720c */ /* 0x000fc80003f66270 */
[----:B------:R-:W-:Y:S02]  /*1380*/  ISETP.GE.AND P4, PT, R14, R9, PT ;  /* 0x000000090e00720c */ /* 0x000fe40003f86270 */
[----:B0-----:R-:W-:-:S04]  /*1390*/  LEA R14, P5, R24, UR4, 0x2 ;  /* 0x00000004180e7c11 */ /* 0x001fc8000f8a10ff */
[----:B------:R-:W-:-:S05]  /*13a0*/  LEA.HI.X R15, R24, UR5, R11, 0x2, P5 ;  /* 0x00000005180f7c11 */ /* 0x000fca000a8f140b */
[----:B------:R0:W-:Y:S04]  /*13b0*/  @!P1 STG.E desc[UR6][R14.64], R16 ;  /* 0x000000100e009986 */ /* 0x0001e8000c101906 */
[----:B------:R0:W-:Y:S04]  /*13c0*/  @!P2 STG.E desc[UR6][R14.64+0x80], R8 ;  /* 0x000080080e00a986 */ /* 0x0001e8000c101906 */
[----:B------:R0:W-:Y:S04]  /*13d0*/  @!P3 STG.E desc[UR6][R14.64+0x100], R6 ;  /* 0x000100060e00b986 */ /* 0x0001e8000c101906 */
[----:B------:R0:W-:Y:S02]  /*13e0*/  @!P4 STG.E desc[UR6][R14.64+0x180], R18 ;  /* 0x000180120e00c986 */ /* 0x0001e4000c101906 */
.L_x_248:
[----:B------:R-:W-:Y:S05]  /*13f0*/  @P0 BRA `(.L_x_249) ;  /* 0x0000000000b00947 */ /* 0x000fea0003800000 */
[----:B------:R-:W3:Y:S04]  /*1400*/  LDG.E R13, desc[UR6][R4.64+0x14] ;  /* 0x00001406040d7981 */ /* 0x000ee8000c1e1900 */
[----:B0-2---:R-:W2:Y:S04]  /*1410*/  LDG.E R15, desc[UR6][R4.64+0x314] ;  /* 0x00031406040f7981 */ /* 0x005ea8000c1e1900 */
[----:B------:R-:W4:Y:S04]  /*1420*/  LDG.E R32, desc[UR6][R4.64+0x614] ;  /* 0x0006140604207981 */ /* 0x000f28000c1e1900 */
[----:B------:R-:W4:Y:S04]  /*1430*/  LDG.E R35, desc[UR6][R4.64+0x914] ;  /* 0x0009140604237981 */ /* 0x000f28000c1e1900 */
[----:B------:R-:W5:Y:S04]  /*1440*/  LDG.E R23, desc[UR6][R4.64+0x8] ;  /* 0x0000080604177981 */ /* 0x000f68000c1e1900 */
[----:B------:R-:W5:Y:S04]  /*1450*/  LDG.E.U8 R25, desc[UR6][R4.64+0xc] ;  /* 0x00000c0604197981 */ /* 0x000f68000c1e1100 */
[----:B------:R-:W5:Y:S04]  /*1460*/  LDG.E R26, desc[UR6][R4.64+0x308] ;  /* 0x00030806041a7981 */ /* 0x000f68000c1e1900 */
[----:B------:R-:W5:Y:S04]  /*1470*/  LDG.E.U8 R27, desc[UR6][R4.64+0x30c] ;  /* 0x00030c06041b7981 */ /* 0x000f68000c1e1100 */
[----:B------:R-:W5:Y:S04]  /*1480*/  LDG.E R28, desc[UR6][R4.64+0x608] ;  /* 0x00060806041c7981 */ /* 0x000f68000c1e1900 */
[----:B------:R-:W5:Y:S04]  /*1490*/  LDG.E.U8 R29, desc[UR6][R4.64+0x60c] ;  /* 0x00060c06041d7981 */ /* 0x000f68000c1e1100 */
[----:B------:R-:W5:Y:S04]  /*14a0*/  LDG.E R30, desc[UR6][R4.64+0x908] ;  /* 0x00090806041e7981 */ /* 0x000f68000c1e1900 */
[----:B------:R-:W5:Y:S04]  /*14b0*/  LDG.E.U8 R31, desc[UR6][R4.64+0x90c] ;  /* 0x00090c06041f7981 */ /* 0x000f68000c1e1100 */
[----:B------:R-:W5:Y:S04]  /*14c0*/  LDG.E.64 R20, desc[UR6][R4.64] ;  /* 0x0000000604147981 */ /* 0x000f68000c1e1b00 */
[----:B------:R-:W5:Y:S04]  /*14d0*/  LDG.E.64 R18, desc[UR6][R4.64+0x300] ;  /* 0x0003000604127981 */ /* 0x000f68000c1e1b00 */
[----:B------:R-:W5:Y:S04]  /*14e0*/  LDG.E.64 R16, desc[UR6][R4.64+0x600] ;  /* 0x0006000604107981 */ /* 0x000f68000c1e1b00 */
[----:B------:R-:W5:Y:S04]  /*14f0*/  LDG.E R14, desc[UR6][R4.64+0x10] ;  /* 0x00001006040e7981 */ /* 0x000f68000c1e1900 */
[----:B------:R-:W5:Y:S04]  /*1500*/  LDG.E R12, desc[UR6][R4.64+0x310] ;  /* 0x00031006040c7981 */ /* 0x000f68000c1e1900 */
[----:B------:R-:W5:Y:S04]  /*1510*/  LDG.E R10, desc[UR6][R4.64+0x610] ;  /* 0x00061006040a7981 */ /* 0x000f68000c1e1900 */
[----:B------:R-:W5:Y:S04]  /*1520*/  LDG.E R6, desc[UR6][R4.64+0x910] ;  /* 0x0009100604067981 */ /* 0x000f68000c1e1900 */
[----:B-1----:R0:W5:Y:S01]  /*1530*/  LDG.E.64 R8, desc[UR6][R4.64+0x900] ;  /* 0x0009000604087981 */ /* 0x002162000c1e1b00 */
[----:B---3--:R-:W-:-:S02]  /*1540*/  PRMT R37, R13, 0x7770, RZ ;  /* 0x000077700d257816 */ /* 0x008fc400000000ff */
[C---:B------:R-:W-:Y:S02]  /*1550*/  PRMT R39, R13.reuse, 0x7771, RZ ;  /* 0x000077710d277816 */ /* 0x040fe400000000ff */
[C---:B------:R-:W-:Y:S02]  /*1560*/  PRMT R42, R13.reuse, 0x7772, RZ ;  /* 0x000077720d2a7816 */ /* 0x040fe400000000ff */
[----:B------:R-:W-:Y:S02]  /*1570*/  PRMT R13, R13, 0x7773, RZ ;  /* 0x000077730d0d7816 */ /* 0x000fe400000000ff */
[C---:B--2---:R-:W-:Y:S02]  /*1580*/  PRMT R36, R15.reuse, 0x7770, RZ ;  /* 0x000077700f247816 */ /* 0x044fe400000000ff */
[C---:B------:R-:W-:Y:S02]  /*1590*/  PRMT R38, R15.reuse, 0x7771, RZ ;  /* 0x000077710f267816 */ /* 0x040fe400000000ff */
[----:B------:R-:W-:-:S02]  /*15a0*/  PRMT R40, R15, 0x7772, RZ ;  /* 0x000077720f287816 */ /* 0x000fc400000000ff */
[----:B------:R-:W-:Y:S02]  /*15b0*/  PRMT R15, R15, 0x7773, RZ ;  /* 0x000077730f0f7816 */ /* 0x000fe400000000ff */
[C---:B----4-:R-:W-:Y:S02]  /*15c0*/  PRMT R33, R32.reuse, 0x7770, RZ ;  /* 0x0000777020217816 */ /* 0x050fe400000000ff */
[----:B------:R-:W-:Y:S02]  /*15d0*/  PRMT R34, R32, 0x7771, RZ ;  /* 0x0000777120227816 */ /* 0x000fe400000000ff */
[C---:B0-----:R-:W-:Y:S02]  /*15e0*/  PRMT R4, R35.reuse, 0x7770, RZ ;  /* 0x0000777023047816 */ /* 0x041fe400000000ff */
[C---:B------:R-:W-:Y:S02]  /*15f0*/  PRMT R5, R35.reuse, 0x7771, RZ ;  /* 0x0000777123057816 */ /* 0x040fe400000000ff */
[----:B------:R-:W-:-:S02]  /*1600*/  PRMT R46, R35, 0x7772, RZ ;  /* 0x00007772232e7816 */ /* 0x000fc400000000ff */
[C---:B------:R-:W-:Y:S02]  /*1610*/  PRMT R41, R32.reuse, 0x7772, RZ ;  /* 0x0000777220297816 */ /* 0x040fe400000000ff */
[----:B------:R-:W-:Y:S02]  /*1620*/  PRMT R44, R32, 0x7773, RZ ;  /* 0x00007773202c7816 */ /* 0x000fe400000000ff */
[----:B------:R-:W-:Y:S02]  /*1630*/  PRMT R45, R13, 0x7610, R45 ;  /* 0x000076100d2d7816 */ /* 0x000fe4000000002d */
[----:B------:R-:W-:Y:S02]  /*1640*/  PRMT R43, R15, 0x7610, R43 ;  /* 0x000076100f2b7816 */ /* 0x000fe4000000002b */
[----:B------:R-:W-:Y:S02]  /*1650*/  PRMT R13, R33, 0x7610, R13 ;  /* 0x00007610210d7816 */ /* 0x000fe4000000000d */
[----:B------:R-:W-:-:S02]  /*1660*/  PRMT R32, R34, 0x7610, R32 ;  /* 0x0000761022207816 */ /* 0x000fc40000000020 */
[----:B------:R-:W-:Y:S02]  /*1670*/  PRMT R35, R35, 0x7773, RZ ;  /* 0x0000777323237816 */ /* 0x000fe400000000ff */
[----:B------:R-:W-:Y:S02]  /*1680*/  PRMT R15, R4, 0x7610, R15 ;  /* 0x00007610040f7816 */ /* 0x000fe4000000000f */
[----:B------:R-:W-:Y:S02]  /*1690*/  PRMT R33, R5, 0x7610, R33 ;  /* 0x0000761005217816 */ /* 0x000fe40000000021 */
[----:B------:R-:W-:Y:S01]  /*16a0*/  PRMT R34, R46, 0x7610, R34 ;  /* 0x000076102e227816 */ /* 0x000fe20000000022 */
[----:B------:R-:W-:Y:S06]  /*16b0*/  BRA `(.L_x_250) ;  /* 0x0000000000f07947 */ /* 0x000fec0003800000 */
.L_x_249:
[----:B------:R-:W-:Y:S02]  /*16c0*/  IMAD.IADD R47, R22, 0x1, -R13 ;  /* 0x00000001162f7824 */ /* 0x000fe400078e0a0d */
[----:B------:R-:W-:-:S03]  /*16d0*/  VIADD R46, R12, 0x60 ;  /* 0x000000600c2e7836 */ /* 0x000fc60000000000 */
[-C--:B------:R-:W-:Y:S02]  /*16e0*/  ISETP.GE.AND P1, PT, R12, R47.reuse, PT ;  /* 0x0000002f0c00720c */ /* 0x080fe40003f26270 */
[----:B------:R-:W-:Y:S01]  /*16f0*/  ISETP.GE.AND P4, PT, R46, R47, PT ;  /* 0x0000002f2e00720c */ /* 0x000fe20003f86270 */
[C---:B------:R-:W-:Y:S02]  /*1700*/  VIADD R46, R12.reuse, 0x20 ;  /* 0x000000200c2e7836 */ /* 0x040fe40000000000 */
[----:B------:R-:W-:-:S03]  /*1710*/  VIADD R48, R12, 0x40 ;  /* 0x000000400c307836 */ /* 0x000fc60000000000 */
[-C--:B------:R-:W-:Y:S02]  /*1720*/  ISETP.GE.AND P2, PT, R46, R47.reuse, PT ;  /* 0x0000002f2e00720c */ /* 0x080fe40003f46270 */
[----:B------:R-:W-:-:S03]  /*1730*/  ISETP.GE.AND P3, PT, R48, R47, PT ;  /* 0x0000002f3000720c */ /* 0x000fc60003f66270 */
[----:B------:R-:W3:Y:S04]  /*1740*/  @!P1 LDG.E R46, desc[UR6][R4.64+0x14] ;  /* 0x00001406042e9981 */ /* 0x000ee8000c1e1900 */
[----:B------:R-:W4:Y:S04]  /*1750*/  @!P4 LDG.E R51, desc[UR6][R4.64+0x914] ;  /* 0x000914060433c981 */ /* 0x000f28000c1e1900 */
[----:B------:R-:W3:Y:S04]  /*1760*/  @!P2 LDG.E R49, desc[UR6][R4.64+0x314] ;  /* 0x000314060431a981 */ /* 0x000ee8000c1e1900 */
[----:B------:R-:W3:Y:S04]  /*1770*/  @!P3 LDG.E R50, desc[UR6][R4.64+0x614] ;  /* 0x000614060432b981 */ /* 0x000ee8000c1e1900 */
[----:B------:R-:W5:Y:S04]  /*1780*/  @!P1 LDG.E.64 R20, desc[UR6][R4.64] ;  /* 0x0000000604149981 */ /* 0x000f68000c1e1b00 */
[----:B------:R-:W5:Y:S04]  /*1790*/  @!P1 LDG.E R23, desc[UR6][R4.64+0x8] ;  /* 0x0000080604179981 */ /* 0x000f68000c1e1900 */
[----:B------:R-:W5:Y:S04]  /*17a0*/  @!P1 LDG.E.U8 R25, desc[UR6][R4.64+0xc] ;  /* 0x00000c0604199981 */ /* 0x000f68000c1e1100 */
[----:B0-2---:R-:W5:Y:S04]  /*17b0*/  @!P2 LDG.E.64 R18, desc[UR6][R4.64+0x300] ;  /* 0x000300060412a981 */ /* 0x005f68000c1e1b00 */
[----:B------:R-:W5:Y:S04]  /*17c0*/  @!P2 LDG.E R26, desc[UR6][R4.64+0x308] ;  /* 0x00030806041aa981 */ /* 0x000f68000c1e1900 */
[----:B------:R-:W5:Y:S04]  /*17d0*/  @!P2 LDG.E.U8 R27, desc[UR6][R4.64+0x30c] ;  /* 0x00030c06041ba981 */ /* 0x000f68000c1e1100 */
[----:B------:R-:W5:Y:S04]  /*17e0*/  @!P3 LDG.E.64 R16, desc[UR6][R4.64+0x600] ;  /* 0x000600060410b981 */ /* 0x000f68000c1e1b00 */
[----:B------:R-:W5:Y:S04]  /*17f0*/  @!P3 LDG.E R28, desc[UR6][R4.64+0x608] ;  /* 0x00060806041cb981 */ /* 0x000f68000c1e1900 */
[----:B------:R-:W5:Y:S04]  /*1800*/  @!P3 LDG.E.U8 R29, desc[UR6][R4.64+0x60c] ;  /* 0x00060c06041db981 */ /* 0x000f68000c1e1100 */
[----:B-1----:R-:W5:Y:S04]  /*1810*/  @!P4 LDG.E.64 R8, desc[UR6][R4.64+0x900] ;  /* 0x000900060408c981 */ /* 0x002f68000c1e1b00 */
[----:B------:R-:W5:Y:S04]  /*1820*/  @!P4 LDG.E R30, desc[UR6][R4.64+0x908] ;  /* 0x00090806041ec981 */ /* 0x000f68000c1e1900 */
[----:B------:R-:W5:Y:S04]  /*1830*/  @!P4 LDG.E.U8 R31, desc[UR6][R4.64+0x90c] ;  /* 0x00090c06041fc981 */ /* 0x000f68000c1e1100 */
[----:B------:R-:W5:Y:S04]  /*1840*/  @!P1 LDG.E R14, desc[UR6][R4.64+0x10] ;  /* 0x00001006040e9981 */ /* 0x000f68000c1e1900 */
[----:B------:R-:W5:Y:S04]  /*1850*/  @!P2 LDG.E R12, desc[UR6][R4.64+0x310] ;  /* 0x00031006040ca981 */ /* 0x000f68000c1e1900 */
[----:B------:R-:W5:Y:S04]  /*1860*/  @!P3 LDG.E R10, desc[UR6][R4.64+0x610] ;  /* 0x00061006040ab981 */ /* 0x000f68000c1e1900 */
[----:B------:R0:W5:Y:S01]  /*1870*/  @!P4 LDG.E R6, desc[UR6][R4.64+0x910] ;  /* 0x000910060406c981 */ /* 0x000162000c1e1900 */
[----:B----4-:R-:W-:-:S02]  /*1880*/  @!P4 PRMT R47, R51, 0x7770, RZ ;  /* 0x00007770332fc816 */ /* 0x010fc400000000ff */
[----:B------:R-:W-:Y:S02]  /*1890*/  @!P4 PRMT R48, R51, 0x7771, RZ ;  /* 0x000077713330c816 */ /* 0x000fe400000000ff */
[----:B------:R-:W-:Y:S02]  /*18a0*/  @!P4 PRMT R15, R47, 0x7610, R15 ;  /* 0x000076102f0fc816 */ /* 0x000fe4000000000f */
[----:B------:R-:W-:Y:S02]  /*18b0*/  @!P4 PRMT R33, R48, 0x7610, R33 ;  /* 0x000076103021c816 */ /* 0x000fe40000000021 */
[C---:B---3--:R-:W-:Y:S02]  /*18c0*/  @!P1 PRMT R47, R46.reuse, 0x7770, RZ ;  /* 0x000077702e2f9816 */ /* 0x048fe400000000ff */
[C---:B------:R-:W-:Y:S02]  /*18d0*/  @!P1 PRMT R48, R46.reuse, 0x7771, RZ ;  /* 0x000077712e309816 */ /* 0x040fe400000000ff */
[----:B0-----:R-:W-:-:S02]  /*18e0*/  @!P1 PRMT R4, R46, 0x7772, RZ ;  /* 0x000077722e049816 */ /* 0x001fc400000000ff */
[----:B------:R-:W-:Y:S02]  /*18f0*/  @!P1 PRMT R46, R46, 0x7773, RZ ;  /* 0x000077732e2e9816 */ /* 0x000fe400000000ff */
[----:B------:R-:W-:Y:S02]  /*1900*/  @!P1 PRMT R42, R4, 0x7610, R42 ;  /* 0x00007610042a9816 */ /* 0x000fe4000000002a */
[----:B------:R-:W-:Y:S02]  /*1910*/  @!P1 PRMT R45, R46, 0x7610, R45 ;  /* 0x000076102e2d9816 */ /* 0x000fe4000000002d */
[C---:B------:R-:W-:Y:S02]  /*1920*/  @!P2 PRMT R4, R49.reuse, 0x7770, RZ ;  /* 0x000077703104a816 */ /* 0x040fe400000000ff */
[C---:B------:R-:W-:Y:S02]  /*1930*/  @!P2 PRMT R5, R49.reuse, 0x7771, RZ ;  /* 0x000077713105a816 */ /* 0x040fe400000000ff */
[----:B------:R-:W-:-:S02]  /*1940*/  @!P2 PRMT R46, R49, 0x7772, RZ ;  /* 0x00007772312ea816 */ /* 0x000fc400000000ff */
[----:B------:R-:W-:Y:S02]  /*1950*/  @!P2 PRMT R36, R4, 0x7610, R36 ;  /* 0x000076100424a816 */ /* 0x000fe40000000024 */
[----:B------:R-:W-:Y:S02]  /*1960*/  @!P2 PRMT R38, R5, 0x7610, R38 ;  /* 0x000076100526a816 */ /* 0x000fe40000000026 */
[----:B------:R-:W-:Y:S02]  /*1970*/  @!P2 PRMT R40, R46, 0x7610, R40 ;  /* 0x000076102e28a816 */ /* 0x000fe40000000028 */
[----:B------:R-:W-:Y:S02]  /*1980*/  @!P4 PRMT R52, R51, 0x7772, RZ ;  /* 0x000077723334c816 */ /* 0x000fe400000000ff */
[C---:B------:R-:W-:Y:S02]  /*1990*/  @!P3 PRMT R4, R50.reuse, 0x7770, RZ ;  /* 0x000077703204b816 */ /* 0x040fe400000000ff */
[----:B------:R-:W-:-:S02]  /*19a0*/  @!P3 PRMT R5, R50, 0x7771, RZ ;  /* 0x000077713205b816 */ /* 0x000fc400000000ff */
[C---:B------:R-:W-:Y:S02]  /*19b0*/  @!P3 PRMT R46, R50.reuse, 0x7772, RZ ;  /* 0x00007772322eb816 */ /* 0x040fe400000000ff */
[----:B------:R-:W-:Y:S02]  /*19c0*/  @!P4 PRMT R51, R51, 0x7773, RZ ;  /* 0x000077733333c816 */ /* 0x000fe400000000ff */
[----:B------:R-:W-:Y:S02]  /*19d0*/  @!P2 PRMT R49, R49, 0x7773, RZ ;  /* 0x000077733131a816 */ /* 0x000fe400000000ff */
[----:B------:R-:W-:Y:S02]  /*19e0*/  @!P3 PRMT R50, R50, 0x7773, RZ ;  /* 0x000077733232b816 */ /* 0x000fe400000000ff */
[----:B------:R-:W-:Y:S02]  /*19f0*/  @!P4 PRMT R34, R52, 0x7610, R34 ;  /* 0x000076103422c816 */ /* 0x000fe40000000022 */
[----:B------:R-:W-:-:S02]  /*1a00*/  @!P4 PRMT R35, R51, 0x7610, R35 ;  /* 0x000076103323c816 */ /* 0x000fc40000000023 */
[----:B------:R-:W-:Y:S02]  /*1a10*/  @!P1 PRMT R37, R47, 0x7610, R37 ;  /* 0x000076102f259816 */ /* 0x000fe40000000025 */
[----:B------:R-:W-:Y:S02]  /*1a20*/  @!P1 PRMT R39, R48, 0x7610, R39 ;  /* 0x0000761030279816 */ /* 0x000fe40000000027 */
[----:B------:R-:W-:Y:S02]  /*1a30*/  @!P2 PRMT R43, R49, 0x7610, R43 ;  /* 0x00007610312ba816 */ /* 0x000fe4000000002b */
[----:B------:R-:W-:Y:S02]  /*1a40*/  @!P3 PRMT R13, R4, 0x7610, R13 ;  /* 0x00007610040db816 */ /* 0x000fe4000000000d */
[----:B------:R-:W-:Y:S02]  /*1a50*/  @!P3 PRMT R32, R5, 0x7610, R32 ;  /* 0x000076100520b816 */ /* 0x000fe40000000020 */
[----:B------:R-:W-:-:S02]  /*1a60*/  @!P3 PRMT R41, R46, 0x7610, R41 ;  /* 0x000076102e29b816 */ /* 0x000fc40000000029 */
[----:B------:R-:W-:-:S07]  /*1a70*/  @!P3 PRMT R44, R50, 0x7610, R44 ;  /* 0x00007610322cb816 */ /* 0x000fce000000002c */
.L_x_250:
[----:B------:R-:W-:Y:S05]  /*1a80*/  @P0 BRA `(.L_x_251) ;  /* 0x0000000000c40947 */ /* 0x000fea0003800000 */
[----:B------:R-:W0:Y:S01]  /*1a90*/  LDC.64 R2, c[0x0][0x3b0] ;  /* 0x0000ec00ff027b82 */ /* 0x000e220000000a00 */
[----:B------:R-:W-:Y:S01]  /*1aa0*/  LOP3.LUT R39, R39, 0xffff, RZ, 0xc0, !PT ;  /* 0x0000ffff27277812 */ /* 0x000fe200078ec0ff */
[----:B------:R-:W-:Y:S01]  /*1ab0*/  IMAD R11, R11, 0x18, RZ ;  /* 0x000000180b0b7824 */ /* 0x000fe200078e02ff */
[----:B------:R-:W-:Y:S02]  /*1ac0*/  LOP3.LUT R0, R37, 0xffff, RZ, 0xc0, !PT ;  /* 0x0000ffff25007812 */ /* 0x000fe400078ec0ff */
[----:B------:R-:W-:Y:S02]  /*1ad0*/  LOP3.LUT R45, R45, 0xffff, RZ, 0xc0, !PT ;  /* 0x0000ffff2d2d7812 */ /* 0x000fe400078ec0ff */
[----:B------:R-:W-:Y:S02]  /*1ae0*/  PRMT R39, R0, 0x3340, R39 ;  /* 0x0000334000277816 */ /* 0x000fe40000000027 */
        /* <DEDUP_REMOVED lines=8> */
[----:B0-----:R-:W-:Y:S01]  /*1b70*/  IMAD.WIDE.U32 R2, R24, 0x18, R2 ;  /* 0x0000001818027825 */ /* 0x001fe200078e0002 */
[----:B------:R-:W-:-:S02]  /*1b80*/  LOP3.LUT R13, R13, 0xffff, RZ, 0xc0, !PT ;  /* 0x0000ffff0d0d7812 */ /* 0x000fc400078ec0ff */
[----:B------:R-:W-:Y:S01]  /*1b90*/  LOP3.LUT R35, R35, 0xffff, RZ, 0xc0, !PT ;  /* 0x0000ffff23237812 */ /* 0x000fe200078ec0ff */
[----:B------:R-:W-:Y:S01]  /*1ba0*/  IMAD.IADD R3, R3, 0x1, R11 ;  /* 0x0000000103037824 */ /* 0x000fe200078e020b */
[----:B------:R-:W-:Y:S02]  /*1bb0*/  LOP3.LUT R34, R34, 0xffff, RZ, 0xc0, !PT ;  /* 0x0000ffff22227812 */ /* 0x000fe400078ec0ff */
[----:B------:R-:W-:Y:S02]  /*1bc0*/  LOP3.LUT R33, R33, 0xffff, RZ, 0xc0, !PT ;  /* 0x0000ffff21217812 */ /* 0x000fe400078ec0ff */
[----:B------:R-:W-:Y:S01]  /*1bd0*/  LOP3.LUT R0, R15, 0xffff, RZ, 0xc0, !PT ;  /* 0x0000ffff0f007812 */ /* 0x000fe200078ec0ff */
[----:B-----5:R-:W-:Y:S01]  /*1be0*/  STG.E.64 desc[UR6][R2.64], R20 ;  /* 0x0000001402007986 */ /* 0x020fe2000c101b06 */
[----:B------:R-:W-:Y:S02]  /*1bf0*/  PRMT R42, R42, 0x3340, R45 ;  /* 0x000033402a2a7816 */ /* 0x000fe4000000002d */
[----:B------:R-:W-:Y:S01]  /*1c00*/  PRMT R40, R40, 0x3340, R43 ;  /* 0x0000334028287816 */ /* 0x000fe2000000002b */
[----:B------:R-:W-:Y:S01]  /*1c10*/  STG.E.64 desc[UR6][R2.64+0x300], R18 ;  /* 0x0003001202007986 */ /* 0x000fe2000c101b06 */
[----:B------:R-:W-:-:S02]  /*1c20*/  PRMT R5, R5, 0x3340, R38 ;  /* 0x0000334005057816 */ /* 0x000fc40000000026 */
[----:B------:R-:W-:Y:S01]  /*1c30*/  PRMT R41, R41, 0x3340, R44 ;  /* 0x0000334029297816 */ /* 0x000fe2000000002c */
[----:B------:R-:W-:Y:S01]  /*1c40*/  STG.E.64 desc[UR6][R2.64+0x600], R16 ;  /* 0x0006001002007986 */ /* 0x000fe2000c101b06 */
[----:B------:R-:W-:Y:S02]  /*1c50*/  PRMT R32, R13, 0x3340, R32 ;  /* 0x000033400d207816 */ /* 0x000fe40000000020 */
[----:B------:R-:W-:Y:S01]  /*1c60*/  PRMT R7, R34, 0x3340, R35 ;  /* 0x0000334022077816 */ /* 0x000fe20000000023 */
[----:B------:R-:W-:Y:S01]  /*1c70*/  STG.E.64 desc[UR6][R2.64+0x900], R8 ;  /* 0x0009000802007986 */ /* 0x000fe2000c101b06 */
[----:B------:R-:W-:Y:S02]  /*1c80*/  PRMT R0, R0, 0x3340, R33 ;  /* 0x0000334000007816 */ /* 0x000fe40000000021 */
[----:B------:R-:W-:Y:S01]  /*1c90*/  PRMT R15, R39, 0x5410, R42 ;  /* 0x00005410270f7816 */ /* 0x000fe2000000002a */
[----:B------:R-:W-:Y:S01]  /*1ca0*/  STG.E desc[UR6][R2.64+0x8], R23 ;  /* 0x0000081702007986 */ /* 0x000fe2000c101906 */
[----:B------:R-:W-:-:S02]  /*1cb0*/  PRMT R13, R5, 0x5410, R40 ;  /* 0x00005410050d7816 */ /* 0x000fc40000000028 */
[----:B------:R-:W-:Y:S01]  /*1cc0*/  PRMT R11, R32, 0x5410, R41 ;  /* 0x00005410200b7816 */ /* 0x000fe20000000029 */
[----:B------:R-:W-:Y:S01]  /*1cd0*/  STG.E.64 desc[UR6][R2.64+0x10], R14 ;  /* 0x0000100e02007986 */ /* 0x000fe2000c101b06 */
[----:B------:R-:W-:-:S03]  /*1ce0*/  PRMT R7, R0, 0x5410, R7 ;  /* 0x0000541000077816 */ /* 0x000fc60000000007 */
[----:B------:R-:W-:Y:S04]  /*1cf0*/  STG.E.64 desc[UR6][R2.64+0x310], R12 ;  /* 0x0003100c02007986 */ /* 0x000fe8000c101b06 */
[----:B------:R-:W-:Y:S04]  /*1d00*/  STG.E.64 desc[UR6][R2.64+0x610], R10 ;  /* 0x0006100a02007986 */ /* 0x000fe8000c101b06 */
[----:B------:R-:W-:Y:S04]  /*1d10*/  STG.E.64 desc[UR6][R2.64+0x910], R6 ;  /* 0x0009100602007986 */ /* 0x000fe8000c101b06 */
[----:B------:R-:W-:Y:S04]  /*1d20*/  STG.E.U8 desc[UR6][R2.64+0xc], R25 ;  /* 0x00000c1902007986 */ /* 0x000fe8000c101106 */
[----:B------:R-:W-:Y:S04]  /*1d30*/  STG.E desc[UR6][R2.64+0x308], R26 ;  /* 0x0003081a02007986 */ /* 0x000fe8000c101906 */
[----:B------:R-:W-:Y:S04]  /*1d40*/  STG.E.U8 desc[UR6][R2.64+0x30c], R27 ;  /* 0x00030c1b02007986 */ /* 0x000fe8000c101106 */
[----:B------:R-:W-:Y:S04]  /*1d50*/  STG.E desc[UR6][R2.64+0x608], R28 ;  /* 0x0006081c02007986 */ /* 0x000fe8000c101906 */
[----:B------:R-:W-:Y:S04]  /*1d60*/  STG.E.U8 desc[UR6][R2.64+0x60c], R29 ;  /* 0x00060c1d02007986 */ /* 0x000fe8000c101106 */
[----:B------:R-:W-:Y:S04]  /*1d70*/  STG.E desc[UR6][R2.64+0x908], R30 ;  /* 0x0009081e02007986 */ /* 0x000fe8000c101906 */
[----:B------:R-:W-:Y:S01]  /*1d80*/  STG.E.U8 desc[UR6][R2.64+0x90c], R31 ;  /* 0x00090c1f02007986 */ /* 0x000fe2000c101106 */
[----:B------:R-:W-:Y:S05]  /*1d90*/  EXIT ;  /* 0x000000000000794d */ /* 0x000fea0003800000 */
.L_x_251:
[----:B------:R-:W0:Y:S01]  /*1da0*/  LDC.64 R4, c[0x0][0x3b0] ;  /* 0x0000ec00ff047b82 */ /* 0x000e220000000a00 */
[----:B------:R-:W-:Y:S01]  /*1db0*/  IMAD.SHL.U32 R3, R3, 0x4, RZ ;  /* 0x0000000403037824 */ /* 0x000fe200078e00ff */
[----:B------:R-:W-:Y:S01]  /*1dc0*/  BSSY.RECONVERGENT B0, `(.L_x_252) ;  /* 0x000001a000007945 */ /* 0x000fe20003800200 */
[----:B------:R-:W-:Y:S02]  /*1dd0*/  IMAD R7, R7, -0x600, R22 ;  /* 0xfffffa0007077824 */ /* 0x000fe400078e0216 */
[----:B------:R-:W-:Y:S01]  /*1de0*/  IMAD R11, R11, 0x18, RZ ;  /* 0x000000180b0b7824 */ /* 0x000fe200078e02ff */
[----:B------:R-:W-:-:S04]  /*1df0*/  LOP3.LUT R0, R0, 0xf80, R3, 0xf8, !PT ;  /* 0x00000f8000007812 */ /* 0x000fc800078ef803 */
[C---:B------:R-:W-:Y:S01]  /*1e00*/  ISETP.GE.AND P0, PT, R0.reuse, R7, PT ;  /* 0x000000070000720c */ /* 0x040fe20003f06270 */
[----:B------:R-:W-:-:S05]  /*1e10*/  VIADD R22, R0, 0x40 ;  /* 0x0000004000167836 */ /* 0x000fca0000000000 */
[----:B------:R-:W-:Y:S01]  /*1e20*/  ISETP.GE.AND P2, PT, R22, R7, PT ;  /* 0x000000071600720c */ /* 0x000fe20003f46270 */
[----:B0-----:R-:W-:-:S04]  /*1e30*/  IMAD.WIDE.U32 R2, R24, 0x18, R4 ;  /* 0x0000001818027825 */ /* 0x001fc800078e0004 */
[C---:B------:R-:W-:Y:S02]  /*1e40*/  VIADD R4, R0.reuse, 0x20 ;  /* 0x0000002000047836 */ /* 0x040fe40000000000 */
[----:B------:R-:W-:Y:S02]  /*1e50*/  VIADD R0, R0, 0x60 ;  /* 0x0000006000007836 */ /* 0x000fe40000000000 */
[----:B------:R-:W-:Y:S01]  /*1e60*/  IMAD.IADD R3, R3, 0x1, R11 ;  /* 0x0000000103037824 */ /* 0x000fe200078e020b */
[-C--:B------:R-:W-:Y:S02]  /*1e70*/  ISETP.GE.AND P1, PT, R4, R7.reuse, PT ;  /* 0x000000070400720c */ /* 0x080fe40003f26270 */
[----:B------:R-:W-:Y:S01]  /*1e80*/  ISETP.GE.AND P3, PT, R0, R7, PT ;  /* 0x000000070000720c */ /* 0x000fe20003f66270 */
[----:B------:R-:W-:-:S12]  /*1e90*/  @P0 BRA `(.L_x_253) ;  /* 0x0000000000300947 */ /* 0x000fd80003800000 */
[----:B------:R-:W-:Y:S01]  /*1ea0*/  LOP3.LUT R45, R45, 0xffff, RZ, 0xc0, !PT ;  /* 0x0000ffff2d2d7812 */ /* 0x000fe200078ec0ff */
[----:B-----5:R0:W-:Y:S01]  /*1eb0*/  STG.E.64 desc[UR6][R2.64], R20 ;  /* 0x0000001402007986 */ /* 0x0201e2000c101b06 */
[----:B------:R-:W-:Y:S02]  /*1ec0*/  LOP3.LUT R42, R42, 0xffff, RZ, 0xc0, !PT ;  /* 0x0000ffff2a2a7812 */ /* 0x000fe400078ec0ff */
[----:B------:R-:W-:Y:S01]  /*1ed0*/  LOP3.LUT R39, R39, 0xffff, RZ, 0xc0, !PT ;  /* 0x0000ffff27277812 */ /* 0x000fe200078ec0ff */
[----:B------:R0:W-:Y:S01]  /*1ee0*/  STG.E desc[UR6][R2.64+0x8], R23 ;  /* 0x0000081702007986 */ /* 0x0001e2000c101906 */
[----:B------:R-:W-:Y:S02]  /*1ef0*/  LOP3.LUT R0, R37, 0xffff, RZ, 0xc0, !PT ;  /* 0x0000ffff25007812 */ /* 0x000fe400078ec0ff */
[----:B------:R-:W-:Y:S01]  /*1f00*/  PRMT R42, R42, 0x3340, R45 ;  /* 0x000033402a2a7816 */ /* 0x000fe2000000002d */
[----:B------:R0:W-:Y:S01]  /*1f10*/  STG.E.U8 desc[UR6][R2.64+0xc], R25 ;  /* 0x00000c1902007986 */ /* 0x0001e2000c101106 */
[----:B------:R-:W-:-:S03]  /*1f20*/  PRMT R39, R0, 0x3340, R39 ;  /* 0x0000334000277816 */ /* 0x000fc60000000027 */
[----:B------:R0:W-:Y:S01]  /*1f30*/  STG.E desc[UR6][R2.64+0x10], R14 ;  /* 0x0000100e02007986 */ /* 0x0001e2000c101906 */
[----:B------:R-:W-:-:S05]  /*1f40*/  PRMT R39, R39, 0x5410, R42 ;  /* 0x0000541027277816 */ /* 0x000fca000000002a */
[----:B------:R0:W-:Y:S02]  /*1f50*/  STG.E desc[UR6][R2.64+0x14], R39 ;  /* 0x0000142702007986 */ /* 0x0001e4000c101906 */
.L_x_253:
[----:B------:R-:W-:Y:S05]  /*1f60*/  BSYNC.RECONVERGENT B0 ;  /* 0x0000000000007941 */ /* 0x000fea0003800200 */
.L_x_252:
[----:B------:R-:W-:Y:S04]  /*1f70*/  BSSY.RECONVERGENT B0, `(.L_x_254) ;  /* 0x000000e000007945 */ /* 0x000fe80003800200 */
[----:B------:R-:W-:Y:S05]  /*1f80*/  @P1 BRA `(.L_x_255) ;  /* 0x0000000000301947 */ /* 0x000fea0003800000 */
        /* <DEDUP_REMOVED lines=12> */
.L_x_255:
[----:B------:R-:W-:Y:S05]  /*2050*/  BSYNC.RECONVERGENT B0 ;  /* 0x0000000000007941 */ /* 0x000fea0003800200 */
.L_x_254:
        /* <DEDUP_REMOVED lines=14> */
.L_x_257:
[----:B------:R-:W-:Y:S05]  /*2140*/  BSYNC.RECONVERGENT B0 ;  /* 0x0000000000007941 */ /* 0x000fea0003800200 */
.L_x_256:
[----:B------:R-:W-:Y:S05]  /*2150*/  @P3 EXIT ;  /* 0x000000000000394d */ /* 0x000fea0003800000 */
[----:B------:R-:W-:Y:S01]  /*2160*/  LOP3.LUT R35, R35, 0xffff, RZ, 0xc0, !PT ;  /* 0x0000ffff23237812 */ /* 0x000fe200078ec0ff */
[----:B-----5:R-:W-:Y:S01]  /*2170*/  STG.E.64 desc[UR6][R2.64+0x900], R8 ;  /* 0x0009000802007986 */ /* 0x020fe2000c101b06 */
[----:B------:R-:W-:Y:S02]  /*2180*/  LOP3.LUT R34, R34, 0xffff, RZ, 0xc0, !PT ;  /* 0x0000ffff22227812 */ /* 0x000fe400078ec0ff */
[----:B------:R-:W-:Y:S01]  /*2190*/  LOP3.LUT R33, R33, 0xffff, RZ, 0xc0, !PT ;  /* 0x0000ffff21217812 */ /* 0x000fe200078ec0ff */
[----:B------:R-:W-:Y:S01]  /*21a0*/  STG.E desc[UR6][R2.64+0x908], R30 ;  /* 0x0009081e02007986 */ /* 0x000fe2000c101906 */
[----:B------:R-:W-:Y:S02]  /*21b0*/  LOP3.LUT R0, R15, 0xffff, RZ, 0xc0, !PT ;  /* 0x0000ffff0f007812 */ /* 0x000fe400078ec0ff */
[----:B------:R-:W-:Y:S01]  /*21c0*/  PRMT R34, R34, 0x3340, R35 ;  /* 0x0000334022227816 */ /* 0x000fe20000000023 */
[----:B------:R-:W-:Y:S01]  /*21d0*/  STG.E.U8 desc[UR6][R2.64+0x90c], R31 ;  /* 0x00090c1f02007986 */ /* 0x000fe2000c101106 */
[----:B------:R-:W-:-:S03]  /*21e0*/  PRMT R33, R0, 0x3340, R33 ;  /* 0x0000334000217816 */ /* 0x000fc60000000021 */
[----:B------:R-:W-:Y:S01]  /*21f0*/  STG.E desc[UR6][R2.64+0x910], R6 ;  /* 0x0009100602007986 */ /* 0x000fe2000c101906 */
[----:B------:R-:W-:-:S05]  /*2200*/  PRMT R33, R33, 0x5410, R34 ;  /* 0x0000541021217816 */ /* 0x000fca0000000022 */
[----:B------:R-:W-:Y:S01]  /*2210*/  STG.E desc[UR6][R2.64+0x914], R33 ;  /* 0x0009142102007986 */ /* 0x000fe2000c101906 */
[----:B------:R-:W-:Y:S05]  /*2220*/  EXIT ;  /* 0x000000000000794d */ /* 0x000fea0003800000 */
.L_x_238:
        /* <DEDUP_REMOVED lines=38> */
.L_x_305:
        /* <DEDUP_REMOVED lines=25> */
.L_x_258:
[----:B------:R-:W-:Y:S05]  /*2620*/  WARPSYNC.ALL ;  /* 0x0000000000007948 */ /* 0x000fea0003800000 */
[----:B------:R-:W-:Y:S01]  /*2630*/  BAR.SYNC.DEFER_BLOCKING 0x0 ;  /* 0x0000000000007b1d */ /* 0x000fe20000010000 */
[----:B------:R-:W-:-:S05]  /*2640*/  ISETP.NE.AND P0, PT, R48, RZ, PT ;  /* 0x000000ff3000720c */ /* 0x000fca0003f05270 */
[----:B------:R-:W-:Y:S01]  /*2650*/  BSSY.RECONVERGENT B0, `(.L_x_260) ;  /* 0x0000027000007945 */ /* 0x000fe20003800200 */
[----:B0-----:R-:W0:Y:S07]  /*2660*/  LDS R33, [R33+0x3410] ;  /* 0x0034100021217984 */ /* 0x001e2e0000000800 */
[----:B------:R-:W-:Y:S05]  /*2670*/  @P0 BRA `(.L_x_261) ;  /* 0x0000000000900947 */ /* 0x000fea0003800000 */
[----:B-1----:R-:W0:Y:S04]  /*2680*/  LDS R0, [R9] ;  /* 0x0000000009007984 */ /* 0x002e280000000800 */
        /* <DEDUP_REMOVED lines=35> */
.L_x_261:
[----:B------:R-:W-:Y:S05]  /*28c0*/  BSYNC.RECONVERGENT B0 ;  /* 0x0000000000007941 */ /* 0x000fea0003800200 */
.L_x_260:
[----:B------:R-:W-:Y:S01]  /*28d0*/  BAR.SYNC.DEFER_BLOCKING 0x0 ;  /* 0x0000000000007b1d */ /* 0x000fe20000010000 */
[----:B------:R-:W-:-:S05]  /*28e0*/  R2P PR, R23, 0x7f ;  /* 0x0000007f17007804 */ /* 0x000fca0000000000 */
[----:B------:R-:W-:Y:S08]  /*28f0*/  BSSY.RECONVERGENT B0, `(.L_x_262) ;  /* 0x0000022000007945 */ /* 0x000ff00003800200 */
[----:B-12---:R-:W-:Y:S02]  /*2900*/  VOTE.ANY R0, PT, P0 ;  /* 0x0000000000007806 */ /* 0x006fe400000e0100 */
        /* <DEDUP_REMOVED lines=13> */
[----:B------:R-:W-:Y:S02]  /*29e0*/  LOP3.LUT R0, R13, R0, RZ, 0xc0, !PT ;  /* 0x000000000d007212 */ /* 0x000fe400078ec0ff */
[----:B------:R-:W-:Y:S02]  /*29f0*/  LOP3.LUT P0, RZ, R23, 0x80, RZ, 0xc0, !PT ;  /* 0x0000008017ff7812 */ /* 0x000fe4000780c0ff */
[----:B------:R-:W-:Y:S02]  /*2a00*/  @!P5 LOP3.LUT R35, RZ, R35, RZ, 0x33, !PT ;  /* 0x00000023ff23d212 */ /* 0x000fe400078e33ff */
[----:B------:R-:W-:Y:S02]  /*2a10*/  VOTE.ANY R6, PT, P6 ;  /* 0x0000000000067806 */ /* 0x000fe400030e0100 */
[----:B------:R-:W-:Y:S02]  /*2a20*/  LOP3.LUT R35, R35, R0, RZ, 0xc0, !PT ;  /* 0x0000000023237212 */ /* 0x000fe400078ec0ff */
[----:B------:R-:W1:Y:S01]  /*2a30*/  S2R R0, SR_LEMASK ;  /* 0x0000000000007919 */ /* 0x000e620000003a00 */
[----:B------:R-:W-:-:S04]  /*2a40*/  @!P6 LOP3.LUT R6, RZ, R6, RZ, 0x33, !PT ;  /* 0x00000006ff06e212 */ /* 0x000fc800078e33ff */
[----:B------:R-:W-:Y:S02]  /*2a50*/  VOTE.ANY R8, PT, P0 ;  /* 0x0000000000087806 */ /* 0x000fe400000e0100 */
[----:B------:R-:W-:Y:S01]  /*2a60*/  LOP3.LUT R35, R6, R35, RZ, 0xc0, !PT ;  /* 0x0000002306237212 */ /* 0x000fe200078ec0ff */
[----:B------:R-:W-:Y:S01]  /*2a70*/  IMAD.MOV.U32 R6, RZ, RZ, RZ ;  /* 0x000000ffff067224 */ /* 0x000fe200078e00ff */
[----:B------:R-:W-:-:S04]  /*2a80*/  @!P0 LOP3.LUT R8, RZ, R8, RZ, 0x33, !PT ;  /* 0x00000008ff088212 */ /* 0x000fc800078e33ff */
[----:B------:R-:W-:-:S04]  /*2a90*/  LOP3.LUT R35, R8, R35, RZ, 0xc0, !PT ;  /* 0x0000002308237212 */ /* 0x000fc800078ec0ff */
[----:B------:R-:W2:Y:S01]  /*2aa0*/  FLO.U32 R18, R35 ;  /* 0x0000002300127300 */ /* 0x000ea200000e0000 */
[----:B-1----:R-:W-:Y:S02]  /*2ab0*/  LOP3.LUT R13, R0, R35, RZ, 0xc0, !PT ;  /* 0x00000023000d7212 */ /* 0x002fe400078ec0ff */
[----:B--2---:R-:W-:-:S05]  /*2ac0*/  ISETP.NE.AND P0, PT, R19, R18, PT ;  /* 0x000000121300720c */ /* 0x004fca0003f05270 */
[----:B------:R-:W1:Y:S08]  /*2ad0*/  POPC R13, R13 ;  /* 0x0000000d000d7309 */ /* 0x000e700000000000 */
[----:B------:R-:W-:Y:S05]  /*2ae0*/  @P0 BRA `(.L_x_263) ;  /* 0x0000000000080947 */ /* 0x000fea0003800000 */
[----:B------:R-:W-:-:S06]  /*2af0*/  IMAD R6, R23, 0x4, R26 ;  /* 0x0000000417067824 */ /* 0x000fcc00078e021a */
[----:B-1----:R2:W3:Y:S02]  /*2b00*/  ATOMS.ADD R6, [R6], R13 ;  /* 0x0000000d0606738c */ /* 0x0024e40000000000 */
.L_x_263:
[----:B------:R-:W-:Y:S05]  /*2b10*/  BSYNC.RECONVERGENT B0 ;  /* 0x0000000000007941 */ /* 0x000fea0003800200 */
.L_x_262:
        /* <DEDUP_REMOVED lines=30> */
[----:B------:R3:W0:Y:S01]  /*2d00*/  POPC R39, R8 ;  /* 0x0000000800277309 */ /* 0x0006220000000000 */
[----:B-----5:R-:W-:-:S13]  /*2d10*/  ISETP.NE.AND P0, PT, R19, R30, PT ;  /* 0x0000001e1300720c */ /* 0x020fda0003f05270 */
[----:B0--34-:R-:W-:Y:S05]  /*2d20*/  @P0 BRA `(.L_x_265) ;  /* 0x0000000000080947 */ /* 0x019fea0003800000 */
[----:B------:R-:W-:-:S06]  /*2d30*/  IMAD R16, R25, 0x4, R26 ;  /* 0x0000000419107824 */ /* 0x000fcc00078e021a */
[----:B------:R0:W3:Y:S02]  /*2d40*/  ATOMS.ADD R16, [R16], R39 ;  /* 0x000000271010738c */ /* 0x0000e40000000000 */
.L_x_265:
[----:B------:R-:W-:Y:S05]  /*2d50*/  BSYNC.RECONVERGENT B0 ;  /* 0x0000000000007941 */ /* 0x000fea0003800200 */
.L_x_264:
[----:B------:R-:W-:Y:S01]  /*2d60*/  R2P PR, R27, 0x7f ;  /* 0x0000007f1b007804 */ /* 0x000fe20000000000 */
[----:B------:R-:W-:-:S12]  /*2d70*/  BSSY.RECONVERGENT B0, `(.L_x_266) ;  /* 0x0000022000007945 */ /* 0x000fd80003800200 */
        /* <DEDUP_REMOVED lines=20> */
[----:B------:R-:W-:Y:S01]  /*2ec0*/  LOP3.LUT R8, R23, R8, RZ, 0xc0, !PT ;  /* 0x0000000817087212 */ /* 0x000fe200078ec0ff */
[----:B------:R-:W-:Y:S01]  /*2ed0*/  IMAD.MOV.U32 R23, RZ, RZ, RZ ;  /* 0x000000ffff177224 */ /* 0x000fe200078e00ff */
[----:B------:R-:W-:Y:S02]  /*2ee0*/  @!P0 LOP3.LUT R35, RZ, R35, RZ, 0x33, !PT ;  /* 0x00000023ff238212 */ /* 0x000fe400078e33ff */
[----:B------:R-:W-:-:S04]  /*2ef0*/  LOP3.LUT R8, R25, R8, RZ, 0xc0, !PT ;  /* 0x0000000819087212 */ /* 0x000fc800078ec0ff */
[----:B------:R-:W-:Y:S02]  /*2f00*/  LOP3.LUT R35, R35, R8, RZ, 0xc0, !PT ;  /* 0x0000000823237212 */ /* 0x000fe400078ec0ff */
[----:B---3--:R3:W4:Y:S02]  /*2f10*/  SHFL.IDX PT, R8, R16, R30, 0x1f ;  /* 0x00001f1e10087589 */ /* 0x00872400000e0000 */
[----:B------:R-:W5:Y:S01]  /*2f20*/  FLO.U32 R32, R35 ;  /* 0x0000002300207300 */ /* 0x000f6200000e0000 */
[----:B------:R-:W-:-:S07]  /*2f30*/  LOP3.LUT R18, R0, R35, RZ, 0xc0, !PT ;  /* 0x0000002300127212 */ /* 0x000fce00078ec0ff */
[----:B------:R3:W0:Y:S01]  /*2f40*/  POPC R34, R18 ;  /* 0x0000001200227309 */ /* 0x0006220000000000 */
[----:B-----5:R-:W-:-:S13]  /*2f50*/  ISETP.NE.AND P0, PT, R19, R32, PT ;  /* 0x000000201300720c */ /* 0x020fda0003f05270 */
[----:B0--34-:R-:W-:Y:S05]  /*2f60*/  @P0 BRA `(.L_x_267) ;  /* 0x0000000000080947 */ /* 0x019fea0003800000 */
[----:B------:R-:W-:-:S06]  /*2f70*/  IMAD R23, R27, 0x4, R26 ;  /* 0x000000041b177824 */ /* 0x000fcc00078e021a */
[----:B------:R0:W3:Y:S02]  /*2f80*/  ATOMS.ADD R23, [R23], R34 ;  /* 0x000000221717738c */ /* 0x0000e40000000000 */
.L_x_267:
[----:B------:R-:W-:Y:S05]  /*2f90*/  BSYNC.RECONVERGENT B0 ;  /* 0x0000000000007941 */ /* 0x000fea0003800200 */
.L_x_266:
[----:B------:R-:W-:Y:S01]  /*2fa0*/  R2P PR, R31, 0x7f ;  /* 0x0000007f1f007804 */ /* 0x000fe20000000000 */
[----:B------:R-:W-:Y:S01]  /*2fb0*/  BSSY.RECONVERGENT B0, `(.L_x_268) ;  /* 0x0000022000007945 */ /* 0x000fe20003800200 */
[----:B------:R-:W-:-:S11]  /*2fc0*/  IMAD.MOV.U32 R18, RZ, RZ, RZ ;  /* 0x000000ffff127224 */ /* 0x000fd600078e00ff */
        /* <DEDUP_REMOVED lines=24> */
[----:B------:R-:W4:Y:S01]  /*3150*/  FLO.U32 R25, R35 ;  /* 0x0000002300197300 */ /* 0x000f2200000e0000 */
[----:B------:R-:W-:Y:S02]  /*3160*/  LOP3.LUT R16, R0, R35, RZ, 0xc0, !PT ;  /* 0x0000002300107212 */ /* 0x000fe400078ec0ff */
[----:B---3--:R3:W0:Y:S01]  /*3170*/  SHFL.IDX PT, R0, R23, R32, 0x1f ;  /* 0x00001f2017007589 */ /* 0x00862200000e0000 */
[----:B----4-:R-:W-:-:S04]  /*3180*/  ISETP.NE.AND P0, PT, R19, R25, PT ;  /* 0x000000191300720c */ /* 0x010fc80003f05270 */
[----:B------:R3:W4:Y:S09]  /*3190*/  POPC R19, R16 ;  /* 0x0000001000137309 */ /* 0x0007320000000000 */
[----:B0--3--:R-:W-:Y:S05]  /*31a0*/  @P0 BRA `(.L_x_269) ;  /* 0x0000000000080947 */ /* 0x009fea0003800000 */
[----:B------:R-:W-:-:S06]  /*31b0*/  IMAD R18, R31, 0x4, R26 ;  /* 0x000000041f127824 */ /* 0x000fcc00078e021a */
[----:B----4-:R0:W3:Y:S02]  /*31c0*/  ATOMS.ADD R18, [R18], R19 ;  /* 0x000000131212738c */ /* 0x0100e40000000000 */
.L_x_269:
[----:B------:R-:W-:Y:S05]  /*31d0*/  BSYNC.RECONVERGENT B0 ;  /* 0x0000000000007941 */ /* 0x000fea0003800200 */
.L_x_268:
[----:B---3--:R3:W4:Y:S01]  /*31e0*/  SHFL.IDX PT, R18, R18, R25, 0x1f ;  /* 0x00001f1912127589 */ /* 0x00872200000e0000 */
[----:B-12---:R-:W-:Y:S01]  /*31f0*/  IMAD.IADD R13, R13, 0x1, R6 ;  /* 0x000000010d0d7824 */ /* 0x006fe200078e0206 */
[----:B------:R-:W-:Y:S01]  /*3200*/  ISETP.NE.AND P0, PT, R48, RZ, PT ;  /* 0x000000ff3000720c */ /* 0x000fe20003f05270 */
[----:B------:R-:W-:Y:S01]  /*3210*/  IMAD.IADD R8, R39, 0x1, R8 ;  /* 0x0000000127087824 */ /* 0x000fe200078e0208 */
[----:B------:R-:W-:Y:S01]  /*3220*/  BAR.SYNC.DEFER_BLOCKING 0x0 ;  /* 0x0000000000007b1d */ /* 0x000fe20000010000 */
[----:B------:R-:W-:Y:S02]  /*3230*/  IMAD.IADD R0, R34, 0x1, R0 ;  /* 0x0000000122007824 */ /* 0x000fe400078e0200 */
[--C-:B------:R-:W-:Y:S02]  /*3240*/  IMAD R26, R13, 0x4, R15.reuse ;  /* 0x000000040d1a7824 */ /* 0x100fe400078e020f */
[--C-:B------:R-:W-:Y:S01]  /*3250*/  IMAD R23, R0, 0x4, R15.reuse ;  /* 0x0000000400177824 */ /* 0x100fe200078e020f */
[----:B------:R-:W-:Y:S01]  /*3260*/  BSSY B1, `(.L_x_270) ;  /* 0x0000033000017945 */ /* 0x000fe20003800000 */
[----:B------:R-:W-:Y:S01]  /*3270*/  IMAD R31, R3, 0x8, R15 ;  /* 0x00000008031f7824 */ /* 0x000fe200078e020f */
[----:B---3--:R-:W-:Y:S01]  /*3280*/  SHF.R.S32.HI R25, RZ, 0x1f, R33 ;  /* 0x0000001fff197819 */ /* 0x008fe20000011421 */
[----:B----4-:R-:W-:-:S02]  /*3290*/  IMAD.IADD R6, R19, 0x1, R18 ;  /* 0x0000000113067824 */ /* 0x010fc400078e0212 */
[--C-:B0-----:R-:W-:Y:S02]  /*32a0*/  IMAD R19, R8, 0x4, R15.reuse ;  /* 0x0000000408137824 */ /* 0x101fe400078e020f */
[----:B------:R-:W-:Y:S01]  /*32b0*/  IMAD R27, R6, 0x4, R15 ;  /* 0x00000004061b7824 */ /* 0x000fe200078e020f */
[----:B------:R0:W-:Y:S04]  /*32c0*/  STS [R26+-0x4], R21 ;  /* 0xfffffc151a007388 */ /* 0x0001e80000000800 */
[----:B------:R0:W-:Y:S04]  /*32d0*/  STS [R19+-0x4], R20 ;  /* 0xfffffc1413007388 */ /* 0x0001e80000000800 */
[----:B------:R0:W-:Y:S04]  /*32e0*/  STS [R23+-0x4], R22 ;  /* 0xfffffc1617007388 */ /* 0x0001e80000000800 */
[----:B------:R0:W-:Y:S01]  /*32f0*/  STS [R27+-0x4], R24 ;  /* 0xfffffc181b007388 */ /* 0x0001e20000000800 */
[----:B------:R-:W-:Y:S05]  /*3300*/  @P0 BRA `(.L_x_271) ;  /* 0x0000000000a00947 */ /* 0x000fea0003800000 */
[----:B------:R-:W2:Y:S01]  /*3310*/  LDG.E.64 R28, desc[UR6][R28.64] ;  /* 0x000000061c1c7981 */ /* 0x000ea2000c1e1b00 */
[----:B0-----:R-:W-:Y:S01]  /*3320*/  IMAD.MOV.U32 R21, RZ, RZ, R14 ;  /* 0x000000ffff157224 */ /* 0x001fe200078e000e */
[----:B--2---:R-:W-:-:S05]  /*3330*/  IADD3 R18, P0, PT, -R33, R28, RZ ;  /* 0x0000001c21127210 */ /* 0x004fca0007f1e1ff */
[----:B------:R-:W-:Y:S01]  /*3340*/  IMAD.X R19, R29, 0x1, ~R25, P0 ;  /* 0x000000011d137824 */ /* 0x000fe200000e0e19 */
[----:B------:R-:W-:-:S04]  /*3350*/  ISETP.GE.AND P0, PT, R7, 0x1, PT ;  /* 0x000000010700780c */ /* 0x000fc80003f06270 */
[----:B------:R0:W-:Y:S09]  /*3360*/  STS.64 [R31+0x9000], R18 ;  /* 0x009000121f007388 */ /* 0x0001f20000000a00 */
[----:B------:R-:W-:Y:S05]  /*3370*/  @!P0 BRA `(.L_x_272) ;  /* 0x00000000006c8947 */ /* 0x000fea0003800000 */
[----:B------:R-:W-:Y:S01]  /*3380*/  BSSY B0, `(.L_x_273) ;  /* 0x0000019000007945 */ /* 0x000fe20003800000 */
[----:B------:R-:W-:Y:S02]  /*3390*/  IMAD.MOV.U32 R16, RZ, RZ, -0x1 ;  /* 0xffffffffff107424 */ /* 0x000fe400078e00ff */
[----:B------:R-:W-:Y:S02]  /*33a0*/  IMAD.MOV.U32 R20, RZ, RZ, R7 ;  /* 0x000000ffff147224 */ /* 0x000fe400078e0007 */
[----:B------:R-:W-:-:S07]  /*33b0*/  IMAD.MOV.U32 R21, RZ, RZ, R14 ;  /* 0x000000ffff157224 */ /* 0x000fce00078e000e */
.L_x_277:
[----:B0-----:R-:W0:Y:S01]  /*33c0*/  LDC.64 R18, c[0x0][0x380] ;  /* 0x0000e000ff127b82 */ /* 0x001e220000000a00 */
[----:B------:R-:W-:Y:S01]  /*33d0*/  VIADD R27, R20, 0xffffffff ;  /* 0xffffffff141b7836 */ /* 0x000fe20000000000 */
[----:B------:R-:W-:Y:S03]  /*33e0*/  BSSY B2, `(.L_x_274) ;  /* 0x0000008000027945 */ /* 0x000fe60003800000 */
[----:B------:R-:W-:-:S04]  /*33f0*/  IMAD R23, R27, 0x100, R3 ;  /* 0x000001001b177824 */ /* 0x000fc800078e0203 */
[----:B0-----:R-:W-:-:S07]  /*3400*/  IMAD.WIDE R18, R23, 0x4, R18 ;  /* 0x0000000417127825 */ /* 0x001fce00078e0212 */
.L_x_275:
[----:B------:R-:W-:Y:S05]  /*3410*/  YIELD ;  /* 0x0000000000007946 */ /* 0x000fea0003800000 */
[----:B------:R0:W-:Y:S06]  /*3420*/  MEMBAR.SC.CTA ;  /* 0x0000000000007992 */ /* 0x0001ec0000000000 */
[----:B0-----:R-:W2:Y:S02]  /*3430*/  LDG.E.STRONG.SYS R22, desc[UR6][R18.64] ;  /* 0x0000000612167981 */ /* 0x001ea4000c1f5900 */
[----:B--2---:R-:W-:-:S13]  /*3440*/  ISETP.NE.AND P0, PT, R22, RZ, PT ;  /* 0x000000ff1600720c */ /* 0x004fda0003f05270 */
[----:B------:R-:W-:Y:S05]  /*3450*/  @!P0 BRA `(.L_x_275) ;  /* 0xfffffffc00ec8947 */ /* 0x000fea000383ffff */
[----:B------:R-:W-:Y:S05]  /*3460*/  BSYNC B2 ;  /* 0x0000000000027941 */ /* 0x000fea0003800000 */
.L_x_274:
[----:B------:R-:W-:Y:S01]  /*3470*/  BSSY.RECONVERGENT B2, `(.L_x_276) ;  /* 0x0000006000027945 */ /* 0x000fe20003800200 */
[C---:B------:R-:W-:Y:S02]  /*3480*/  ISETP.GT.AND P0, PT, R22.reuse, -0x1, PT ;  /* 0xffffffff1600780c */ /* 0x040fe40003f04270 */
[----:B------:R-:W-:Y:S01]  /*3490*/  LOP3.LUT R22, R22, 0x3fffffff, RZ, 0xc0, !PT ;  /* 0x3fffffff16167812 */ /* 0x000fe200078ec0ff */
[----:B------:R-:W-:Y:S05]  /*34a0*/  WARPSYNC.EXCLUSIVE R16 ;  /* 0x0000000010007348 */ /* 0x000fea0003a00000 */
[----:B------:R-:W-:-:S05]  /*34b0*/  IMAD.IADD R21, R22, 0x1, R21 ;  /* 0x0000000116157824 */ /* 0x000fca00078e0215 */
[----:B------:R-:W-:-:S07]  /*34c0*/  VOTE.ANY R16, PT, P0 ;  /* 0x0000000000107806 */ /* 0x000fce00000e0100 */
[----:B------:R-:W-:Y:S05]  /*34d0*/  BSYNC.RECONVERGENT B2 ;  /* 0x0000000000027941 */ /* 0x000fea0003800200 */
.L_x_276:
[----:B------:R-:W-:Y:S01]  /*34e0*/  ISETP.GT.U32.AND P1, PT, R20, 0x1, PT ;  /* 0x000000011400780c */ /* 0x000fe20003f24070 */
[----:B------:R-:W-:-:S12]  /*34f0*/  IMAD.MOV.U32 R20, RZ, RZ, R27 ;  /* 0x000000ffff147224 */ /* 0x000fd800078e001b */
[----:B------:R-:W-:Y:S05]  /*3500*/  @P0 BRA P1, `(.L_x_277) ;  /* 0xfffffffc00ac0947 */ /* 0x000fea000083ffff */
[----:B------:R-:W-:Y:S05]  /*3510*/  BSYNC B0 ;  /* 0x0000000000007941 */ /* 0x000fea0003800000 */
.L_x_273:
[----:B------:R1:W2:Y:S02]  /*3520*/  LDS.64 R18, [R31+0x9000] ;  /* 0x009000001f127984 */ /* 0x0002a40000000a00 */
.L_x_272:
[C---:B------:R-:W-:Y:S01]  /*3530*/  IMAD.IADD R23, R21.reuse, 0x1, -R14 ;  /* 0x0000000115177824 */ /* 0x040fe200078e0a0e */
[----:B------:R-:W-:-:S04]  /*3540*/  LOP3.LUT R21, R21, 0x80000000, RZ, 0xfc, !PT ;  /* 0x8000000015157812 */ /* 0x000fc800078efcff */
[C---:B0-2---:R-:W-:Y:S01]  /*3550*/  IADD3 R18, P0, PT, R23.reuse, R18, RZ ;  /* 0x0000001217127210 */ /* 0x045fe20007f1e0ff */
[----:B------:R2:W-:Y:S03]  /*3560*/  STG.E.STRONG.SYS desc[UR6][R10.64], R21 ;  /* 0x000000150a007986 */ /* 0x0005e6000c115906 */
[----:B------:R-:W-:-:S05]  /*3570*/  LEA.HI.X.SX32 R19, R23, R19, 0x1, P0 ;  /* 0x0000001317137211 */ /* 0x000fca00000f0eff */
[----:B------:R2:W-:Y:S04]  /*3580*/  STS.64 [R31+0x9000], R18 ;  /* 0x009000121f007388 */ /* 0x0005e80000000a00 */
.L_x_271:
[----:B------:R-:W-:Y:S05]  /*3590*/  BSYNC B1 ;  /* 0x0000000000017941 */ /* 0x000fea0003800000 */
.L_x_270:
[----:B------:R-:W3:Y:S08]  /*35a0*/  LDC R28, c[0x0][0x3c0] ;  /* 0x0000f000ff1c7b82 */ /* 0x000ef00000000800 */
[----:B0-2---:R-:W0:Y:S01]  /*35b0*/  LDC.64 R18, c[0x0][0x390] ;  /* 0x0000e400ff127b82 */ /* 0x005e220000000a00 */
[----:B---3--:R-:W-:Y:S02]  /*35c0*/  ISETP.GE.AND P0, PT, R17, R28, PT ;  /* 0x0000001c1100720c */ /* 0x008fe40003f06270 */
[----:B0-----:R-:W-:-:S04]  /*35d0*/  ISETP.EQ.U32.AND P1, PT, R18, RZ, PT ;  /* 0x000000ff1200720c */ /* 0x001fc80003f22070 */
[----:B------:R-:W-:-:S04]  /*35e0*/  ISETP.EQ.OR.EX P0, PT, R19, RZ, !P0, P1 ;  /* 0x000000ff1300720c */ /* 0x000fc80004702710 */
[----:B------:R-:W-:-:S13]  /*35f0*/  ISETP.GT.U32.OR P0, PT, R3, 0xff, P0 ;  /* 0x000000ff0300780c */ /* 0x000fda0000704470 */
[----:B------:R-:W-:Y:S05]  /*3600*/  @P0 BRA `(.L_x_278) ;  /* 0x00000000001c0947 */ /* 0x000fea0003800000 */
[----:B------:R-:W0:Y:S01]  /*3610*/  LDS.64 R10, [R31+0x9000] ;  /* 0x009000001f0a7984 */ /* 0x000e220000000a00 */
[C---:B------:R-:W-:Y:S02]  /*3620*/  LEA R18, P2, R3.reuse, R18, 0x3 ;  /* 0x0000001203127211 */ /* 0x040fe400078418ff */
[--C-:B------:R-:W-:Y:S02]  /*3630*/  SHF.R.S32.HI R16, RZ, 0x1f, R14.reuse ;  /* 0x0000001fff107819 */ /* 0x100fe4000001140e */
[----:B------:R-:W-:Y:S02]  /*3640*/  LEA.HI.X R19, R3, R19, RZ, 0x3, P2 ;  /* 0x0000001303137211 */ /* 0x000fe400010f1cff */
[----:B0-----:R-:W-:-:S04]  /*3650*/  IADD3 R10, P0, P1, R10, R33, R14 ;  /* 0x000000210a0a7210 */ /* 0x001fc8000791e00e */
[----:B------:R-:W-:-:S05]  /*3660*/  IADD3.X R11, PT, PT, R11, R25, R16, P0, P1 ;  /* 0x000000190b0b7210 */ /* 0x000fca00007e2410 */
[----:B------:R0:W-:Y:S04]  /*3670*/  STG.E.64 desc[UR6][R18.64], R10 ;  /* 0x0000000a12007986 */ /* 0x0001e8000c101b06 */
.L_x_278:
[----:B------:R-:W-:Y:S01]  /*3680*/  ISETP.GT.AND P0, PT, R17, R28, PT ;  /* 0x0000001c1100720c */ /* 0x000fe20003f04270 */
[----:B------:R-:W-:Y:S05]  /*3690*/  WARPSYNC.ALL ;  /* 0x0000000000007948 */ /* 0x000fea0003800000 */
[----:B------:R-:W-:Y:S07]  /*36a0*/  BAR.SYNC.DEFER_BLOCKING 0x0 ;  /* 0x0000000000007b1d */ /* 0x000fee0000010000 */
[----:B------:R-:W-:Y:S05]  /*36b0*/  @P0 BRA `(.L_x_279) ;  /* 0x0000000000cc0947 */ /* 0x000fea0003800000 */
[----:B------:R-:W0:Y:S01]  /*36c0*/  LDS R14, [R9] ;  /* 0x00000000090e7984 */ /* 0x000e220000000800 */
[----:B------:R-:W0:Y:S01]  /*36d0*/  LDCU UR5, c[0x0][0x3c4] ;  /* 0x00007880ff0577ac */ /* 0x000e220008000800 */
[----:B------:R-:W2:Y:S01]  /*36e0*/  LDCU.64 UR8, c[0x0][0x3a0] ;  /* 0x00007400ff0877ac */ /* 0x000ea20008000a00 */
[----:B0-----:R-:W-:Y:S02]  /*36f0*/  SHF.R.U32.HI R10, RZ, UR5, R14 ;  /* 0x00000005ff0a7c19 */ /* 0x001fe4000801160e */
[----:B------:R-:W-:Y:S02]  /*3700*/  LOP3.LUT R21, R14, 0x80000000, RZ, 0x3c, !PT ;  /* 0x800000000e157812 */ /* 0x000fe400078e3cff */
[----:B------:R-:W-:-:S05]  /*3710*/  LOP3.LUT R10, R10, UR4, RZ, 0x30, !PT ;  /* 0x000000040a0a7c12 */ /* 0x000fca000f8e30ff */
[----:B------:R-:W-:-:S06]  /*3720*/  IMAD R11, R10, 0x8, R15 ;  /* 0x000000080a0b7824 */ /* 0x000fcc00078e020f */
[----:B------:R-:W0:Y:S02]  /*3730*/  LDS.64 R10, [R11+0x9000] ;  /* 0x009000000b0a7984 */ /* 0x000e240000000a00 */
[----:B0-----:R-:W-:-:S05]  /*3740*/  IADD3 R10, P1, PT, R10, R3, RZ ;  /* 0x000000030a0a7210 */ /* 0x001fca0007f3e0ff */
[----:B------:R-:W-:Y:S01]  /*3750*/  IMAD.X R17, RZ, RZ, R11, P1 ;  /* 0x000000ffff117224 */ /* 0x000fe200008e060b */
[----:B--2---:R-:W-:-:S04]  /*3760*/  LEA R16, P1, R10, UR8, 0x2 ;  /* 0x000000080a107c11 */ /* 0x004fc8000f8210ff */
[----:B------:R-:W-:-:S05]  /*3770*/  LEA.HI.X R17, R10, UR9, R17, 0x2, P1 ;  /* 0x000000090a117c11 */ /* 0x000fca00088f1411 */
[----:B------:R-:W-:Y:S01]  /*3780*/  STG.E desc[UR6][R16.64], R21 ;  /* 0x0000001510007986 */ /* 0x000fe2000c101906 */
[----:B------:R-:W-:-:S03]  /*3790*/  NOP ;  /* 0x0000000000007918 */ /* 0x000fc60000000000 */
[----:B------:R-:W0:Y:S02]  /*37a0*/  LDS R14, [R9+0x600] ;  /* 0x00060000090e7984 */ /* 0x000e240000000800 */
[----:B0-----:R-:W-:Y:S02]  /*37b0*/  SHF.R.U32.HI R10, RZ, UR5, R14 ;  /* 0x00000005ff0a7c19 */ /* 0x001fe4000801160e */
[----:B------:R-:W-:Y:S02]  /*37c0*/  LOP3.LUT R21, R14, 0x80000000, RZ, 0x3c, !PT ;  /* 0x800000000e157812 */ /* 0x000fe400078e3cff */
[----:B------:R-:W-:-:S05]  /*37d0*/  LOP3.LUT R10, R10, UR4, RZ, 0x30, !PT ;  /* 0x000000040a0a7c12 */ /* 0x000fca000f8e30ff */
[----:B------:R-:W-:-:S06]  /*37e0*/  IMAD R11, R10, 0x8, R15 ;  /* 0x000000080a0b7824 */ /* 0x000fcc00078e020f */
[----:B------:R-:W0:Y:S02]  /*37f0*/  LDS.64 R10, [R11+0x9000] ;  /* 0x009000000b0a7984 */ /* 0x000e240000000a00 */
[----:B0-----:R-:W-:-:S05]  /*3800*/  IADD3 R10, P1, PT, R10, R3, RZ ;  /* 0x000000030a0a7210 */ /* 0x001fca0007f3e0ff */
[----:B------:R-:W-:Y:S01]  /*3810*/  IMAD.X R19, RZ, RZ, R11, P1 ;  /* 0x000000ffff137224 */ /* 0x000fe200008e060b */
[----:B------:R-:W-:-:S04]  /*3820*/  LEA R18, P1, R10, UR8, 0x2 ;  /* 0x000000080a127c11 */ /* 0x000fc8000f8210ff */
        /* <DEDUP_REMOVED lines=16> */
[----:B0-----:R-:W-:-:S04]  /*3930*/  SHF.R.U32.HI R10, RZ, UR5, R14 ;  /* 0x00000005ff0a7c19 */ /* 0x001fc8000801160e */
[----:B------:R-:W-:-:S05]  /*3940*/  LOP3.LUT R10, R10, UR4, RZ, 0x30, !PT ;  /* 0x000000040a0a7c12 */ /* 0x000fca000f8e30ff */
[----:B------:R-:W-:-:S05]  /*3950*/  IMAD R18, R10, 0x8, R15 ;  /* 0x000000080a127824 */ /* 0x000fca00078e020f */
[----:B------:R-:W0:Y:S02]  /*3960*/  LDS.64 R10, [R18+0x9000] ;  /* 0x00900000120a7984 */ /* 0x000e240000000a00 */
[----:B0-----:R-:W-:-:S05]  /*3970*/  IADD3 R15, P1, PT, R10, R3, RZ ;  /* 0x000000030a0f7210 */ /* 0x001fca0007f3e0ff */
[----:B------:R-:W-:Y:S01]  /*3980*/  IMAD.X R20, RZ, RZ, R11, P1 ;  /* 0x000000ffff147224 */ /* 0x000fe200008e060b */
[----:B------:R-:W-:-:S04]  /*3990*/  LEA R10, P1, R15, UR8, 0x2 ;  /* 0x000000080f0a7c11 */ /* 0x000fc8000f8210ff */
[----:B------:R-:W-:Y:S02]  /*39a0*/  LEA.HI.X R11, R15, UR9, R20, 0x2, P1 ;  /* 0x000000090f0b7c11 */ /* 0x000fe400088f1414 */
[----:B------:R-:W-:-:S05]  /*39b0*/  LOP3.LUT R15, R14, 0x80000000, RZ, 0x3c, !PT ;  /* 0x800000000e0f7812 */ /* 0x000fca00078e3cff */
[----:B------:R0:W-:Y:S01]  /*39c0*/  STG.E desc[UR6][R10.64+0x1200], R15 ;  /* 0x0012000f0a007986 */ /* 0x0001e2000c101906 */
[----:B------:R-:W-:Y:S01]  /*39d0*/  NOP ;  /* 0x0000000000007918 */ /* 0x000fe20000000000 */
[----:B------:R-:W-:Y:S05]  /*39e0*/  BRA `(.L_x_280) ;  /* 0x0000000400307947 */ /* 0x000fea0003800000 */
.L_x_279:
[----:B------:R-:W-:Y:S01]  /*39f0*/  IMAD R17, R7, -0x600, R28 ;  /* 0xfffffa0007117824 */ /* 0x000fe200078e021c */
[----:B------:R-:W-:Y:S01]  /*3a00*/  BSSY.RECONVERGENT B0, `(.L_x_281) ;  /* 0x0000016000007945 */ /* 0x000fe20003800200 */
[C---:B0-----:R-:W-:Y:S02]  /*3a10*/  VIADD R10, R3.reuse, 0x180 ;  /* 0x00000180030a7836 */ /* 0x041fe40000000000 */
[C---:B------:R-:W-:Y:S01]  /*3a20*/  VIADD R11, R3.reuse, 0x300 ;  /* 0x00000300030b7836 */ /* 0x040fe20000000000 */
[CC--:B------:R-:W-:Y:S01]  /*3a30*/  ISETP.GE.AND P3, PT, R3.reuse, R17.reuse, PT ;  /* 0x000000110300720c */ /* 0x0c0fe20003f66270 */
[----:B------:R-:W-:Y:S01]  /*3a40*/  VIADD R14, R3, 0x480 ;  /* 0x00000480030e7836 */ /* 0x000fe20000000000 */
[-C--:B------:R-:W-:Y:S02]  /*3a50*/  ISETP.GE.AND P4, PT, R10, R17.reuse, PT ;  /* 0x000000110a00720c */ /* 0x080fe40003f86270 */
[-C--:B------:R-:W-:Y:S02]  /*3a60*/  ISETP.GE.AND P1, PT, R11, R17.reuse, PT ;  /* 0x000000110b00720c */ /* 0x080fe40003f26270 */
[----:B------:R-:W-:-:S07]  /*3a70*/  ISETP.GE.AND P2, PT, R14, R17, PT ;  /* 0x000000110e00720c */ /* 0x000fce0003f46270 */
[----:B------:R-:W-:Y:S06]  /*3a80*/  @P3 BRA `(.L_x_282) ;  /* 0x0000000000343947 */ /* 0x000fec0003800000 */
[----:B------:R-:W0:Y:S01]  /*3a90*/  LDS R14, [R9] ;  /* 0x00000000090e7984 */ /* 0x000e220000000800 */
[----:B------:R-:W0:Y:S01]  /*3aa0*/  LDCU UR5, c[0x0][0x3c4] ;  /* 0x00007880ff0577ac */ /* 0x000e220008000800 */
[----:B------:R-:W2:Y:S01]  /*3ab0*/  LDCU.64 UR8, c[0x0][0x3a0] ;  /* 0x00007400ff0877ac */ /* 0x000ea20008000a00 */
[----:B0-----:R-:W-:-:S04]  /*3ac0*/  SHF.R.U32.HI R10, RZ, UR5, R14 ;  /* 0x00000005ff0a7c19 */ /* 0x001fc8000801160e */
[----:B------:R-:W-:-:S05]  /*3ad0*/  LOP3.LUT R10, R10, UR4, RZ, 0x30, !PT ;  /* 0x000000040a0a7c12 */ /* 0x000fca000f8e30ff */
[----:B------:R-:W-:-:S05]  /*3ae0*/  IMAD R16, R10, 0x8, R15 ;  /* 0x000000080a107824 */ /* 0x000fca00078e020f */
[----:B------:R-:W0:Y:S02]  /*3af0*/  LDS.64 R10, [R16+0x9000] ;  /* 0x00900000100a7984 */ /* 0x000e240000000a00 */
[----:B0-----:R-:W-:-:S05]  /*3b00*/  IADD3 R17, P3, PT, R10, R3, RZ ;  /* 0x000000030a117210 */ /* 0x001fca0007f7e0ff */
[----:B------:R-:W-:Y:S01]  /*3b10*/  IMAD.X R18, RZ, RZ, R11, P3 ;  /* 0x000000ffff127224 */ /* 0x000fe200018e060b */
[----:B--2---:R-:W-:-:S04]  /*3b20*/  LEA R10, P3, R17, UR8, 0x2 ;  /* 0x00000008110a7c11 */ /* 0x004fc8000f8610ff */
[----:B------:R-:W-:Y:S02]  /*3b30*/  LEA.HI.X R11, R17, UR9, R18, 0x2, P3 ;  /* 0x00000009110b7c11 */ /* 0x000fe400098f1412 */
[----:B------:R-:W-:-:S05]  /*3b40*/  LOP3.LUT R17, R14, 0x80000000, RZ, 0x3c, !PT ;  /* 0x800000000e117812 */ /* 0x000fca00078e3cff */
[----:B------:R0:W-:Y:S02]  /*3b50*/  STG.E desc[UR6][R10.64], R17 ;  /* 0x000000110a007986 */ /* 0x0001e4000c101906 */
.L_x_282:
[----:B------:R-:W-:Y:S05]  /*3b60*/  BSYNC.RECONVERGENT B0 ;  /* 0x0000000000007941 */ /* 0x000fea0003800200 */
.L_x_281:
[----:B------:R-:W-:Y:S01]  /*3b70*/  NOP ;  /* 0x0000000000007918 */ /* 0x000fe20000000000 */
[----:B------:R-:W-:Y:S04]  /*3b80*/  BSSY.RECONVERGENT B0, `(.L_x_283) ;  /* 0x000000f000007945 */ /* 0x000fe80003800200 */
[----:B------:R-:W-:Y:S05]  /*3b90*/  @P4 BRA `(.L_x_284) ;  /* 0x0000000000344947 */ /* 0x000fea0003800000 */
[----:B------:R-:W0:Y:S01]  /*3ba0*/  LDS R14, [R9+0x600] ;  /* 0x00060000090e7984 */ /* 0x000e220000000800 */
        /* <DEDUP_REMOVED lines=12> */
.L_x_284:
[----:B------:R-:W-:Y:S05]  /*3c70*/  BSYNC.RECONVERGENT B0 ;  /* 0x0000000000007941 */ /* 0x000fea0003800200 */
.L_x_283:
[----:B------:R-:W-:Y:S01]  /*3c80*/  NOP ;  /* 0x0000000000007918 */ /* 0x000fe20000000000 */
[----:B------:R-:W-:Y:S04]  /*3c90*/  BSSY.RECONVERGENT B0, `(.L_x_285) ;  /* 0x000000f000007945 */ /* 0x000fe80003800200 */
[----:B------:R-:W-:Y:S05]  /*3ca0*/  @P1 BRA `(.L_x_286) ;  /* 0x0000000000341947 */ /* 0x000fea0003800000 */
[----:B------:R-:W0:Y:S01]  /*3cb0*/  LDS R14, [R9+0xc00] ;  /* 0x000c0000090e7984 */ /* 0x000e220000000800 */
[----:B------:R-:W0:Y:S01]  /*3cc0*/  LDCU UR5, c[0x0][0x3c4] ;  /* 0x00007880ff0577ac */ /* 0x000e220008000800 */
[----:B------:R-:W3:Y:S01]  /*3cd0*/  LDCU.64 UR8, c[0x0][0x3a0] ;  /* 0x00007400ff0877ac */ /* 0x000ee20008000a00 */
[----:B0-2---:R-:W-:-:S04]  /*3ce0*/  SHF.R.U32.HI R10, RZ, UR5, R14 ;  /* 0x00000005ff0a7c19 */ /* 0x005fc8000801160e */
[----:B------:R-:W-:-:S05]  /*3cf0*/  LOP3.LUT R10, R10, UR4, RZ, 0x30, !PT ;  /* 0x000000040a0a7c12 */ /* 0x000fca000f8e30ff */
[----:B------:R-:W-:-:S05]  /*3d00*/  IMAD R16, R10, 0x8, R15 ;  /* 0x000000080a107824 */ /* 0x000fca00078e020f */
[----:B------:R-:W0:Y:S02]  /*3d10*/  LDS.64 R10, [R16+0x9000] ;  /* 0x00900000100a7984 */ /* 0x000e240000000a00 */
[----:B0-----:R-:W-:-:S05]  /*3d20*/  IADD3 R17, P1, PT, R10, R3, RZ ;  /* 0x000000030a117210 */ /* 0x001fca0007f3e0ff */
[----:B------:R-:W-:Y:S01]  /*3d30*/  IMAD.X R18, RZ, RZ, R11, P1 ;  /* 0x000000ffff127224 */ /* 0x000fe200008e060b */
[----:B---3--:R-:W-:-:S04]  /*3d40*/  LEA R10, P1, R17, UR8, 0x2 ;  /* 0x00000008110a7c11 */ /* 0x008fc8000f8210ff */
[----:B------:R-:W-:Y:S02]  /*3d50*/  LEA.HI.X R11, R17, UR9, R18, 0x2, P1 ;  /* 0x00000009110b7c11 */ /* 0x000fe400088f1412 */
[----:B------:R-:W-:-:S05]  /*3d60*/  LOP3.LUT R17, R14, 0x80000000, RZ, 0x3c, !PT ;  /* 0x800000000e117812 */ /* 0x000fca00078e3cff */
[----:B------:R3:W-:Y:S02]  /*3d70*/  STG.E desc[UR6][R10.64+0xc00], R17 ;  /* 0x000c00110a007986 */ /* 0x0007e4000c101906 */
.L_x_286:
[----:B------:R-:W-:Y:S05]  /*3d80*/  BSYNC.RECONVERGENT B0 ;  /* 0x0000000000007941 */ /* 0x000fea0003800200 */
.L_x_285:
[----:B------:R-:W-:Y:S01]  /*3d90*/  NOP ;  /* 0x0000000000007918 */ /* 0x000fe20000000000 */
[----:B------:R-:W-:Y:S04]  /*3da0*/  BSSY.RECONVERGENT B0, `(.L_x_287) ;  /* 0x000000f000007945 */ /* 0x000fe80003800200 */
[----:B------:R-:W-:Y:S05]  /*3db0*/  @P2 BRA `(.L_x_288) ;  /* 0x0000000000342947 */ /* 0x000fea0003800000 */
[----:B------:R-:W0:Y:S01]  /*3dc0*/  LDS R14, [R9+0x1200] ;  /* 0x00120000090e7984 */ /* 0x000e220000000800 */
[----:B------:R-:W0:Y:S01]  /*3dd0*/  LDCU UR5, c[0x0][0x3c4] ;  /* 0x00007880ff0577ac */ /* 0x000e220008000800 */
[----:B------:R-:W4:Y:S01]  /*3de0*/  LDCU.64 UR8, c[0x0][0x3a0] ;  /* 0x00007400ff0877ac */ /* 0x000f220008000a00 */
[----:B0-23--:R-:W-:Y:S02]  /*3df0*/  SHF.R.U32.HI R10, RZ, UR5, R14 ;  /* 0x00000005ff0a7c19 */ /* 0x00dfe4000801160e */
[----:B------:R-:W-:Y:S02]  /*3e00*/  LOP3.LUT R17, R14, 0x80000000, RZ, 0x3c, !PT ;  /* 0x800000000e117812 */ /* 0x000fe400078e3cff */
[----:B------:R-:W-:-:S05]  /*3e10*/  LOP3.LUT R10, R10, UR4, RZ, 0x30, !PT ;  /* 0x000000040a0a7c12 */ /* 0x000fca000f8e30ff */
[----:B------:R-:W-:-:S05]  /*3e20*/  IMAD R15, R10, 0x8, R15 ;  /* 0x000000080a0f7824 */ /* 0x000fca00078e020f */
[----:B------:R-:W0:Y:S02]  /*3e30*/  LDS.64 R10, [R15+0x9000] ;  /* 0x009000000f0a7984 */ /* 0x000e240000000a00 */
[----:B0-----:R-:W-:-:S05]  /*3e40*/  IADD3 R16, P1, PT, R10, R3, RZ ;  /* 0x000000030a107210 */ /* 0x001fca0007f3e0ff */
[----:B------:R-:W-:Y:S01]  /*3e50*/  IMAD.X R11, RZ, RZ, R11, P1 ;  /* 0x000000ffff0b7224 */ /* 0x000fe200008e060b */
[----:B----4-:R-:W-:-:S04]  /*3e60*/  LEA R10, P1, R16, UR8, 0x2 ;  /* 0x00000008100a7c11 */ /* 0x010fc8000f8210ff */
[----:B------:R-:W-:-:S05]  /*3e70*/  LEA.HI.X R11, R16, UR9, R11, 0x2, P1 ;  /* 0x00000009100b7c11 */ /* 0x000fca00088f140b */
[----:B------:R4:W-:Y:S04]  /*3e80*/  STG.E desc[UR6][R10.64+0x1200], R17 ;  /* 0x001200110a007986 */ /* 0x0009e8000c101906 */
.L_x_288:
[----:B------:R-:W-:Y:S05]  /*3e90*/  BSYNC.RECONVERGENT B0 ;  /* 0x0000000000007941 */ /* 0x000fea0003800200 */
.L_x_287:
[----:B------:R-:W-:Y:S01]  /*3ea0*/  NOP ;  /* 0x0000000000007918 */ /* 0x000fe20000000000 */
.L_x_280:
[----:B0-234-:R-:W0:Y:S01]  /*3eb0*/  LDS R10, [R9] ;  /* 0x00000000090a7984 */ /* 0x01de220000000800 */
[----:B------:R-:W0:Y:S03]  /*3ec0*/  LDCU UR5, c[0x0][0x3c4] ;  /* 0x00007880ff0577ac */ /* 0x000e260008000800 */
[----:B------:R-:W2:Y:S04]  /*3ed0*/  LDS R11, [R9+0x600] ;  /* 0x00060000090b7984 */ /* 0x000ea80000000800 */
[----:B------:R-:W3:Y:S04]  /*3ee0*/  LDS R14, [R9+0xc00] ;  /* 0x000c0000090e7984 */ /* 0x000ee80000000800 */
[----:B------:R-:W4:Y:S01]  /*3ef0*/  LDS R15, [R9+0x1200] ;  /* 0x00120000090f7984 */ /* 0x000f220000000800 */
[----:B0-----:R-:W-:-:S02]  /*3f00*/  SHF.R.U32.HI R10, RZ, UR5, R10 ;  /* 0x00000005ff0a7c19 */ /* 0x001fc4000801160a */
[----:B--2---:R-:W-:Y:S02]  /*3f10*/  SHF.R.U32.HI R11, RZ, UR5, R11 ;  /* 0x00000005ff0b7c19 */ /* 0x004fe4000801160b */
[----:B-1----:R-:W-:Y:S02]  /*3f20*/  LOP3.LUT R31, R10, UR4, RZ, 0x30, !PT ;  /* 0x000000040a1f7c12 */ /* 0x002fe4000f8e30ff */
[----:B---3--:R-:W-:Y:S02]  /*3f30*/  SHF.R.U32.HI R14, RZ, UR5, R14 ;  /* 0x00000005ff0e7c19 */ /* 0x008fe4000801160e */
[----:B------:R-:W-:Y:S02]  /*3f40*/  LOP3.LUT R30, R11, UR4, RZ, 0x30, !PT ;  /* 0x000000040b1e7c12 */ /* 0x000fe4000f8e30ff */
[----:B----4-:R-:W-:Y:S02]  /*3f50*/  SHF.R.U32.HI R15, RZ, UR5, R15 ;  /* 0x00000005ff0f7c19 */ /* 0x010fe4000801160f */
[----:B------:R-:W-:-:S02]  /*3f60*/  LOP3.LUT R29, R14, UR4, RZ, 0x30, !PT ;  /* 0x000000040e1d7c12 */ /* 0x000fc4000f8e30ff */
[----:B------:R-:W-:Y:S01]  /*3f70*/  LOP3.LUT R27, R15, UR4, RZ, 0x30, !PT ;  /* 0x000000040f1b7c12 */ /* 0x000fe2000f8e30ff */
[----:B------:R-:W-:Y:S06]  /*3f80*/  @P0 BRA `(.L_x_289) ;  /* 0x0000000000bc0947 */ /* 0x000fec0003800000 */
[----:B------:R-:W2:Y:S04]  /*3f90*/  LDG.E R41, desc[UR6][R4.64+0x614] ;  /* 0x0006140604297981 */ /* 0x000ea8000c1e1900 */
[----:B------:R-:W3:Y:S04]  /*3fa0*/  LDG.E R19, desc[UR6][R4.64+0x14] ;  /* 0x0000140604137981 */ /* 0x000ee8000c1e1900 */
        /* <DEDUP_REMOVED lines=17> */
[----:B------:R0:W5:Y:S01]  /*40c0*/  LDG.E.64 R10, desc[UR6][R4.64+0x900] ;  /* 0x00090006040a7981 */ /* 0x000162000c1e1b00 */
[----:B--2---:R-:W-:-:S02]  /*40d0*/  PRMT R46, R41, 0x7771, RZ ;  /* 0x00007771292e7816 */ /* 0x004fc400000000ff */
[----:B------:R-:W-:Y:S02]  /*40e0*/  PRMT R44, R41, 0x7770, RZ ;  /* 0x00007770292c7816 */ /* 0x000fe400000000ff */
[C---:B---3--:R-:W-:Y:S02]  /*40f0*/  PRMT R39, R19.reuse, 0x7770, RZ ;  /* 0x0000777013277816 */ /* 0x048fe400000000ff */
[C---:B------:R-:W-:Y:S02]  /*4100*/  PRMT R42, R19.reuse, 0x7771, RZ ;  /* 0x00007771132a7816 */ /* 0x040fe400000000ff */
[----:B------:R-:W-:Y:S02]  /*4110*/  PRMT R47, R19, 0x7772, RZ ;  /* 0x00007772132f7816 */ /* 0x000fe400000000ff */
[C---:B----4-:R-:W-:Y:S02]  /*4120*/  PRMT R40, R38.reuse, 0x7770, RZ ;  /* 0x0000777026287816 */ /* 0x050fe400000000ff */
[----:B------:R-:W-:-:S02]  /*4130*/  PRMT R43, R38, 0x7771, RZ ;  /* 0x00007771262b7816 */ /* 0x000fc400000000ff */
[C---:B------:R-:W-:Y:S02]  /*4140*/  PRMT R45, R38.reuse, 0x7772, RZ ;  /* 0x00007772262d7816 */ /* 0x040fe400000000ff */
[----:B------:R-:W-:Y:S02]  /*4150*/  PRMT R49, R41, 0x7772, RZ ;  /* 0x0000777229317816 */ /* 0x000fe400000000ff */
[----:B------:R-:W-:Y:S02]  /*4160*/  PRMT R19, R19, 0x7773, RZ ;  /* 0x0000777313137816 */ /* 0x000fe400000000ff */
[----:B------:R-:W-:Y:S02]  /*4170*/  PRMT R38, R38, 0x7773, RZ ;  /* 0x0000777326267816 */ /* 0x000fe400000000ff */
[----:B------:R-:W-:Y:S02]  /*4180*/  PRMT R41, R41, 0x7773, RZ ;  /* 0x0000777329297816 */ /* 0x000fe400000000ff */
[----:B------:R-:W-:-:S02]  /*4190*/  PRMT R51, R48, 0x7770, RZ ;  /* 0x0000777030337816 */ /* 0x000fc400000000ff */
[C---:B------:R-:W-:Y:S02]  /*41a0*/  PRMT R52, R48.reuse, 0x7771, RZ ;  /* 0x0000777130347816 */ /* 0x040fe400000000ff */
[C---:B------:R-:W-:Y:S02]  /*41b0*/  PRMT R53, R48.reuse, 0x7772, RZ ;  /* 0x0000777230357816 */ /* 0x040fe400000000ff */
[----:B------:R-:W-:Y:S02]  /*41c0*/  PRMT R54, R48, 0x7773, RZ ;  /* 0x0000777330367816 */ /* 0x000fe400000000ff */
[----:B0-----:R-:W-:Y:S02]  /*41d0*/  PRMT R5, R46, 0x7610, R5 ;  /* 0x000076102e057816 */ /* 0x001fe40000000005 */
[----:B------:R-:W-:Y:S02]  /*41e0*/  PRMT R46, R49, 0x7610, R46 ;  /* 0x00007610312e7816 */ /* 0x000fe4000000002e */
[----:B------:R-:W-:-:S02]  /*41f0*/  PRMT R50, R19, 0x7610, R50 ;  /* 0x0000761013327816 */ /* 0x000fc40000000032 */
[----:B------:R-:W-:Y:S02]  /*4200*/  PRMT R48, R38, 0x7610, R48 ;  /* 0x0000761026307816 */ /* 0x000fe40000000030 */
[----:B------:R-:W-:Y:S02]  /*4210*/  PRMT R4, R44, 0x7610, R4 ;  /* 0x000076102c047816 */ /* 0x000fe40000000004 */
[----:B------:R-:W-:Y:S02]  /*4220*/  PRMT R49, R41, 0x7610, R49 ;  /* 0x0000761029317816 */ /* 0x000fe40000000031 */
[----:B------:R-:W-:Y:S02]  /*4230*/  PRMT R19, R51, 0x7610, R19 ;  /* 0x0000761033137816 */ /* 0x000fe40000000013 */
[----:B------:R-:W-:Y:S02]  /*4240*/  PRMT R38, R52, 0x7610, R38 ;  /* 0x0000761034267816 */ /* 0x000fe40000000026 */
[----:B------:R-:W-:-:S02]  /*4250*/  PRMT R41, R53, 0x7610, R41 ;  /* 0x0000761035297816 */ /* 0x000fc40000000029 */
[----:B------:R-:W-:Y:S01]  /*4260*/  PRMT R44, R54, 0x7610, R44 ;  /* 0x00007610362c7816 */ /* 0x000fe2000000002c */
[----:B------:R-:W-:Y:S06]  /*4270*/  BRA `(.L_x_290) ;  /* 0x0000000000f07947 */ /* 0x000fec0003800000 */
.L_x_289:
[----:B------:R-:W-:Y:S02]  /*4280*/  IMAD R51, R7, -0x600, R28 ;  /* 0xfffffa0007337824 */ /* 0x000fe400078e021c */
[----:B------:R-:W-:-:S03]  /*4290*/  VIADD R52, R12, 0x60 ;  /* 0x000000600c347836 */ /* 0x000fc60000000000 */
[-C--:B------:R-:W-:Y:S02]  /*42a0*/  ISETP.GE.AND P1, PT, R12, R51.reuse, PT ;  /* 0x000000330c00720c */ /* 0x080fe40003f26270 */
[----:B------:R-:W-:Y:S01]  /*42b0*/  ISETP.GE.AND P4, PT, R52, R51, PT ;  /* 0x000000333400720c */ /* 0x000fe20003f86270 */
[C---:B------:R-:W-:Y:S02]  /*42c0*/  VIADD R52, R12.reuse, 0x20 ;  /* 0x000000200c347836 */ /* 0x040fe40000000000 */
[----:B------:R-:W-:-:S03]  /*42d0*/  VIADD R54, R12, 0x40 ;  /* 0x000000400c367836 */ /* 0x000fc60000000000 */
[----:B------:R-:W-:-:S05]  /*42e0*/  ISETP.GE.AND P2, PT, R52, R51, PT ;  /* 0x000000333400720c */ /* 0x000fca0003f46270 */
[----:B------:R-:W2:Y:S04]  /*42f0*/  @!P1 LDG.E R52, desc[UR6][R4.64+0x14] ;  /* 0x0000140604349981 */ /* 0x000ea8000c1e1900 */
[----:B------:R-:W3:Y:S01]  /*4300*/  @!P4 LDG.E R55, desc[UR6][R4.64+0x914] ;  /* 0x000914060437c981 */ /* 0x000ee2000c1e1900 */
[----:B------:R-:W-:-:S03]  /*4310*/  ISETP.GE.AND P3, PT, R54, R51, PT ;  /* 0x000000333600720c */ /* 0x000fc60003f66270 */
[----:B------:R-:W4:Y:S04]  /*4320*/  @!P2 LDG.E R53, desc[UR6][R4.64+0x314] ;  /* 0x000314060435a981 */ /* 0x000f28000c1e1900 */
[----:B------:R-:W5:Y:S04]  /*4330*/  @!P1 LDG.E.64 R24, desc[UR6][R4.64] ;  /* 0x0000000604189981 */ /* 0x000f68000c1e1b00 */
[----:B------:R-:W5:Y:S04]  /*4340*/  @!P1 LDG.E R15, desc[UR6][R4.64+0x8] ;  /* 0x00000806040f9981 */ /* 0x000f68000c1e1900 */
[----:B------:R-:W4:Y:S04]  /*4350*/  @!P3 LDG.E R54, desc[UR6][R4.64+0x614] ;  /* 0x000614060436b981 */ /* 0x000f28000c1e1900 */
[----:B------:R-:W5:Y:S04]  /*4360*/  @!P1 LDG.E.U8 R17, desc[UR6][R4.64+0xc] ;  /* 0x00000c0604119981 */ /* 0x000f68000c1e1100 */
[----:B------:R-:W5:Y:S04]  /*4370*/  @!P2 LDG.E.64 R22, desc[UR6][R4.64+0x300] ;  /* 0x000300060416a981 */ /* 0x000f68000c1e1b00 */
[----:B------:R-:W5:Y:S04]  /*4380*/  @!P2 LDG.E R36, desc[UR6][R4.64+0x308] ;  /* 0x000308060424a981 */ /* 0x000f68000c1e1900 */
[----:B------:R-:W5:Y:S04]  /*4390*/  @!P2 LDG.E.U8 R37, desc[UR6][R4.64+0x30c] ;  /* 0x00030c060425a981 */ /* 0x000f68000c1e1100 */
[----:B------:R-:W5:Y:S04]  /*43a0*/  @!P3 LDG.E.64 R20, desc[UR6][R4.64+0x600] ;  /* 0x000600060414b981 */ /* 0x000f68000c1e1b00 */
[----:B------:R-:W5:Y:S04]  /*43b0*/  @!P3 LDG.E R35, desc[UR6][R4.64+0x608] ;  /* 0x000608060423b981 */ /* 0x000f68000c1e1900 */
[----:B------:R-:W5:Y:S04]  /*43c0*/  @!P3 LDG.E.U8 R34, desc[UR6][R4.64+0x60c] ;  /* 0x00060c060422b981 */ /* 0x000f68000c1e1100 */
[----:B------:R-:W5:Y:S04]  /*43d0*/  @!P4 LDG.E.64 R10, desc[UR6][R4.64+0x900] ;  /* 0x00090006040ac981 */ /* 0x000f68000c1e1b00 */
[----:B------:R-:W5:Y:S04]  /*43e0*/  @!P4 LDG.E R33, desc[UR6][R4.64+0x908] ;  /* 0x000908060421c981 */ /* 0x000f68000c1e1900 */
[----:B------:R-:W5:Y:S04]  /*43f0*/  @!P4 LDG.E.U8 R32, desc[UR6][R4.64+0x90c] ;  /* 0x00090c060420c981 */ /* 0x000f68000c1e1100 */
[----:B------:R-:W5:Y:S04]  /*4400*/  @!P1 LDG.E R18, desc[UR6][R4.64+0x10] ;  /* 0x0000100604129981 */ /* 0x000f68000c1e1900 */
[----:B------:R-:W5:Y:S04]  /*4410*/  @!P2 LDG.E R16, desc[UR6][R4.64+0x310] ;  /* 0x000310060410a981 */ /* 0x000f68000c1e1900 */
[----:B------:R-:W5:Y:S04]  /*4420*/  @!P3 LDG.E R14, desc[UR6][R4.64+0x610] ;  /* 0x00061006040eb981 */ /* 0x000f68000c1e1900 */
[----:B------:R0:W5:Y:S01]  /*4430*/  @!P4 LDG.E R12, desc[UR6][R4.64+0x910] ;  /* 0x00091006040cc981 */ /* 0x000162000c1e1900 */
[----:B---3--:R-:W-:-:S02]  /*4440*/  @!P4 PRMT R56, R55, 0x7771, RZ ;  /* 0x000077713738c816 */ /* 0x008fc400000000ff */
[----:B------:R-:W-:Y:S02]  /*4450*/  @!P4 PRMT R51, R55, 0x7770, RZ ;  /* 0x000077703733c816 */ /* 0x000fe400000000ff */
[----:B------:R-:W-:Y:S02]  /*4460*/  @!P4 PRMT R38, R56, 0x7610, R38 ;  /* 0x000076103826c816 */ /* 0x000fe40000000026 */
[----:B------:R-:W-:Y:S02]  /*4470*/  @!P4 PRMT R19, R51, 0x7610, R19 ;  /* 0x000076103313c816 */ /* 0x000fe40000000013 */
[C---:B------:R-:W-:Y:S02]  /*4480*/  @!P4 PRMT R56, R55.reuse, 0x7772, RZ ;  /* 0x000077723738c816 */ /* 0x040fe400000000ff */
[----:B------:R-:W-:Y:S02]  /*4490*/  @!P4 PRMT R55, R55, 0x7773, RZ ;  /* 0x000077733737c816 */ /* 0x000fe400000000ff */
[----:B--2---:R-:W-:-:S02]  /*44a0*/  @!P1 PRMT R51, R52, 0x7770, RZ ;  /* 0x0000777034339816 */ /* 0x004fc400000000ff */
[----:B------:R-:W-:Y:S02]  /*44b0*/  @!P4 PRMT R44, R55, 0x7610, R44 ;  /* 0x00007610372cc816 */ /* 0x000fe4000000002c */
[----:B------:R-:W-:Y:S02]  /*44c0*/  @!P1 PRMT R39, R51, 0x7610, R39 ;  /* 0x0000761033279816 */ /* 0x000fe40000000027 */
[C---:B------:R-:W-:Y:S02]  /*44d0*/  @!P1 PRMT R51, R52.reuse, 0x7771, RZ ;  /* 0x0000777134339816 */ /* 0x040fe400000000ff */
[C---:B------:R-:W-:Y:S02]  /*44e0*/  @!P1 PRMT R55, R52.reuse, 0x7772, RZ ;  /* 0x0000777234379816 */ /* 0x040fe400000000ff */
[----:B------:R-:W-:Y:S02]  /*44f0*/  @!P1 PRMT R52, R52, 0x7773, RZ ;  /* 0x0000777334349816 */ /* 0x000fe400000000ff */
[----:B------:R-:W-:-:S02]  /*4500*/  @!P1 PRMT R42, R51, 0x7610, R42 ;  /* 0x00007610332a9816 */ /* 0x000fc4000000002a */
[----:B------:R-:W-:Y:S02]  /*4510*/  @!P1 PRMT R47, R55, 0x7610, R47 ;  /* 0x00007610372f9816 */ /* 0x000fe4000000002f */
[----:B------:R-:W-:Y:S02]  /*4520*/  @!P1 PRMT R50, R52, 0x7610, R50 ;  /* 0x0000761034329816 */ /* 0x000fe40000000032 */
[C---:B----4-:R-:W-:Y:S02]  /*4530*/  @!P2 PRMT R51, R53.reuse, 0x7770, RZ ;  /* 0x000077703533a816 */ /* 0x050fe400000000ff */
[C---:B------:R-:W-:Y:S02]  /*4540*/  @!P2 PRMT R52, R53.reuse, 0x7771, RZ ;  /* 0x000077713534a816 */ /* 0x040fe400000000ff */
[C---:B------:R-:W-:Y:S02]  /*4550*/  @!P2 PRMT R55, R53.reuse, 0x7772, RZ ;  /* 0x000077723537a816 */ /* 0x040fe400000000ff */
[----:B------:R-:W-:-:S02]  /*4560*/  @!P2 PRMT R53, R53, 0x7773, RZ ;  /* 0x000077733535a816 */ /* 0x000fc400000000ff */
[----:B------:R-:W-:Y:S02]  /*4570*/  @!P2 PRMT R40, R51, 0x7610, R40 ;  /* 0x000076103328a816 */ /* 0x000fe40000000028 */
[----:B------:R-:W-:Y:S02]  /*4580*/  @!P2 PRMT R43, R52, 0x7610, R43 ;  /* 0x00007610342ba816 */ /* 0x000fe4000000002b */
[----:B------:R-:W-:Y:S02]  /*4590*/  @!P2 PRMT R48, R53, 0x7610, R48 ;  /* 0x000076103530a816 */ /* 0x000fe40000000030 */
[C---:B------:R-:W-:Y:S02]  /*45a0*/  @!P3 PRMT R51, R54.reuse, 0x7770, RZ ;  /* 0x000077703633b816 */ /* 0x040fe400000000ff */
[C---:B------:R-:W-:Y:S02]  /*45b0*/  @!P3 PRMT R52, R54.reuse, 0x7771, RZ ;  /* 0x000077713634b816 */ /* 0x040fe400000000ff */
[----:B------:R-:W-:-:S02]  /*45c0*/  @!P3 PRMT R53, R54, 0x7772, RZ ;  /* 0x000077723635b816 */ /* 0x000fc400000000ff */
[----:B------:R-:W-:Y:S02]  /*45d0*/  @!P3 PRMT R54, R54, 0x7773, RZ ;  /* 0x000077733636b816 */ /* 0x000fe400000000ff */
[----:B------:R-:W-:Y:S02]  /*45e0*/  @!P4 PRMT R41, R56, 0x7610, R41 ;  /* 0x000076103829c816 */ /* 0x000fe40000000029 */
[----:B------:R-:W-:Y:S02]  /*45f0*/  @!P2 PRMT R45, R55, 0x7610, R45 ;  /* 0x00007610372da816 */ /* 0x000fe4000000002d */
[----:B0-----:R-:W-:Y:S02]  /*4600*/  @!P3 PRMT R4, R51, 0x7610, R4 ;  /* 0x000076103304b816 */ /* 0x001fe40000000004 */
[----:B------:R-:W-:Y:S02]  /*4610*/  @!P3 PRMT R5, R52, 0x7610, R5 ;  /* 0x000076103405b816 */ /* 0x000fe40000000005 */
[----:B------:R-:W-:-:S02]  /*4620*/  @!P3 PRMT R46, R53, 0x7610, R46 ;  /* 0x00007610352eb816 */ /* 0x000fc4000000002e */
[----:B------:R-:W-:-:S07]  /*4630*/  @!P3 PRMT R49, R54, 0x7610, R49 ;  /* 0x000076103631b816 */ /* 0x000fce0000000031 */
.L_x_290:
[----:B------:R-:W0:Y:S08]  /*4640*/  S2UR UR5, SR_CgaCtaId ;  /* 0x00000000000579c3 */ /* 0x000e300000008800 */
[----:B------:R-:W-:Y:S01]  /*4650*/  BAR.SYNC.DEFER_BLOCKING 0x0 ;  /* 0x0000000000007b1d */ /* 0x000fe20000010000 */
[----:B------:R-:W-:Y:S01]  /*4660*/  IMAD R26, R13, 0x14, R26 ;  /* 0x000000140d1a7824 */ /* 0x000fe200078e021a */
[----:B------:R-:W-:-:S02]  /*4670*/  LOP3.LUT R5, R5, 0xffff, RZ, 0xc0, !PT ;  /* 0x0000ffff05057812 */ /* 0x000fc400078ec0ff */
[----:B------:R-:W-:Y:S02]  /*4680*/  LOP3.LUT R4, R4, 0xffff, RZ, 0xc0, !PT ;  /* 0x0000ffff04047812 */ /* 0x000fe400078ec0ff */
[----:B------:R-:W-:Y:S01]  /*4690*/  UMOV UR4, 0x400 ;  /* 0x0000040000047882 */ /* 0x000fe20000000000 */
[----:B------:R-:W-:Y:S02]  /*46a0*/  LOP3.LUT R50, R50, 0xffff, RZ, 0xc0, !PT ;  /* 0x0000ffff32327812 */ /* 0x000fe400078ec0ff */
[----:B------:R-:W-:Y:S02]  /*46b0*/  LOP3.LUT R47, R47, 0xffff, RZ, 0xc0, !PT ;  /* 0x0000ffff2f2f7812 */ /* 0x000fe400078ec0ff */
[----:B------:R-:W-:Y:S02]  /*46c0*/  LOP3.LUT R42, R42, 0xffff, RZ, 0xc0, !PT ;  /* 0x0000ffff2a2a7812 */ /* 0x000fe400078ec0ff */
[----:B------:R-:W-:Y:S02]  /*46d0*/  LOP3.LUT R39, R39, 0xffff, RZ, 0xc0, !PT ;  /* 0x0000ffff27277812 */ /* 0x000fe400078ec0ff */
[----:B------:R-:W-:-:S02]  /*46e0*/  LOP3.LUT R48, R48, 0xffff, RZ, 0xc0, !PT ;  /* 0x0000ffff30307812 */ /* 0x000fc400078ec0ff */
[----:B------:R-:W-:Y:S02]  /*46f0*/  LOP3.LUT R45, R45, 0xffff, RZ, 0xc0, !PT ;  /* 0x0000ffff2d2d7812 */ /* 0x000fe400078ec0ff */
[----:B------:R-:W-:Y:S02]  /*4700*/  LOP3.LUT R43, R43, 0xffff, RZ, 0xc0, !PT ;  /* 0x0000ffff2b2b7812 */ /* 0x000fe400078ec0ff */
[----:B------:R-:W-:Y:S01]  /*4710*/  LOP3.LUT R40, R40, 0xffff, RZ, 0xc0, !PT ;  /* 0x0000ffff28287812 */ /* 0x000fe200078ec0ff */
[----:B0-----:R-:W-:Y:S01]  /*4720*/  ULEA UR4, UR5, UR4, 0x18 ;  /* 0x0000000405047291 */ /* 0x001fe2000f8ec0ff */
[----:B------:R-:W-:Y:S01]  /*4730*/  LOP3.LUT R49, R49, 0xffff, RZ, 0xc0, !PT ;  /* 0x0000ffff31317812 */ /* 0x000fe200078ec0ff */
[----:B-----5:R-:W-:Y:S01]  /*4740*/  STS.64 [R26+-0x18], R24 ;  /* 0xffffe8181a007388 */ /* 0x020fe20000000a00 */
[----:B------:R-:W-:Y:S02]  /*4750*/  LOP3.LUT R46, R46, 0xffff, RZ, 0xc0, !PT ;  /* 0x0000ffff2e2e7812 */ /* 0x000fe400078ec0ff */
[----:B------:R-:W-:Y:S01]  /*4760*/  LOP3.LUT R44, R44, 0xffff, RZ, 0xc0, !PT ;  /* 0x0000ffff2c2c7812 */ /* 0x000fe200078ec0ff */
[----:B------:R0:W-:Y:S01]  /*4770*/  STS.U8 [R26+-0xc], R17 ;  /* 0xfffff4111a007388 */ /* 0x0001e20000000000 */
[----:B------:R-:W-:-:S02]  /*4780*/  LOP3.LUT R41, R41, 0xffff, RZ, 0xc0, !PT ;  /* 0x0000ffff29297812 */ /* 0x000fc400078ec0ff */
[----:B------:R-:W-:Y:S01]  /*4790*/  LOP3.LUT R38, R38, 0xffff, RZ, 0xc0, !PT ;  /* 0x0000ffff26267812 */ /* 0x000fe200078ec0ff */
[----:B------:R1:W-:Y:S01]  /*47a0*/  STS [R26+-0x10], R15 ;  /* 0xfffff00f1a007388 */ /* 0x0003e20000000800 */
[----:B------:R-:W-:Y:S02]  /*47b0*/  LOP3.LUT R19, R19, 0xffff, RZ, 0xc0, !PT ;  /* 0x0000ffff13137812 */ /* 0x000fe400078ec0ff */
[----:B------:R-:W-:Y:S02]  /*47c0*/  PRMT R4, R4, 0x3340, R5 ;  /* 0x0000334004047816 */ /* 0x000fe40000000005 */
[----:B------:R-:W-:Y:S02]  /*47d0*/  PRMT R47, R47, 0x3340, R50 ;  /* 0x000033402f2f7816 */ /* 0x000fe40000000032 */
[----:B------:R-:W-:Y:S02]  /*47e0*/  PRMT R42, R39, 0x3340, R42 ;  /* 0x00003340272a7816 */ /* 0x000fe4000000002a */
[----:B------:R-:W-:-:S02]  /*47f0*/  LEA R5, R8, UR4, 0x2 ;  /* 0x0000000408057c11 */ /* 0x000fc4000f8e10ff */
[----:B0-----:R-:W-:Y:S02]  /*4800*/  PRMT R17, R45, 0x3340, R48 ;  /* 0x000033402d117816 */ /* 0x001fe40000000030 */
[----:B------:R-:W-:Y:S01]  /*4810*/  PRMT R40, R40, 0x3340, R43 ;  /* 0x0000334028287816 */ /* 0x000fe2000000002b */
[----:B------:R-:W-:Y:S01]  /*4820*/  IMAD R5, R8, 0x14, R5 ;  /* 0x0000001408057824 */ /* 0x000fe200078e0205 */
[----:B------:R-:W-:Y:S02]  /*4830*/  LEA R25, R0, UR4, 0x2 ;  /* 0x0000000400197c11 */ /* 0x000fe4000f8e10ff */
[----:B-1----:R-:W-:Y:S02]  /*4840*/  PRMT R15, R46, 0x3340, R49 ;  /* 0x000033402e0f7816 */ /* 0x002fe40000000031 */
[----:B------:R-:W-:Y:S01]  /*4850*/  LEA R39, R6, UR4, 0x2 ;  /* 0x0000000406277c11 */ /* 0x000fe2000f8e10ff */
[----:B------:R-:W-:Y:S01]  /*4860*/  IMAD R25, R0, 0x14, R25 ;  /* 0x0000001400197824 */ /* 0x000fe200078e0219 */
[----:B------:R-:W-:-:S02]  /*4870*/  PRMT R13, R41, 0x3340, R44 ;  /* 0x00003340290d7816 */ /* 0x000fc4000000002c */
[----:B------:R-:W-:Y:S01]  /*4880*/  PRMT R38, R19, 0x3340, R38 ;  /* 0x0000334013267816 */ /* 0x000fe20000000026 */
[----:B------:R-:W-:Y:S01]  /*4890*/  IMAD R39, R6, 0x14, R39 ;  /* 0x0000001406277824 */ /* 0x000fe200078e0227 */
[----:B------:R-:W-:Y:S02]  /*48a0*/  PRMT R19, R42, 0x5410, R47 ;  /* 0x000054102a137816 */ /* 0x000fe4000000002f */
[----:B------:R-:W-:Y:S02]  /*48b0*/  PRMT R17, R40, 0x5410, R17 ;  /* 0x0000541028117816 */ /* 0x000fe40000000011 */
[----:B------:R-:W-:Y:S01]  /*48c0*/  PRMT R15, R4, 0x5410, R15 ;  /* 0x00005410040f7816 */ /* 0x000fe2000000000f */
[----:B------:R0:W-:Y:S01]  /*48d0*/  STS.64 [R26+-0x8], R18 ;  /* 0xfffff8121a007388 */ /* 0x0001e20000000a00 */
[----:B------:R-:W-:-:S03]  /*48e0*/  PRMT R13, R38, 0x5410, R13 ;  /* 0x00005410260d7816 */ /* 0x000fc6000000000d */
[----:B------:R0:W-:Y:S04]  /*48f0*/  STS.64 [R5+-0x18], R22 ;  /* 0xffffe81605007388 */ /* 0x0001e80000000a00 */
[----:B------:R0:W-:Y:S04]  /*4900*/  STS.64 [R5+-0x8], R16 ;  /* 0xfffff81005007388 */ /* 0x0001e80000000a00 */
[----:B------:R0:W-:Y:S04]  /*4910*/  STS [R5+-0x10], R36 ;  /* 0xfffff02405007388 */ /* 0x0001e80000000800 */
[----:B------:R0:W-:Y:S04]  /*4920*/  STS.U8 [R5+-0xc], R37 ;  /* 0xfffff42505007388 */ /* 0x0001e80000000000 */
[----:B------:R0:W-:Y:S04]  /*4930*/  STS.64 [R25+-0x18], R20 ;  /* 0xffffe81419007388 */ /* 0x0001e80000000a00 */
[----:B------:R0:W-:Y:S04]  /*4940*/  STS.64 [R25+-0x8], R14 ;  /* 0xfffff80e19007388 */ /* 0x0001e80000000a00 */
[----:B------:R0:W-:Y:S04]  /*4950*/  STS [R25+-0x10], R35 ;  /* 0xfffff02319007388 */ /* 0x0001e80000000800 */
[----:B------:R0:W-:Y:S04]  /*4960*/  STS.U8 [R25+-0xc], R34 ;  /* 0xfffff42219007388 */ /* 0x0001e80000000000 */
[----:B------:R0:W-:Y:S04]  /*4970*/  STS.64 [R39+-0x18], R10 ;  /* 0xffffe80a27007388 */ /* 0x0001e80000000a00 */
[----:B------:R0:W-:Y:S04]  /*4980*/  STS.64 [R39+-0x8], R12 ;  /* 0xfffff80c27007388 */ /* 0x0001e80000000a00 */
[----:B------:R0:W-:Y:S04]  /*4990*/  STS [R39+-0x10], R33 ;  /* 0xfffff02127007388 */ /* 0x0001e80000000800 */
[----:B------:R0:W-:Y:S01]  /*49a0*/  STS.U8 [R39+-0xc], R32 ;  /* 0xfffff42027007388 */ /* 0x0001e20000000000 */
[----:B------:R-:W-:Y:S06]  /*49b0*/  BAR.SYNC.DEFER_BLOCKING 0x0 ;  /* 0x0000000000007b1d */ /* 0x000fec0000010000 */
[----:B------:R-:W-:Y:S05]  /*49c0*/  @P0 BRA `(.L_x_291) ;  /* 0x0000000400000947 */ /* 0x000fea0003800000 */
[----:B------:R-:W1:Y:S01]  /*49d0*/  S2UR UR5, SR_CgaCtaId ;  /* 0x00000000000579c3 */ /* 0x000e620000008800 */
[----:B------:R-:W-:Y:S01]  /*49e0*/  UMOV UR4, 0x400 ;  /* 0x0000040000047882 */ /* 0x000fe20000000000 */
[----:B------:R-:W-:-:S05]  /*49f0*/  IMAD R0, R3, 0x14, R9 ;  /* 0x0000001403007824 */ /* 0x000fca00078e0209 */
[----:B0-----:R-:W-:Y:S01]  /*4a00*/  LDS.64 R10, [R0] ;  /* 0x00000000000a7984 */ /* 0x001fe20000000a00 */
[----:B------:R-:W0:Y:S03]  /*4a10*/  LDC.64 R4, c[0x0][0x3b0] ;  /* 0x0000ec00ff047b82 */ /* 0x000e260000000a00 */
[----:B------:R-:W-:Y:S04]  /*4a20*/  LDS.64 R12, [R0+0x8] ;  /* 0x00000800000c7984 */ /* 0x000fe80000000a00 */
[----:B------:R-:W-:Y:S01]  /*4a30*/  LDS.64 R14, [R0+0x10] ;  /* 0x00001000000e7984 */ /* 0x000fe20000000a00 */
[----:B-1----:R-:W-:-:S06]  /*4a40*/  ULEA UR4, UR5, UR4, 0x18 ;  /* 0x0000000405047291 */ /* 0x002fcc000f8ec0ff */
[----:B------:R-:W-:Y:S02]  /*4a50*/  LEA R31, R31, UR4, 0x3 ;  /* 0x000000041f1f7c11 */ /* 0x000fe4000f8e18ff */
[----:B------:R-:W-:Y:S02]  /*4a60*/  LEA R30, R30, UR4, 0x3 ;  /* 0x000000041e1e7c11 */ /* 0x000fe4000f8e18ff */
[----:B------:R-:W-:Y:S01]  /*4a70*/  LEA R29, R29, UR4, 0x3 ;  /* 0x000000041d1d7c11 */ /* 0x000fe2000f8e18ff */
[----:B------:R-:W1:Y:S02]  /*4a80*/  LDS.64 R6, [R31+0x9000] ;  /* 0x009000001f067984 */ /* 0x000e640000000a00 */
[----:B-1----:R-:W-:-:S05]  /*4a90*/  IADD3 R9, P0, PT, R6, R3, RZ ;  /* 0x0000000306097210 */ /* 0x002fca0007f1e0ff */
[----:B------:R-:W-:Y:S02]  /*4aa0*/  IMAD.X R2, RZ, RZ, R7, P0 ;  /* 0x000000ffff027224 */ /* 0x000fe400000e0607 */
[----:B0-----:R-:W-:-:S04]  /*4ab0*/  IMAD.WIDE.U32 R6, R9, 0x18, R4 ;  /* 0x0000001809067825 */ /* 0x001fc800078e0004 */
[----:B------:R-:W-:-:S04]  /*4ac0*/  IMAD R9, R2, 0x18, RZ ;  /* 0x0000001802097824 */ /* 0x000fc800078e02ff */
[----:B------:R-:W-:-:S05]  /*4ad0*/  IMAD.IADD R7, R7, 0x1, R9 ;  /* 0x0000000107077824 */ /* 0x000fca00078e0209 */
[----:B------:R-:W-:Y:S04]  /*4ae0*/  STG.E.64 desc[UR6][R6.64], R10 ;  /* 0x0000000a06007986 */ /* 0x000fe8000c101b06 */
[----:B------:R-:W-:Y:S04]  /*4af0*/  STG.E.64 desc[UR6][R6.64+0x8], R12 ;  /* 0x0000080c06007986 */ /* 0x000fe8000c101b06 */
[----:B------:R-:W-:Y:S01]  /*4b00*/  STG.E.64 desc[UR6][R6.64+0x10], R14 ;  /* 0x0000100e06007986 */ /* 0x000fe2000c101b06 */
[----:B------:R-:W-:-:S03]  /*4b10*/  NOP ;  /* 0x0000000000007918 */ /* 0x000fc60000000000 */
[----:B------:R-:W0:Y:S04]  /*4b20*/  LDS.64 R8, [R30+0x9000] ;  /* 0x009000001e087984 */ /* 0x000e280000000a00 */
[----:B------:R-:W1:Y:S04]  /*4b30*/  LDS.64 R16, [R0+0x2400] ;  /* 0x0024000000107984 */ /* 0x000e680000000a00 */
[----:B------:R-:W2:Y:S04]  /*4b40*/  LDS.64 R18, [R0+0x2408] ;  /* 0x0024080000127984 */ /* 0x000ea80000000a00 */
[----:B------:R-:W3:Y:S01]  /*4b50*/  LDS.64 R20, [R0+0x2410] ;  /* 0x0024100000147984 */ /* 0x000ee20000000a00 */
[----:B0-----:R-:W-:-:S05]  /*4b60*/  IADD3 R23, P0, PT, R8, R3, RZ ;  /* 0x0000000308177210 */ /* 0x001fca0007f1e0ff */
[----:B------:R-:W-:Y:S02]  /*4b70*/  IMAD.X R2, RZ, RZ, R9, P0 ;  /* 0x000000ffff027224 */ /* 0x000fe400000e0609 */
[----:B------:R-:W-:-:S04]  /*4b80*/  IMAD.WIDE.U32 R8, R23, 0x18, R4 ;  /* 0x0000001817087825 */ /* 0x000fc800078e0004 */
[----:B------:R-:W-:Y:S02]  /*4b90*/  IMAD R11, R2, 0x18, RZ ;  /* 0x00000018020b7824 */ /* 0x000fe400078e02ff */
[----:B------:R-:W-:Y:S02]  /*4ba0*/  IMAD.MOV.U32 R6, RZ, RZ, R8 ;  /* 0x000000ffff067224 */ /* 0x000fe400078e0008 */
[----:B------:R-:W-:-:S05]  /*4bb0*/  IMAD.IADD R7, R9, 0x1, R11 ;  /* 0x0000000109077824 */ /* 0x000fca00078e020b */
[----:B-1----:R-:W-:Y:S04]  /*4bc0*/  STG.E.64 desc[UR6][R6.64+0x2400], R16 ;  /* 0x0024001006007986 */ /* 0x002fe8000c101b06 */
[----:B--2---:R-:W-:Y:S04]  /*4bd0*/  STG.E.64 desc[UR6][R6.64+0x2408], R18 ;  /* 0x0024081206007986 */ /* 0x004fe8000c101b06 */
[----:B---3--:R-:W-:Y:S01]  /*4be0*/  STG.E.64 desc[UR6][R6.64+0x2410], R20 ;  /* 0x0024101406007986 */ /* 0x008fe2000c101b06 */
        /* <DEDUP_REMOVED lines=9> */
[----:B------:R-:W-:Y:S01]  /*4c80*/  IMAD.MOV.U32 R6, RZ, RZ, R8 ;  /* 0x000000ffff067224 */ /* 0x000fe200078e0008 */
[----:B------:R-:W-:Y:S01]  /*4c90*/  LEA R8, R27, UR4, 0x3 ;  /* 0x000000041b087c11 */ /* 0x000fe2000f8e18ff */
        /* <DEDUP_REMOVED lines=12> */
[----:B------:R-:W-:-:S04]  /*4d60*/  IMAD R9, R9, 0x18, RZ ;  /* 0x0000001809097824 */ /* 0x000fc800078e02ff */
[----:B------:R-:W-:-:S05]  /*4d70*/  IMAD.IADD R3, R3, 0x1, R9 ;  /* 0x0000000103037824 */ /* 0x000fca00078e0209 */
[----:B-1----:R-:W-:Y:S04]  /*4d80*/  STG.E.64 desc[UR6][R2.64+0x6c00], R16 ;  /* 0x006c001002007986 */ /* 0x002fe8000c101b06 */
[----:B--2---:R-:W-:Y:S04]  /*4d90*/  STG.E.64 desc[UR6][R2.64+0x6c08], R18 ;  /* 0x006c081202007986 */ /* 0x004fe8000c101b06 */
[----:B---3--:R-:W-:Y:S01]  /*4da0*/  STG.E.64 desc[UR6][R2.64+0x6c10], R20 ;  /* 0x006c101402007986 */ /* 0x008fe2000c101b06 */
[----:B------:R-:W-:Y:S01]  /*4db0*/  NOP ;  /* 0x0000000000007918 */ /* 0x000fe20000000000 */
[----:B------:R-:W-:Y:S05]  /*4dc0*/  EXIT ;  /* 0x000000000000794d */ /* 0x000fea0003800000 */
.L_x_291:
[----:B------:R-:W1:Y:S01]  /*4dd0*/  S2UR UR5, SR_CgaCtaId ;  /* 0x00000000000579c3 */ /* 0x000e620000008800 */
[----:B0-----:R-:W-:Y:S01]  /*4de0*/  IMAD R19, R7, -0x600, R28 ;  /* 0xfffffa0007137824 */ /* 0x001fe200078e021c */
[----:B------:R-:W-:Y:S01]  /*4df0*/  UMOV UR4, 0x400 ;  /* 0x0000040000047882 */ /* 0x000fe20000000000 */
[C---:B------:R-:W-:Y:S01]  /*4e00*/  VIADD R0, R3.reuse, 0x180 ;  /* 0x0000018003007836 */ /* 0x040fe20000000000 */
[----:B------:R-:W-:Y:S01]  /*4e10*/  BSSY.RECONVERGENT B0, `(.L_x_292) ;  /* 0x0000016000007945 */ /* 0x000fe20003800200 */
[C---:B------:R-:W-:Y:S01]  /*4e20*/  VIADD R4, R3.reuse, 0x300 ;  /* 0x0000030003047836 */ /* 0x040fe20000000000 */
[-C--:B------:R-:W-:Y:S02]  /*4e30*/  ISETP.GE.AND P0, PT, R3, R19.reuse, PT ;  /* 0x000000130300720c */ /* 0x080fe40003f06270 */
[-C--:B------:R-:W-:Y:S02]  /*4e40*/  ISETP.GE.AND P1, PT, R0, R19.reuse, PT ;  /* 0x000000130000720c */ /* 0x080fe40003f26270 */
[----:B------:R-:W-:Y:S01]  /*4e50*/  ISETP.GE.AND P2, PT, R4, R19, PT ;  /* 0x000000130400720c */ /* 0x000fe20003f46270 */
[----:B-1----:R-:W-:-:S06]  /*4e60*/  ULEA UR4, UR5, UR4, 0x18 ;  /* 0x0000000405047291 */ /* 0x002fcc000f8ec0ff */
[----:B------:R-:W-:Y:S02]  /*4e70*/  LEA R31, R31, UR4, 0x3 ;  /* 0x000000041f1f7c11 */ /* 0x000fe4000f8e18ff */
[----:B------:R-:W-:Y:S05]  /*4e80*/  @P0 BRA `(.L_x_293) ;  /* 0x0000000000380947 */ /* 0x000fea0003800000 */
[----:B------:R-:W0:Y:S01]  /*4e90*/  LDS.64 R4, [R31+0x9000] ;  /* 0x009000001f047984 */ /* 0x000e220000000a00 */
[----:B------:R-:W-:Y:S01]  /*4ea0*/  IMAD R8, R3, 0x14, R9 ;  /* 0x0000001403087824 */ /* 0x000fe200078e0209 */
[----:B------:R-:W1:Y:S04]  /*4eb0*/  LDC.64 R6, c[0x0][0x3b0] ;  /* 0x0000ec00ff067b82 */ /* 0x000e680000000a00 */
[----:B------:R-:W2:Y:S04]  /*4ec0*/  LDS.64 R10, [R8] ;  /* 0x00000000080a7984 */ /* 0x000ea80000000a00 */
[----:B------:R-:W3:Y:S04]  /*4ed0*/  LDS.64 R12, [R8+0x8] ;  /* 0x00000800080c7984 */ /* 0x000ee80000000a00 */
[----:B------:R-:W4:Y:S01]  /*4ee0*/  LDS.64 R14, [R8+0x10] ;  /* 0x00001000080e7984 */ /* 0x000f220000000a00 */
[----:B0-----:R-:W-:-:S05]  /*4ef0*/  IADD3 R17, P0, PT, R4, R3, RZ ;  /* 0x0000000304117210 */ /* 0x001fca0007f1e0ff */
[----:B------:R-:W-:Y:S02]  /*4f00*/  IMAD.X R0, RZ, RZ, R5, P0 ;  /* 0x000000ffff007224 */ /* 0x000fe400000e0605 */
[----:B-1----:R-:W-:-:S04]  /*4f10*/  IMAD.WIDE.U32 R4, R17, 0x18, R6 ;  /* 0x0000001811047825 */ /* 0x002fc800078e0006 */
[----:B------:R-:W-:-:S04]  /*4f20*/  IMAD R7, R0, 0x18, RZ ;  /* 0x0000001800077824 */ /* 0x000fc800078e02ff */
[----:B------:R-:W-:-:S05]  /*4f30*/  IMAD.IADD R5, R5, 0x1, R7 ;  /* 0x0000000105057824 */ /* 0x000fca00078e0207 */
[----:B--2---:R0:W-:Y:S04]  /*4f40*/  STG.E.64 desc[UR6][R4.64], R10 ;  /* 0x0000000a04007986 */ /* 0x0041e8000c101b06 */
[----:B---3--:R0:W-:Y:S04]  /*4f50*/  STG.E.64 desc[UR6][R4.64+0x8], R12 ;  /* 0x0000080c04007986 */ /* 0x0081e8000c101b06 */
[----:B----4-:R0:W-:Y:S02]  /*4f60*/  STG.E.64 desc[UR6][R4.64+0x10], R14 ;  /* 0x0000100e04007986 */ /* 0x0101e4000c101b06 */
.L_x_293:
[----:B------:R-:W-:Y:S05]  /*4f70*/  BSYNC.RECONVERGENT B0 ;  /* 0x0000000000007941 */ /* 0x000fea0003800200 */
.L_x_292:
[----:B------:R-:W-:Y:S01]  /*4f80*/  NOP ;  /* 0x0000000000007918 */ /* 0x000fe20000000000 */
[----:B------:R-:W-:Y:S01]  /*4f90*/  BSSY.RECONVERGENT B0, `(.L_x_294) ;  /* 0x0000012000007945 */ /* 0x000fe20003800200 */
[----:B------:R-:W-:Y:S02]  /*4fa0*/  LEA R30, R30, UR4, 0x3 ;  /* 0x000000041e1e7c11 */ /* 0x000fe4000f8e18ff */
[----:B------:R-:W-:Y:S01]  /*4fb0*/  LEA R29, R29, UR4, 0x3 ;  /* 0x000000041d1d7c11 */ /* 0x000fe2000f8e18ff */
[----:B------:R-:W-:Y:S06]  /*4fc0*/  @P1 BRA `(.L_x_295) ;  /* 0x0000000000381947 */ /* 0x000fec0003800000 */
[----:B0-----:R-:W0:Y:S01]  /*4fd0*/  LDS.64 R4, [R30+0x9000] ;  /* 0x009000001e047984 */ /* 0x001e220000000a00 */
[----:B------:R-:W-:Y:S01]  /*4fe0*/  IMAD R8, R3, 0x14, R9 ;  /* 0x0000001403087824 */ /* 0x000fe200078e0209 */
[----:B------:R-:W1:Y:S04]  /*4ff0*/  LDC.64 R6, c[0x0][0x3b0] ;  /* 0x0000ec00ff067b82 */ /* 0x000e680000000a00 */
[----:B------:R-:W2:Y:S04]  /*5000*/  LDS.64 R10, [R8+0x2400] ;  /* 0x00240000080a7984 */ /* 0x000ea80000000a00 */
        /* <DEDUP_REMOVED lines=10> */
.L_x_295:
[----:B------:R-:W-:Y:S05]  /*50b0*/  BSYNC.RECONVERGENT B0 ;  /* 0x0000000000007941 */ /* 0x000fea0003800200 */
.L_x_294:
[----:B------:R-:W-:Y:S01]  /*50c0*/  NOP ;  /* 0x0000000000007918 */ /* 0x000fe20000000000 */
[----:B------:R-:W-:Y:S01]  /*50d0*/  BSSY.RECONVERGENT B0, `(.L_x_296) ;  /* 0x0000011000007945 */ /* 0x000fe20003800200 */
[----:B------:R-:W-:-:S03]  /*50e0*/  LEA R27, R27, UR4, 0x3 ;  /* 0x000000041b1b7c11 */ /* 0x000fc6000f8e18ff */
[----:B------:R-:W-:Y:S05]  /*50f0*/  @P2 BRA `(.L_x_297) ;  /* 0x0000000000382947 */ /* 0x000fea0003800000 */
[----:B01----:R-:W0:Y:S01]  /*5100*/  LDS.64 R4, [R29+0x9000] ;  /* 0x009000001d047984 */ /* 0x003e220000000a00 */
        /* <DEDUP_REMOVED lines=13> */
.L_x_297:
[----:B------:R-:W-:Y:S05]  /*51e0*/  BSYNC.RECONVERGENT B0 ;  /* 0x0000000000007941 */ /* 0x000fea0003800200 */
.L_x_296:
[----:B------:R-:W-:Y:S01]  /*51f0*/  NOP ;  /* 0x0000000000007918 */ /* 0x000fe20000000000 */
[----:B012---:R-:W0:Y:S01]  /*5200*/  LDS.64 R4, [R27+0x9000] ;  /* 0x009000001b047984 */ /* 0x007e220000000a00 */
[----:B------:R-:W-:Y:S01]  /*5210*/  VIADD R0, R3, 0x480 ;  /* 0x0000048003007836 */ /* 0x000fe20000000000 */
[----:B------:R-:W-:Y:S04]  /*5220*/  BSSY.RECONVERGENT B0, `(.L_x_298) ;  /* 0x0000010000007945 */ /* 0x000fe80003800200 */
[----:B------:R-:W-:Y:S02]  /*5230*/  ISETP.GE.AND P1, PT, R0, R19, PT ;  /* 0x000000130000720c */ /* 0x000fe40003f26270 */
[----:B0-----:R-:W-:-:S05]  /*5240*/  IADD3 R11, P0, PT, R4, R3, RZ ;  /* 0x00000003040b7210 */ /* 0x001fca0007f1e0ff */
[----:B------:R-:W-:-:S06]  /*5250*/  IMAD.X R0, RZ, RZ, R5, P0 ;  /* 0x000000ffff007224 */ /* 0x000fcc00000e0605 */
[----:B------:R-:W-:Y:S05]  /*5260*/  @P1 BRA `(.L_x_299) ;  /* 0x00000000002c1947 */ /* 0x000fea0003800000 */
[----:B------:R-:W-:Y:S02]  /*5270*/  IMAD R10, R3, 0x14, R9 ;  /* 0x00000014030a7824 */ /* 0x000fe400078e0209 */
[----:B------:R-:W0:Y:S03]  /*5280*/  LDC.64 R2, c[0x0][0x3b0] ;  /* 0x0000ec00ff027b82 */ /* 0x000e260000000a00 */
[----:B------:R-:W1:Y:S04]  /*5290*/  LDS.64 R4, [R10+0x6c00] ;  /* 0x006c00000a047984 */ /* 0x000e680000000a00 */
[----:B------:R-:W2:Y:S04]  /*52a0*/  LDS.64 R6, [R10+0x6c08] ;  /* 0x006c08000a067984 */ /* 0x000ea80000000a00 */
[----:B------:R-:W3:Y:S01]  /*52b0*/  LDS.64 R8, [R10+0x6c10] ;  /* 0x006c10000a087984 */ /* 0x000ee20000000a00 */
[----:B0-----:R-:W-:-:S04]  /*52c0*/  IMAD.WIDE.U32 R2, R11, 0x18, R2 ;  /* 0x000000180b027825 */ /* 0x001fc800078e0002 */
[----:B------:R-:W-:-:S04]  /*52d0*/  IMAD R11, R0, 0x18, RZ ;  /* 0x00000018000b7824 */ /* 0x000fc800078e02ff */
[----:B------:R-:W-:-:S05]  /*52e0*/  IMAD.IADD R3, R3, 0x1, R11 ;  /* 0x0000000103037824 */ /* 0x000fca00078e020b */
[----:B-1----:R0:W-:Y:S04]  /*52f0*/  STG.E.64 desc[UR6][R2.64+0x6c00], R4 ;  /* 0x006c000402007986 */ /* 0x0021e8000c101b06 */
[----:B--2---:R0:W-:Y:S04]  /*5300*/  STG.E.64 desc[UR6][R2.64+0x6c08], R6 ;  /* 0x006c080602007986 */ /* 0x0041e8000c101b06 */
[----:B---3--:R0:W-:Y:S02]  /*5310*/  STG.E.64 desc[UR6][R2.64+0x6c10], R8 ;  /* 0x006c100802007986 */ /* 0x0081e4000c101b06 */
.L_x_299:
[----:B------:R-:W-:Y:S05]  /*5320*/  BSYNC.RECONVERGENT B0 ;  /* 0x0000000000007941 */ /* 0x000fea0003800200 */
.L_x_298:
[----:B------:R-:W-:Y:S01]  /*5330*/  NOP ;  /* 0x0000000000007918 */ /* 0x000fe20000000000 */
[----:B------:R-:W-:Y:S05]  /*5340*/  EXIT ;  /* 0x000000000000794d */ /* 0x000fea0003800000 */
.L_x_259:
[----:B------:R-:W-:Y:S02]  /*5350*/  IMAD.MOV.U32 R49, RZ, RZ, R34 ;  /* 0x000000ffff317224 */ /* 0x000fe400078e0022 */
[----:B------:R-:W-:Y:S02]  /*5360*/  IMAD.MOV.U32 R42, RZ, RZ, 0x1 ;  /* 0x00000001ff2a7424 */ /* 0x000fe400078e00ff */
[----:B------:R-:W-:Y:S02]  /*5370*/  IMAD.MOV.U32 R51, RZ, RZ, RZ ;  /* 0x000000ffff337224 */ /* 0x000fe400078e00ff */
[----:B------:R-:W-:-:S07]  /*5380*/  IMAD.MOV.U32 R40, RZ, RZ, -0x1 ;  /* 0xffffffffff287424 */ /* 0x000fce00078e00ff */
[----:B------:R-:W-:Y:S05]  /*5390*/  WARPSYNC.COLLECTIVE R40, `(.L_x_300) ;  /* 0x0000000028087348 */ /* 0x000fea0003c00000 */
[----:B------:R0:W1:Y:S02]  /*53a0*/  SHFL.UP P0, R47, R49, R42, R51 ;  /* 0x0400002a312f7389 */ /* 0x0000640000000033 */
[----:B01----:R-:W-:Y:S05]  /*53b0*/  ENDCOLLECTIVE ;  /* 0x000000000000791b */ /* 0x003fea0003800000 */
.L_x_300:
[----:B------:R-:W-:Y:S02]  /*53c0*/  IMAD.MOV.U32 R42, RZ, RZ, 0x2 ;  /* 0x00000002ff2a7424 */ /* 0x000fe400078e00ff */
[----:B------:R-:W-:-:S04]  /*53d0*/  IMAD.MOV.U32 R43, RZ, RZ, R47 ;  /* 0x000000ffff2b7224 */ /* 0x000fc800078e002f */
[----:B------:R-:W-:-:S04]  /*53e0*/  @P0 IMAD.IADD R43, R34, 0x1, R43 ;  /* 0x00000001222b0824 */ /* 0x000fc800078e022b */
[----:B------:R-:W-:-:S07]  /*53f0*/  IMAD.MOV.U32 R49, RZ, RZ, R43 ;  /* 0x000000ffff317224 */ /* 0x000fce00078e002b */
[----:B------:R-:W-:Y:S05]  /*5400*/  WARPSYNC.COLLECTIVE R40, `(.L_x_301) ;  /* 0x0000000028087348 */ /* 0x000fea0003c00000 */
[----:B------:R0:W1:Y:S02]  /*5410*/  SHFL.UP P0, R47, R49, R42, R51 ;  /* 0x0400002a312f7389 */ /* 0x0000640000000033 */
[----:B01----:R-:W-:Y:S05]  /*5420*/  ENDCOLLECTIVE ;  /* 0x000000000000791b */ /* 0x003fea0003800000 */
.L_x_301:
[----:B------:R-:W-:Y:S02]  /*5430*/  IMAD.MOV.U32 R42, RZ, RZ, 0x4 ;  /* 0x00000004ff2a7424 */ /* 0x000fe400078e00ff */
[----:B------:R-:W-:-:S04]  /*5440*/  IMAD.MOV.U32 R36, RZ, RZ, R47 ;  /* 0x000000ffff247224 */ /* 0x000fc800078e002f */
[----:B------:R-:W-:-:S04]  /*5450*/  @P0 IMAD.IADD R36, R43, 0x1, R36 ;  /* 0x000000012b240824 */ /* 0x000fc800078e0224 */
[----:B------:R-:W-:-:S07]  /*5460*/  IMAD.MOV.U32 R49, RZ, RZ, R36 ;  /* 0x000000ffff317224 */ /* 0x000fce00078e0024 */
[----:B------:R-:W-:Y:S05]  /*5470*/  WARPSYNC.COLLECTIVE R40, `(.L_x_302) ;  /* 0x0000000028087348 */ /* 0x000fea0003c00000 */
[----:B------:R0:W1:Y:S02]  /*5480*/  SHFL.UP P0, R47, R49, R42, R51 ;  /* 0x0400002a312f7389 */ /* 0x0000640000000033 */
[----:B01----:R-:W-:Y:S05]  /*5490*/  ENDCOLLECTIVE ;  /* 0x000000000000791b */ /* 0x003fea0003800000 */
.L_x_302:
[----:B------:R-:W-:Y:S02]  /*54a0*/  IMAD.MOV.U32 R42, RZ, RZ, 0x8 ;  /* 0x00000008ff2a7424 */ /* 0x000fe400078e00ff */
[----:B------:R-:W-:-:S04]  /*54b0*/  IMAD.MOV.U32 R45, RZ, RZ, R47 ;  /* 0x000000ffff2d7224 */ /* 0x000fc800078e002f */
[----:B------:R-:W-:-:S04]  /*54c0*/  @P0 IMAD.IADD R45, R36, 0x1, R45 ;  /* 0x00000001242d0824 */ /* 0x000fc800078e022d */
[----:B------:R-:W-:-:S07]  /*54d0*/  IMAD.MOV.U32 R49, RZ, RZ, R45 ;  /* 0x000000ffff317224 */ /* 0x000fce00078e002d */
[----:B------:R-:W-:Y:S05]  /*54e0*/  WARPSYNC.COLLECTIVE R40, `(.L_x_303) ;  /* 0x0000000028087348 */ /* 0x000fea0003c00000 */
[----:B------:R0:W1:Y:S02]  /*54f0*/  SHFL.UP P0, R47, R49, R42, R51 ;  /* 0x0400002a312f7389 */ /* 0x0000640000000033 */
[----:B01----:R-:W-:Y:S05]  /*5500*/  ENDCOLLECTIVE ;  /* 0x000000000000791b */ /* 0x003fea0003800000 */
.L_x_303:
[----:B------:R-:W-:Y:S02]  /*5510*/  IMAD.MOV.U32 R42, RZ, RZ, 0x10 ;  /* 0x00000010ff2a7424 */ /* 0x000fe400078e00ff */
[----:B------:R-:W-:-:S04]  /*5520*/  IMAD.MOV.U32 R38, RZ, RZ, R47 ;  /* 0x000000ffff267224 */ /* 0x000fc800078e002f */
[----:B------:R-:W-:-:S04]  /*5530*/  @P0 IMAD.IADD R38, R45, 0x1, R38 ;  /* 0x000000012d260824 */ /* 0x000fc800078e0226 */
[----:B------:R-:W-:-:S07]  /*5540*/  IMAD.MOV.U32 R49, RZ, RZ, R38 ;  /* 0x000000ffff317224 */ /* 0x000fce00078e0026 */
[----:B------:R-:W-:Y:S05]  /*5550*/  WARPSYNC.COLLECTIVE R40, `(.L_x_304) ;  /* 0x0000000028087348 */ /* 0x000fea0003c00000 */
[----:B------:R0:W1:Y:S02]  /*5560*/  SHFL.UP P0, R47, R49, R42, R51 ;  /* 0x0400002a312f7389 */ /* 0x0000640000000033 */
[----:B01----:R-:W-:Y:S05]  /*5570*/  ENDCOLLECTIVE ;  /* 0x000000000000791b */ /* 0x003fea0003800000 */
.L_x_304:
[----:B------:R-:W-:Y:S05]  /*5580*/  BRA `(.L_x_305) ;  /* 0xffffffcc00c07947 */ /* 0x000fea000383ffff */
.L_x_306:
        /* <DEDUP_REMOVED lines=15> */
.L_x_518:


//--------------------- .text._ZN3cub18CUB_300001_SM_10006detail10radix_sort33DeviceRadixSortExclusiveSumKernelINS1_5radix10policy_hubIi9SortTupleyE10Policy1000EyEEvPT0_ --------------------------
	.section	.text._ZN3cub18CUB_300001_SM_10006detail10radix_sort33DeviceRadixSortExclusiveSumKernelINS1_5radix10policy_hubIi9SortTupleyE10Policy1000EyEEvPT0_,"ax",@progbits
	.align	128
        .global         _ZN3cub18CUB_300001_SM_10006detail10radix_sort33DeviceRadixSortExclusiveSumKernelINS1_5radix10policy_hubIi9SortTupleyE10Policy1000EyEEvPT0_
        .type           _ZN3cub18CUB_300001_SM_10006detail10radix_sort33DeviceRadixSortExclusiveSumKernelINS1_5radix10policy_hubIi9SortTupleyE10Policy1000EyEEvPT0_,@function
        .size           _ZN3cub18CUB_300001_SM_10006detail10radix_sort33DeviceRadixSortExclusiveSumKernelINS1_5radix10policy_hubIi9SortTupleyE10Policy1000EyEEvPT0_,(.L_x_519 - _ZN3cub18CUB_300001_SM_10006detail10radix_sort33DeviceRadixSortExclusiveSumKernelINS1_5radix10policy_hubIi9SortTupleyE10Policy1000EyEEvPT0_)
        .other          _ZN3cub18CUB_300001_SM_10006detail10radix_sort33DeviceRadixSortExclusiveSumKernelINS1_5radix10policy_hubIi9SortTupleyE10Policy1000EyEEvPT0_,@"STO_CUDA_ENTRY STV_DEFAULT"
_ZN3cub18CUB_300001_SM_10006detail10radix_sort33DeviceRadixSortExclusiveSumKernelINS1_5radix10policy_hubIi9SortTupleyE10Policy1000EyEEvPT0_:
.text._ZN3cub18CUB_300001_SM_10006detail10radix_sort33DeviceRadixSortExclusiveSumKernelINS1_5radix10policy_hubIi9SortTupleyE10Policy1000EyEEvPT0_:
        /* <DEDUP_REMOVED lines=63> */
.L_x_319:
        /* <DEDUP_REMOVED lines=28> */
.L_x_307:
[----:B------:R-:W-:Y:S05]  /*05b0*/  WARPSYNC.ALL ;  /* 0x0000000000007948 */ /* 0x000fea0003800000 */
[----:B------:R-:W-:Y:S06]  /*05c0*/  BAR.SYNC.DEFER_BLOCKING 0x0 ;  /* 0x0000000000007b1d */ /* 0x000fec0000010000 */
[----:B------:R-:W-:Y:S05]  /*05d0*/  @P1 EXIT ;  /* 0x000000000000194d */ /* 0x000fea0003800000 */
[----:B01----:R-:W0:Y:S04]  /*05e0*/  LDS.64 R2, [R0+0x10] ;  /* 0x0000100000027984 */ /* 0x003e280000000a00 */
[----:B0-----:R-:W-:Y:S01]  /*05f0*/  STG.E.64 desc[UR4][R16.64], R2 ;  /* 0x0000000210007986 */ /* 0x001fe2000c101b04 */
[----:B------:R-:W-:Y:S05]  /*0600*/  EXIT ;  /* 0x000000000000794d */ /* 0x000fea0003800000 */
.L_x_308:
[----:B------:R-:W-:Y:S02]  /*0610*/  IMAD.MOV.U32 R24, RZ, RZ, R20 ;  /* 0x000000ffff187224 */ /* 0x000fe400078e0014 */
[----:B------:R-:W-:Y:S02]  /*0620*/  IMAD.MOV.U32 R23, RZ, RZ, 0x1 ;  /* 0x00000001ff177424 */ /* 0x000fe400078e00ff */
[----:B------:R-:W-:Y:S02]  /*0630*/  IMAD.MOV.U32 R22, RZ, RZ, RZ ;  /* 0x000000ffff167224 */ /* 0x000fe400078e00ff */
[----:B------:R-:W-:-:S07]  /*0640*/  IMAD.MOV.U32 R21, RZ, RZ, -0x1 ;  /* 0xffffffffff157424 */ /* 0x000fce00078e00ff */
[----:B------:R-:W-:Y:S05]  /*0650*/  WARPSYNC.COLLECTIVE R21, `(.L_x_309) ;  /* 0x0000000015087348 */ /* 0x000fea0003c00000 */
[----:B------:R0:W1:Y:S02]  /*0660*/  SHFL.UP P0, R25, R24, R23, R22 ;  /* 0x0400001718197389 */ /* 0x0000640000000016 */
[----:B01----:R-:W-:Y:S05]  /*0670*/  ENDCOLLECTIVE ;  /* 0x000000000000791b */ /* 0x003fea0003800000 */
.L_x_309:
[----:B------:R-:W-:Y:S02]  /*0680*/  IMAD.MOV.U32 R24, RZ, RZ, R19 ;  /* 0x000000ffff187224 */ /* 0x000fe400078e0013 */
[----:B------:R-:W-:-:S07]  /*0690*/  IMAD.MOV.U32 R27, RZ, RZ, R25 ;  /* 0x000000ffff1b7224 */ /* 0x000fce00078e0019 */
[----:B------:R-:W-:Y:S05]  /*06a0*/  WARPSYNC.COLLECTIVE R21, `(.L_x_310) ;  /* 0x0000000015087348 */ /* 0x000fea0003c00000 */
[----:B------:R0:W1:Y:S02]  /*06b0*/  SHFL.UP P0, R25, R24, R23, R22 ;  /* 0x0400001718197389 */ /* 0x0000640000000016 */
[----:B01----:R-:W-:Y:S05]  /*06c0*/  ENDCOLLECTIVE ;  /* 0x000000000000791b */ /* 0x003fea0003800000 */
.L_x_310:
        /* <DEDUP_REMOVED lines=9> */
.L_x_311:
[----:B------:R-:W-:Y:S02]  /*0760*/  IMAD.MOV.U32 R24, RZ, RZ, R26 ;  /* 0x000000ffff187224 */ /* 0x000fe400078e001a */
[----:B------:R-:W-:-:S07]  /*0770*/  IMAD.MOV.U32 R28, RZ, RZ, R25 ;  /* 0x000000ffff1c7224 */ /* 0x000fce00078e0019 */
[----:B------:R-:W-:Y:S05]  /*0780*/  WARPSYNC.COLLECTIVE R21, `(.L_x_312) ;  /* 0x0000000015087348 */ /* 0x000fea0003c00000 */
[----:B------:R0:W1:Y:S02]  /*0790*/  SHFL.UP P0, R25, R24, R23, R22 ;  /* 0x0400001718197389 */ /* 0x0000640000000016 */
[----:B01----:R-:W-:Y:S05]  /*07a0*/  ENDCOLLECTIVE ;  /* 0x000000000000791b */ /* 0x003fea0003800000 */
.L_x_312:
        /* <DEDUP_REMOVED lines=9> */
.L_x_313:
[----:B------:R-:W-:Y:S02]  /*0840*/  IMAD.MOV.U32 R24, RZ, RZ, R29 ;  /* 0x000000ffff187224 */ /* 0x000fe400078e001d */
[----:B------:R-:W-:-:S07]  /*0850*/  IMAD.MOV.U32 R27, RZ, RZ, R25 ;  /* 0x000000ffff1b7224 */ /* 0x000fce00078e0019 */
[----:B------:R-:W-:Y:S05]  /*0860*/  WARPSYNC.COLLECTIVE R21, `(.L_x_314) ;  /* 0x0000000015087348 */ /* 0x000fea0003c00000 */
[----:B------:R0:W1:Y:S02]  /*0870*/  SHFL.UP P0, R25, R24, R23, R22 ;  /* 0x0400001718197389 */ /* 0x0000640000000016 */
[----:B01----:R-:W-:Y:S05]  /*0880*/  ENDCOLLECTIVE ;  /* 0x000000000000791b */ /* 0x003fea0003800000 */
.L_x_314:
        /* <DEDUP_REMOVED lines=9> */
.L_x_315:
[----:B------:R-:W-:Y:S02]  /*0920*/  IMAD.MOV.U32 R24, RZ, RZ, R29 ;  /* 0x000000ffff187224 */ /* 0x000fe400078e001d */
[----:B------:R-:W-:-:S07]  /*0930*/  IMAD.MOV.U32 R27, RZ, RZ, R25 ;  /* 0x000000ffff1b7224 */ /* 0x000fce00078e0019 */
[----:B------:R-:W-:Y:S05]  /*0940*/  WARPSYNC.COLLECTIVE R21, `(.L_x_316) ;  /* 0x0000000015087348 */ /* 0x000fea0003c00000 */
[----:B------:R0:W1:Y:S02]  /*0950*/  SHFL.UP P0, R25, R24, R23, R22 ;  /* 0x0400001718197389 */ /* 0x0000640000000016 */
[----:B01----:R-:W-:Y:S05]  /*0960*/  ENDCOLLECTIVE ;  /* 0x000000000000791b */ /* 0x003fea0003800000 */
.L_x_316:
        /* <DEDUP_REMOVED lines=9> */
.L_x_317:
[----:B------:R-:W-:Y:S02]  /*0a00*/  IMAD.MOV.U32 R24, RZ, RZ, R26 ;  /* 0x000000ffff187224 */ /* 0x000fe400078e001a */
[----:B------:R-:W-:-:S07]  /*0a10*/  IMAD.MOV.U32 R28, RZ, RZ, R25 ;  /* 0x000000ffff1c7224 */ /* 0x000fce00078e0019 */
[----:B------:R-:W-:Y:S05]  /*0a20*/  WARPSYNC.COLLECTIVE R21, `(.L_x_318) ;  /* 0x0000000015087348 */ /* 0x000fea0003c00000 */
[----:B------:R0:W1:Y:S02]  /*0a30*/  SHFL.UP P0, R25, R24, R23, R22 ;  /* 0x0400001718197389 */ /* 0x0000640000000016 */
[----:B01----:R-:W-:Y:S05]  /*0a40*/  ENDCOLLECTIVE ;  /* 0x000000000000791b */ /* 0x003fea0003800000 */
.L_x_318:
[----:B------:R-:W-:Y:S05]  /*0a50*/  BRA `(.L_x_319) ;  /* 0xfffffff800647947 */ /* 0x000fea000383ffff */
.L_x_320:
        /* <DEDUP_REMOVED lines=10> */
.L_x_519:


//--------------------- .text._ZN3cub18CUB_300001_SM_10006detail10radix_sort30DeviceRadixSortHistogramKernelINS1_5radix10policy_hubIi9SortTupleyE10Policy1000ELNS0_9SortOrderE0EiyNS1_21identity_decomposer_tEEEvPT2_PKT1_SB_iiT3_ --------------------------
	.section	.text._ZN3cub18CUB_300001_SM_10006detail10radix_sort30DeviceRadixSortHistogramKernelINS1_5radix10policy_hubIi9SortTupleyE10Policy1000ELNS0_9SortOrderE0EiyNS1_21identity_decomposer_tEEEvPT2_PKT1_SB_iiT3_,"ax",@progbits
	.align	128
        .global         _ZN3cub18CUB_300001_SM_10006detail10radix_sort30DeviceRadixSortHistogramKernelINS1_5radix10policy_hubIi9SortTupleyE10Policy1000ELNS0_9SortOrderE0EiyNS1_21identity_decomposer_tEEEvPT2_PKT1_SB_iiT3_
        .type           _ZN3cub18CUB_300001_SM_10006detail10radix_sort30DeviceRadixSortHistogramKernelINS1_5radix10policy_hubIi9SortTupleyE10Policy1000ELNS0_9SortOrderE0EiyNS1_21identity_decomposer_tEEEvPT2_PKT1_SB_iiT3_,@function
        .size           _ZN3cub18CUB_300001_SM_10006detail10radix_sort30DeviceRadixSortHistogramKernelINS1_5radix10policy_hubIi9SortTupleyE10Policy1000ELNS0_9SortOrderE0EiyNS1_21identity_decomposer_tEEEvPT2_PKT1_SB_iiT3_,(.L_x_520 - _ZN3cub18CUB_300001_SM_10006detail10radix_sort30DeviceRadixSortHistogramKernelINS1_5radix10policy_hubIi9SortTupleyE10Policy1000ELNS0_9SortOrderE0EiyNS1_21identity_decomposer_tEEEvPT2_PKT1_SB_iiT3_)
        .other          _ZN3cub18CUB_300001_SM_10006detail10radix_sort30DeviceRadixSortHistogramKernelINS1_5radix10policy_hubIi9SortTupleyE10Policy1000ELNS0_9SortOrderE0EiyNS1_21identity_decomposer_tEEEvPT2_PKT1_SB_iiT3_,@"STO_CUDA_ENTRY STV_DEFAULT"
_ZN3cub18CUB_300001_SM_10006detail10radix_sort30DeviceRadixSortHistogramKernelINS1_5radix10policy_hubIi9SortTupleyE10Policy1000ELNS0_9SortOrderE0EiyNS1_21identity_decomposer_tEEEvPT2_PKT1_SB_iiT3_:
.text._ZN3cub18CUB_300001_SM_10006detail10radix_sort30DeviceRadixSortHistogramKernelINS1_5radix10policy_hubIi9SortTupleyE10Policy1000ELNS0_9SortOrderE0EiyNS1_21identity_decomposer_tEEEvPT2_PKT1_SB_iiT3_:
        /* <DEDUP_REMOVED lines=42> */
.L_x_404:
        /* <DEDUP_REMOVED lines=9> */
.L_x_324:
        /* <DEDUP_REMOVED lines=21> */
.L_x_323:
        /* <DEDUP_REMOVED lines=19> */
.L_x_326:
        /* <DEDUP_REMOVED lines=18> */
.L_x_325:
[----:B------:R-:W-:-:S13]  /*06d0*/  ISETP.GT.U32.AND P2, PT, R4, 0x7f, PT ;  /* 0x0000007f0400780c */ /* 0x000fda0003f44070 */
[----:B------:R-:W-:Y:S05]  /*06e0*/  @P2 BRA `(.L_x_322) ;  /* 0x0000000000e02947 */ /* 0x000fea0003800000 */
[----:B--23--:R-:W-:Y:S01]  /*06f0*/  HFMA2 R3, -RZ, RZ, 0, 0 ;  /* 0x00000000ff037431 */ /* 0x00cfe200000001ff */
[----:B------:R-:W-:Y:S06]  /*0700*/  @!P1 BRA `(.L_x_327) ;  /* 0x0000000000589947 */ /* 0x000fec0003800000 */
[----:B------:R-:W-:-:S07]  /*0710*/  IMAD.MOV.U32 R3, RZ, RZ, RZ ;  /* 0x000000ffff037224 */ /* 0x000fce00078e00ff */
.L_x_328:
        /* <DEDUP_REMOVED lines=21> */
.L_x_327:
        /* <DEDUP_REMOVED lines=14> */
.L_x_329:
        /* <DEDUP_REMOVED lines=18> */
.L_x_322:
[----:B------:R-:W-:Y:S05]  /*0a70*/  BSYNC.RECONVERGENT B0 ;  /* 0x0000000000007941 */ /* 0x000fea0003800200 */
.L_x_321:
        /* <DEDUP_REMOVED lines=16> */
.L_x_335:
        /* <DEDUP_REMOVED lines=36> */
.L_x_331:
        /* <DEDUP_REMOVED lines=67> */
.L_x_332:
        /* <DEDUP_REMOVED lines=24> */
.L_x_334:
        /* <DEDUP_REMOVED lines=73> */
.L_x_333:
[----:B------:R-:W-:Y:S05]  /*1800*/  BRA.U !UP0, `(.L_x_335) ;  /* 0xfffffff108dc7547 */ /* 0x000fea000b83ffff */
.L_x_330:
        /* <DEDUP_REMOVED lines=9> */
.L_x_355:
        /* <DEDUP_REMOVED lines=16> */
.L_x_340:
[----:B------:R-:W-:Y:S05]  /*19a0*/  BSYNC.RECONVERGENT B1 ;  /* 0x0000000000017941 */ /* 0x000fea0003800200 */
.L_x_339:
        /* <DEDUP_REMOVED lines=15> */
.L_x_342:
[----:B------:R-:W-:Y:S05]  /*1aa0*/  BSYNC.RECONVERGENT B1 ;  /* 0x0000000000017941 */ /* 0x000fea0003800200 */
.L_x_341:
[----:B------:R-:W-:Y:S04]  /*1ab0*/  BSSY.RECONVERGENT B1, `(.L_x_343) ;  /* 0x0000007000017945 */ /* 0x000fe80003800200 */
[----:B------:R-:W-:Y:S05]  /*1ac0*/  @!P0 BRA `(.L_x_344) ;  /* 0x0000000000148947 */ /* 0x000fea0003800000 */
[----:B01----:R-:W-:Y:S02]  /*1ad0*/  IMAD R17, R5, 0x100, R4 ;  /* 0x0000010005117824 */ /* 0x003fe400078e0204 */
[----:B------:R-:W-:-:S03]  /*1ae0*/  IMAD.MOV.U32 R23, RZ, RZ, RZ ;  /* 0x000000ffff177224 */ /* 0x000fc600078e00ff */
[----:B------:R-:W-:-:S05]  /*1af0*/  IADD3 R17, PT, PT, R17, 0x200, RZ ;  /* 0x0000020011117810 */ /* 0x000fca0007ffe0ff */
[----:B------:R-:W-:-:S05]  /*1b00*/  IMAD.WIDE.U32 R16, R17, 0x8, R2 ;  /* 0x0000000811107825 */ /* 0x000fca00078e0002 */
[----:B------:R2:W-:Y:S02]  /*1b10*/  REDG.E.ADD.64.STRONG.GPU desc[UR20][R16.64], R22 ;  /* 0x000000161000798e */ /* 0x0005e4000c12e514 */
.L_x_344:
[----:B------:R-:W-:Y:S05]  /*1b20*/  BSYNC.RECONVERGENT B1 ;  /* 0x0000000000017941 */ /* 0x000fea0003800200 */
.L_x_343:
[----:B------:R-:W-:Y:S04]  /*1b30*/  BSSY.RECONVERGENT B1, `(.L_x_345) ;  /* 0x0000007000017945 */ /* 0x000fe80003800200 */
[----:B------:R-:W-:Y:S05]  /*1b40*/  @!P1 BRA `(.L_x_346) ;  /* 0x0000000000149947 */ /* 0x000fea0003800000 */
[----:B012---:R-:W-:Y:S02]  /*1b50*/  IMAD R17, R5, 0x100, R4 ;  /* 0x0000010005117824 */ /* 0x007fe400078e0204 */
[----:B------:R-:W-:Y:S02]  /*1b60*/  IMAD.MOV.U32 R15, RZ, RZ, RZ ;  /* 0x000000ffff0f7224 */ /* 0x000fe400078e00ff */
[----:B------:R-:W-:-:S04]  /*1b70*/  VIADD R17, R17, 0x300 ;  /* 0x0000030011117836 */ /* 0x000fc80000000000 */
[----:B------:R-:W-:-:S05]  /*1b80*/  IMAD.WIDE.U32 R16, R17, 0x8, R2 ;  /* 0x0000000811107825 */ /* 0x000fca00078e0002 */
[----:B------:R3:W-:Y:S02]  /*1b90*/  REDG.E.ADD.64.STRONG.GPU desc[UR20][R16.64], R14 ;  /* 0x0000000e1000798e */ /* 0x0007e4000c12e514 */
.L_x_346:
[----:B------:R-:W-:Y:S05]  /*1ba0*/  BSYNC.RECONVERGENT B1 ;  /* 0x0000000000017941 */ /* 0x000fea0003800200 */
.L_x_345:
[----:B------:R-:W-:Y:S04]  /*1bb0*/  BSSY.RECONVERGENT B1, `(.L_x_347) ;  /* 0x0000007000017945 */ /* 0x000fe80003800200 */
[----:B------:R-:W-:Y:S05]  /*1bc0*/  @!P2 BRA `(.L_x_348) ;  /* 0x000000000014a947 */ /* 0x000fea0003800000 */
[----:B---3--:R-:W-:Y:S02]  /*1bd0*/  IMAD R15, R5, 0x100, R4 ;  /* 0x00000100050f7824 */ /* 0x008fe400078e0204 */
[----:B------:R-:W-:Y:S02]  /*1be0*/  HFMA2 R13, -RZ, RZ, 0, 0 ;  /* 0x00000000ff0d7431 */ /* 0x000fe400000001ff */
[----:B------:R-:W-:-:S04]  /*1bf0*/  VIADD R15, R15, 0x400 ;  /* 0x000004000f0f7836 */ /* 0x000fc80000000000 */
[----:B------:R-:W-:-:S05]  /*1c00*/  IMAD.WIDE.U32 R14, R15, 0x8, R2 ;  /* 0x000000080f0e7825 */ /* 0x000fca00078e0002 */
[----:B------:R4:W-:Y:S02]  /*1c10*/  REDG.E.ADD.64.STRONG.GPU desc[UR20][R14.64], R12 ;  /* 0x0000000c0e00798e */ /* 0x0009e4000c12e514 */
.L_x_348:
[----:B------:R-:W-:Y:S05]  /*1c20*/  BSYNC.RECONVERGENT B1 ;  /* 0x0000000000017941 */ /* 0x000fea0003800200 */
.L_x_347:
[----:B------:R-:W-:Y:S04]  /*1c30*/  BSSY.RECONVERGENT B1, `(.L_x_349) ;  /* 0x0000007000017945 */ /* 0x000fe80003800200 */
[----:B------:R-:W-:Y:S05]  /*1c40*/  @!P3 BRA `(.L_x_350) ;  /* 0x000000000014b947 */ /* 0x000fea0003800000 */
[----:B----4-:R-:W-:Y:S02]  /*1c50*/  IMAD R13, R5, 0x100, R4 ;  /* 0x00000100050d7824 */ /* 0x010fe400078e0204 */
[----:B------:R-:W-:Y:S02]  /*1c60*/  IMAD.MOV.U32 R7, RZ, RZ, RZ ;  /* 0x000000ffff077224 */ /* 0x000fe400078e00ff */
[----:B------:R-:W-:-:S04]  /*1c70*/  VIADD R13, R13, 0x500 ;  /* 0x000005000d0d7836 */ /* 0x000fc80000000000 */
[----:B------:R-:W-:-:S05]  /*1c80*/  IMAD.WIDE.U32 R12, R13, 0x8, R2 ;  /* 0x000000080d0c7825 */ /* 0x000fca00078e0002 */
[----:B------:R4:W-:Y:S02]  /*1c90*/  REDG.E.ADD.64.STRONG.GPU desc[UR20][R12.64], R6 ;  /* 0x000000060c00798e */ /* 0x0009e4000c12e514 */
.L_x_350:
[----:B------:R-:W-:Y:S05]  /*1ca0*/  BSYNC.RECONVERGENT B1 ;  /* 0x0000000000017941 */ /* 0x000fea0003800200 */
.L_x_349:
[----:B------:R-:W-:Y:S04]  /*1cb0*/  BSSY.RECONVERGENT B1, `(.L_x_351) ;  /* 0x0000007000017945 */ /* 0x000fe80003800200 */
[----:B------:R-:W-:Y:S05]  /*1cc0*/  @!P4 BRA `(.L_x_352) ;  /* 0x000000000014c947 */ /* 0x000fea0003800000 */
[----:B----4-:R-:W-:Y:S02]  /*1cd0*/  IMAD R7, R5, 0x100, R4 ;  /* 0x0000010005077824 */ /* 0x010fe400078e0204 */
[----:B------:R-:W-:Y:S02]  /*1ce0*/  IMAD.MOV.U32 R9, RZ, RZ, RZ ;  /* 0x000000ffff097224 */ /* 0x000fe400078e00ff */
[----:B------:R-:W-:-:S04]  /*1cf0*/  VIADD R7, R7, 0x600 ;  /* 0x0000060007077836 */ /* 0x000fc80000000000 */
[----:B------:R-:W-:-:S05]  /*1d00*/  IMAD.WIDE.U32 R6, R7, 0x8, R2 ;  /* 0x0000000807067825 */ /* 0x000fca00078e0002 */
[----:B------:R4:W-:Y:S02]  /*1d10*/  REDG.E.ADD.64.STRONG.GPU desc[UR20][R6.64], R8 ;  /* 0x000000080600798e */ /* 0x0009e4000c12e514 */
.L_x_352:
[----:B------:R-:W-:Y:S05]  /*1d20*/  BSYNC.RECONVERGENT B1 ;  /* 0x0000000000017941 */ /* 0x000fea0003800200 */
.L_x_351:
[----:B------:R-:W-:Y:S04]  /*1d30*/  BSSY.RECONVERGENT B1, `(.L_x_353) ;  /* 0x0000007000017945 */ /* 0x000fe80003800200 */
[----:B------:R-:W-:Y:S05]  /*1d40*/  @!P5 BRA `(.L_x_354) ;  /* 0x000000000014d947 */ /* 0x000fea0003800000 */
[----:B----4-:R-:W-:Y:S01]  /*1d50*/  LEA R7, R5, R4, 0x8 ;  /* 0x0000000405077211 */ /* 0x010fe200078e40ff */
[----:B------:R-:W-:-:S04]  /*1d60*/  IMAD.MOV.U32 R11, RZ, RZ, RZ ;  /* 0x000000ffff0b7224 */ /* 0x000fc800078e00ff */
[----:B------:R-:W-:-:S04]  /*1d70*/  VIADD R7, R7, 0x700 ;  /* 0x0000070007077836 */ /* 0x000fc80000000000 */
[----:B------:R-:W-:-:S05]  /*1d80*/  IMAD.WIDE.U32 R6, R7, 0x8, R2 ;  /* 0x0000000807067825 */ /* 0x000fca00078e0002 */
[----:B------:R4:W-:Y:S02]  /*1d90*/  REDG.E.ADD.64.STRONG.GPU desc[UR20][R6.64], R10 ;  /* 0x0000000a0600798e */ /* 0x0009e4000c12e514 */
.L_x_354:
[----:B------:R-:W-:Y:S05]  /*1da0*/  BSYNC.RECONVERGENT B1 ;  /* 0x0000000000017941 */ /* 0x000fea0003800200 */
.L_x_353:
[----:B------:R-:W-:-:S05]  /*1db0*/  VIADD R5, R5, 0x8 ;  /* 0x0000000805057836 */ /* 0x000fca0000000000 */
[----:B------:R-:W-:-:S13]  /*1dc0*/  ISETP.NE.AND P0, PT, R5, UR27, PT ;  /* 0x0000001b05007c0c */ /* 0x000fda000bf05270 */
[----:B------:R-:W-:Y:S05]  /*1dd0*/  @P0 BRA `(.L_x_355) ;  /* 0xfffffff800b00947 */ /* 0x000fea000383ffff */
[----:B------:R-:W-:-:S07]  /*1de0*/  IMAD.U32 R3, RZ, RZ, UR27 ;  /* 0x0000001bff037e24 */ /* 0x000fce000f8e00ff */
.L_x_338:
        /* <DEDUP_REMOVED lines=24> */
.L_x_359:
[----:B------:R-:W-:Y:S05]  /*1f70*/  BSYNC.RECONVERGENT B1 ;  /* 0x0000000000017941 */ /* 0x000fea0003800200 */
.L_x_358:
        /* <DEDUP_REMOVED lines=9> */
.L_x_361:
[----:B------:R-:W-:Y:S05]  /*2010*/  BSYNC.RECONVERGENT B1 ;  /* 0x0000000000017941 */ /* 0x000fea0003800200 */
.L_x_360:
        /* <DEDUP_REMOVED lines=8> */
.L_x_363:
[----:B------:R-:W-:Y:S05]  /*20a0*/  BSYNC.RECONVERGENT B1 ;  /* 0x0000000000017941 */ /* 0x000fea0003800200 */
.L_x_362:
        /* <DEDUP_REMOVED lines=9> */
.L_x_365:
[----:B------:R-:W-:Y:S05]  /*2140*/  BSYNC.RECONVERGENT B1 ;  /* 0x0000000000017941 */ /* 0x000fea0003800200 */
.L_x_364:
[----:B------:R-:W-:-:S07]  /*2150*/  VIADD R3, R3, 0x4 ;  /* 0x0000000403037836 */ /* 0x000fce0000000000 */
.L_x_357:
        /* <DEDUP_REMOVED lines=18> */
.L_x_369:
[----:B------:R-:W-:Y:S05]  /*2280*/  BSYNC.RECONVERGENT B2 ;  /* 0x0000000000027941 */ /* 0x000fea0003800200 */
.L_x_368:
        /* <DEDUP_REMOVED lines=9> */
.L_x_371:
[----:B------:R-:W-:Y:S05]  /*2320*/  BSYNC.RECONVERGENT B2 ;  /* 0x0000000000027941 */ /* 0x000fea0003800200 */
.L_x_370:
[----:B------:R-:W-:-:S07]  /*2330*/  VIADD R3, R3, 0x2 ;  /* 0x0000000203037836 */ /* 0x000fce0000000000 */
.L_x_367:
        /* <DEDUP_REMOVED lines=12> */
.L_x_366:
[----:B------:R-:W-:Y:S05]  /*2400*/  BSYNC.RECONVERGENT B1 ;  /* 0x0000000000017941 */ /* 0x000fea0003800200 */
.L_x_356:
[----:B------:R-:W-:-:S13]  /*2410*/  ISETP.GT.U32.AND P0, PT, R4, 0x7f, PT ;  /* 0x0000007f0400780c */ /* 0x000fda0003f04070 */
[----:B------:R-:W-:Y:S05]  /*2420*/  @P0 BRA `(.L_x_337) ;  /* 0x0000000800900947 */ /* 0x000fea0003800000 */
[----:B------:R-:W-:Y:S01]  /*2430*/  UISETP.GE.U32.AND UP0, UPT, UR22, 0x7, UPT ;  /* 0x000000071600788c */ /* 0x000fe2000bf06070 */
[----:B0-----:R-:W-:-:S08]  /*2440*/  IMAD.MOV.U32 R3, RZ, RZ, RZ ;  /* 0x000000ffff037224 */ /* 0x001fd000078e00ff */
[----:B------:R-:W-:Y:S05]  /*2450*/  BRA.U !UP0, `(.L_x_372) ;  /* 0x0000000508147547 */ /* 0x000fea000b800000 */
[----:B------:R-:W0:Y:S01]  /*2460*/  LDC.64 R2, c[0x0][0x380] ;  /* 0x0000e000ff027b82 */ /* 0x000e220000000a00 */
[----:B------:R-:W-:-:S07]  /*2470*/  IMAD.MOV.U32 R9, RZ, RZ, RZ ;  /* 0x000000ffff097224 */ /* 0x000fce00078e00ff */
.L_x_389:
        /* <DEDUP_REMOVED lines=18> */
.L_x_374:
[----:B------:R-:W-:Y:S05]  /*25a0*/  BSYNC.RECONVERGENT B1 ;  /* 0x0000000000017941 */ /* 0x000fea0003800200 */
.L_x_373:
[----:B------:R-:W-:Y:S04]  /*25b0*/  BSSY.RECONVERGENT B1, `(.L_x_375) ;  /* 0x0000005000017945 */ /* 0x000fe80003800200 */
[----:B------:R-:W-:Y:S05]  /*25c0*/  @!P1 BRA `(.L_x_376) ;  /* 0x00000000000c9947 */ /* 0x000fea0003800000 */
[----:B0-----:R-:W-:Y:S02]  /*25d0*/  IMAD.MOV.U32 R14, RZ, RZ, R13 ;  /* 0x000000ffff0e7224 */ /* 0x001fe400078e000d */
[----:B------:R-:W-:-:S05]  /*25e0*/  IMAD.MOV.U32 R15, RZ, RZ, RZ ;  /* 0x000000ffff0f7224 */ /* 0x000fca00078e00ff */
[----:B------:R1:W-:Y:S02]  /*25f0*/  REDG.E.ADD.64.STRONG.GPU desc[UR20][R6.64+0xc00], R14 ;  /* 0x000c000e0600798e */ /* 0x0003e4000c12e514 */
.L_x_376:
[----:B------:R-:W-:Y:S05]  /*2600*/  BSYNC.RECONVERGENT B1 ;  /* 0x0000000000017941 */ /* 0x000fea0003800200 */
.L_x_375:
        /* <DEDUP_REMOVED lines=12> */
.L_x_378:
[----:B------:R-:W-:Y:S05]  /*26d0*/  BSYNC.RECONVERGENT B1 ;  /* 0x0000000000017941 */ /* 0x000fea0003800200 */
.L_x_377:
[----:B------:R-:W-:Y:S04]  /*26e0*/  BSSY.RECONVERGENT B1, `(.L_x_379) ;  /* 0x0000005000017945 */ /* 0x000fe80003800200 */
[----:B------:R-:W-:Y:S05]  /*26f0*/  @!P1 BRA `(.L_x_380) ;  /* 0x00000000000c9947 */ /* 0x000fea0003800000 */
[----:B012---:R-:W-:Y:S02]  /*2700*/  IMAD.MOV.U32 R14, RZ, RZ, R18 ;  /* 0x000000ffff0e7224 */ /* 0x007fe400078e0012 */
[----:B------:R-:W-:-:S05]  /*2710*/  IMAD.MOV.U32 R15, RZ, RZ, RZ ;  /* 0x000000ffff0f7224 */ /* 0x000fca00078e00ff */
[----:B------:R3:W-:Y:S02]  /*2720*/  REDG.E.ADD.64.STRONG.GPU desc[UR20][R6.64+0x1c00], R14 ;  /* 0x001c000e0600798e */ /* 0x0007e4000c12e514 */
.L_x_380:
[----:B------:R-:W-:Y:S05]  /*2730*/  BSYNC.RECONVERGENT B1 ;  /* 0x0000000000017941 */ /* 0x000fea0003800200 */
.L_x_379:
[----:B------:R-:W-:Y:S04]  /*2740*/  BSSY.RECONVERGENT B1, `(.L_x_381) ;  /* 0x0000005000017945 */ /* 0x000fe80003800200 */
[----:B------:R-:W-:Y:S05]  /*2750*/  @!P2 BRA `(.L_x_382) ;  /* 0x00000000000ca947 */ /* 0x000fea0003800000 */
[----:B0123--:R-:W-:Y:S01]  /*2760*/  MOV R14, R19 ;  /* 0x00000013000e7202 */ /* 0x00ffe20000000f00 */
[----:B------:R-:W-:-:S05]  /*2770*/  IMAD.MOV.U32 R15, RZ, RZ, RZ ;  /* 0x000000ffff0f7224 */ /* 0x000fca00078e00ff */
[----:B------:R4:W-:Y:S02]  /*2780*/  REDG.E.ADD.64.STRONG.GPU desc[UR20][R6.64+0x2400], R14 ;  /* 0x0024000e0600798e */ /* 0x0009e4000c12e514 */
.L_x_382:
[----:B------:R-:W-:Y:S05]  /*2790*/  BSYNC.RECONVERGENT B1 ;  /* 0x0000000000017941 */ /* 0x000fea0003800200 */
.L_x_381:
[----:B------:R-:W-:Y:S04]  /*27a0*/  BSSY.RECONVERGENT B1, `(.L_x_383) ;  /* 0x0000004000017945 */ /* 0x000fe80003800200 */
[----:B------:R-:W-:Y:S05]  /*27b0*/  @!P3 BRA `(.L_x_384) ;  /* 0x000000000008b947 */ /* 0x000fea0003800000 */
[----:B------:R-:W-:-:S05]  /*27c0*/  IMAD.MOV.U32 R17, RZ, RZ, RZ ;  /* 0x000000ffff117224 */ /* 0x000fca00078e00ff */
[----:B------:R0:W-:Y:S02]  /*27d0*/  REDG.E.ADD.64.STRONG.GPU desc[UR20][R6.64+0x2c00], R16 ;  /* 0x002c00100600798e */ /* 0x0001e4000c12e514 */
.L_x_384:
[----:B------:R-:W-:Y:S05]  /*27e0*/  BSYNC.RECONVERGENT B1 ;  /* 0x0000000000017941 */ /* 0x000fea0003800200 */
.L_x_383:
[----:B------:R-:W-:Y:S04]  /*27f0*/  BSSY.RECONVERGENT B1, `(.L_x_385) ;  /* 0x0000004000017945 */ /* 0x000fe80003800200 */
[----:B------:R-:W-:Y:S05]  /*2800*/  @!P4 BRA `(.L_x_386) ;  /* 0x000000000008c947 */ /* 0x000fea0003800000 */
[----:B------:R-:W-:-:S05]  /*2810*/  IMAD.MOV.U32 R13, RZ, RZ, RZ ;  /* 0x000000ffff0d7224 */ /* 0x000fca00078e00ff */
[----:B------:R0:W-:Y:S02]  /*2820*/  REDG.E.ADD.64.STRONG.GPU desc[UR20][R6.64+0x3400], R12 ;  /* 0x0034000c0600798e */ /* 0x0001e4000c12e514 */
.L_x_386:
[----:B------:R-:W-:Y:S05]  /*2830*/  BSYNC.RECONVERGENT B1 ;  /* 0x0000000000017941 */ /* 0x000fea0003800200 */
.L_x_385:
[----:B------:R-:W-:Y:S04]  /*2840*/  BSSY.RECONVERGENT B1, `(.L_x_387) ;  /* 0x0000004000017945 */ /* 0x000fe80003800200 */
[----:B------:R-:W-:Y:S05]  /*2850*/  @!P5 BRA `(.L_x_388) ;  /* 0x000000000008d947 */ /* 0x000fea0003800000 */
[----:B------:R-:W-:-:S05]  /*2860*/  IMAD.MOV.U32 R11, RZ, RZ, RZ ;  /* 0x000000ffff0b7224 */ /* 0x000fca00078e00ff */
[----:B------:R0:W-:Y:S02]  /*2870*/  REDG.E.ADD.64.STRONG.GPU desc[UR20][R6.64+0x3c00], R10 ;  /* 0x003c000a0600798e */ /* 0x0001e4000c12e514 */
.L_x_388:
[----:B------:R-:W-:Y:S05]  /*2880*/  BSYNC.RECONVERGENT B1 ;  /* 0x0000000000017941 */ /* 0x000fea0003800200 */
.L_x_387:
[----:B------:R-:W-:Y:S05]  /*2890*/  @P0 BRA `(.L_x_389) ;  /* 0xfffffff800f80947 */ /* 0x000fea000383ffff */
[----:B------:R-:W-:-:S07]  /*28a0*/  IMAD.U32 R3, RZ, RZ, UR27 ;  /* 0x0000001bff037e24 */ /* 0x000fce000f8e00ff */
.L_x_372:
        /* <DEDUP_REMOVED lines=20> */
.L_x_392:
[----:B------:R-:W-:Y:S05]  /*29f0*/  BSYNC.RECONVERGENT B1 ;  /* 0x0000000000017941 */ /* 0x000fea0003800200 */
.L_x_391:
        /* <DEDUP_REMOVED lines=9> */
.L_x_394:
[----:B------:R-:W-:Y:S05]  /*2a90*/  BSYNC.RECONVERGENT B1 ;  /* 0x0000000000017941 */ /* 0x000fea0003800200 */
.L_x_393:
        /* <DEDUP_REMOVED lines=8> */
.L_x_396:
[----:B------:R-:W-:Y:S05]  /*2b20*/  BSYNC.RECONVERGENT B1 ;  /* 0x0000000000017941 */ /* 0x000fea0003800200 */
.L_x_395:
        /* <DEDUP_REMOVED lines=9> */
.L_x_398:
[----:B------:R-:W-:Y:S05]  /*2bc0*/  BSYNC.RECONVERGENT B1 ;  /* 0x0000000000017941 */ /* 0x000fea0003800200 */
.L_x_397:
[----:B------:R-:W-:-:S07]  /*2bd0*/  VIADD R3, R3, 0x4 ;  /* 0x0000000403037836 */ /* 0x000fce0000000000 */
.L_x_390:
        /* <DEDUP_REMOVED lines=17> */
.L_x_401:
[----:B------:R-:W-:Y:S05]  /*2cf0*/  BSYNC.RECONVERGENT B1 ;  /* 0x0000000000017941 */ /* 0x000fea0003800200 */
.L_x_400:
        /* <DEDUP_REMOVED lines=9> */
.L_x_403:
[----:B------:R-:W-:Y:S05]  /*2d90*/  BSYNC.RECONVERGENT B1 ;  /* 0x0000000000017941 */ /* 0x000fea0003800200 */
.L_x_402:
[----:B------:R-:W-:-:S07]  /*2da0*/  VIADD R3, R3, 0x2 ;  /* 0x0000000203037836 */ /* 0x000fce0000000000 */
.L_x_399:
        /* <DEDUP_REMOVED lines=12> */
.L_x_337:
[----:B------:R-:W-:Y:S05]  /*2e70*/  BSYNC.RECONVERGENT B0 ;  /* 0x0000000000007941 */ /* 0x000fea0003800200 */
.L_x_336:
[----:B------:R-:W-:Y:S01]  /*2e80*/  BAR.SYNC.DEFER_BLOCKING 0x0 ;  /* 0x0000000000007b1d */ /* 0x000fe20000010000 */
[----:B------:R-:W-:-:S04]  /*2e90*/  UIADD3 UR6, UP0, UPT, UR6, 0x1, URZ ;  /* 0x0000000106067890 */ /* 0x000fc8000ff1e0ff */
[----:B------:R-:W-:Y:S02]  /*2ea0*/  UIADD3.X UR7, UPT, UPT, URZ, UR7, URZ, UP0, !UPT ;  /* 0x00000007ff077290 */ /* 0x000fe400087fe4ff */
[----:B------:R-:W-:-:S04]  /*2eb0*/  UISETP.NE.U32.AND UP0, UPT, UR6, UR11, UPT ;  /* 0x0000000b0600728c */ /* 0x000fc8000bf05070 */
[----:B------:R-:W-:-:S09]  /*2ec0*/  UISETP.NE.AND.EX UP0, UPT, UR7, UR12, UPT, UP0 ;  /* 0x0000000c0700728c */ /* 0x000fd2000bf05300 */
[----:B------:R-:W-:Y:S05]  /*2ed0*/  BRA.U UP0, `(.L_x_404) ;  /* 0xffffffd100f07547 */ /* 0x000fea000b83ffff */
[----:B------:R-:W-:Y:S05]  /*2ee0*/  EXIT ;  /* 0x000000000000794d */ /* 0x000fea0003800000 */
.L_x_405:
        /* <DEDUP_REMOVED lines=9> */
.L_x_520:


//--------------------- .text._ZN3cub18CUB_300001_SM_10006detail10radix_sort31DeviceRadixSortSingleTileKernelINS1_5radix10policy_hubIi9SortTupleyE10Policy1000ELNS0_9SortOrderE0EiS6_yNS1_21identity_decomposer_tEEEvPKT1_PSB_PKT2_PSF_T3_iiT4_ --------------------------
	.section	.text._ZN3cub18CUB_300001_SM_10006detail10radix_sort31DeviceRadixSortSingleTileKernelINS1_5radix10policy_hubIi9SortTupleyE10Policy1000ELNS0_9SortOrderE0EiS6_yNS1_21identity_decomposer_tEEEvPKT1_PSB_PKT2_PSF_T3_iiT4_,"ax",@progbits
	.align	128
        .global         _ZN3cub18CUB_300001_SM_10006detail10radix_sort31DeviceRadixSortSingleTileKernelINS1_5radix10policy_hubIi9SortTupleyE10Policy1000ELNS0_9SortOrderE0EiS6_yNS1_21identity_decomposer_tEEEvPKT1_PSB_PKT2_PSF_T3_iiT4_
        .type           _ZN3cub18CUB_300001_SM_10006detail10radix_sort31DeviceRadixSortSingleTileKernelINS1_5radix10policy_hubIi9SortTupleyE10Policy1000ELNS0_9SortOrderE0EiS6_yNS1_21identity_decomposer_tEEEvPKT1_PSB_PKT2_PSF_T3_iiT4_,@function
        .size           _ZN3cub18CUB_300001_SM_10006detail10radix_sort31DeviceRadixSortSingleTileKernelINS1_5radix10policy_hubIi9SortTupleyE10Policy1000ELNS0_9SortOrderE0EiS6_yNS1_21identity_decomposer_tEEEvPKT1_PSB_PKT2_PSF_T3_iiT4_,(.L_x_521 - _ZN3cub18CUB_300001_SM_10006detail10radix_sort31DeviceRadixSortSingleTileKernelINS1_5radix10policy_hubIi9SortTupleyE10Policy1000ELNS0_9SortOrderE0EiS6_yNS1_21identity_decomposer_tEEEvPKT1_PSB_PKT2_PSF_T3_iiT4_)
        .other          _ZN3cub18CUB_300001_SM_10006detail10radix_sort31DeviceRadixSortSingleTileKernelINS1_5radix10policy_hubIi9SortTupleyE10Policy1000ELNS0_9SortOrderE0EiS6_yNS1_21identity_decomposer_tEEEvPKT1_PSB_PKT2_PSF_T3_iiT4_,@"STO_CUDA_ENTRY STV_DEFAULT"
_ZN3cub18CUB_300001_SM_10006detail10radix_sort31DeviceRadixSortSingleTileKernelINS1_5radix10policy_hubIi9SortTupleyE10Policy1000ELNS0_9SortOrderE0EiS6_yNS1_21identity_decomposer_tEEEvPKT1_PSB_PKT2_PSF_T3_iiT4_:
.text._ZN3cub18CUB_300001_SM_10006detail10radix_sort31DeviceRadixSortSingleTileKernelINS1_5radix10policy_hubIi9SortTupleyE10Policy1000ELNS0_9SortOrderE0EiS6_yNS1_21identity_decomposer_tEEEvPKT1_PSB_PKT2_PSF_T3_iiT4_:
[----:B------:R-:W-:Y:S01]  /*0000*/  LDC R1, c[0x0][0x37c] ;  /* 0x0000df00ff017b82 */ /* 0x000fe20000000800 */
[----:B------:R-:W0:Y:S01]  /*0010*/  S2R R0, SR_TID.X ;  /* 0x0000000000007919 */ /* 0x000e220000002100 */
[----:B------:R-:W1:Y:S06]  /*0020*/  LDCU UR4, c[0x0][0x3a0] ;  /* 0x00007400ff0477ac */ /* 0x000e6c0008000800 */
[----:B------:R-:W2:Y:S01]  /*0030*/  LDC.64 R4, c[0x0][0x380] ;  /* 0x0000e000ff047b82 */ /* 0x000ea20000000a00 */
[----:B------:R-:W3:Y:S07]  /*0040*/  LDCU.64 UR10, c[0x0][0x358] ;  /* 0x00006b00ff0a77ac */ /* 0x000eee0008000a00 */
[----:B------:R-:W4:Y:S08]  /*0050*/  LDC.64 R6, c[0x0][0x390] ;  /* 0x0000e400ff067b82 */ /* 0x000f300000000a00 */
[----:B------:R-:W3:Y:S01]  /*0060*/  S2UR UR5, SR_CgaCtaId ;  /* 0x00000000000579c3 */ /* 0x000ee20000008800 */
[----:B------:R-:W3:Y:S01]  /*0070*/  S2R R80, SR_LANEID ;  /* 0x0000000000507919 */ /* 0x000ee20000000000 */
[----:B------:R-:W-:Y:S01]  /*0080*/  IMAD.MOV.U32 R26, RZ, RZ, -0x1 ;  /* 0xffffffffff1a7424 */ /* 0x000fe200078e00ff */
[----:B------:R-:W3:Y:S01]  /*0090*/  LDCU.64 UR6, c[0x0][0x3a8] ;  /* 0x00007500ff0677ac */ /* 0x000ee20008000a00 */
[----:B------:R-:W-:-:S02]  /*00a0*/  IMAD.MOV.U32 R27, RZ, RZ, -0x1 ;  /* 0xffffffffff1b7424 */ /* 0x000fc400078e00ff */
[----:B------:R-:W-:Y:S01]  /*00b0*/  IMAD.MOV.U32 R28, RZ, RZ, -0x1 ;  /* 0xffffffffff1c7424 */ /* 0x000fe200078e00ff */
[----:B------:R-:W2:Y:S01]  /*00c0*/  LDCU UR9, c[0x0][0x3ac] ;  /* 0x00007580ff0977ac */ /* 0x000ea20008000800 */
[----:B0-----:R-:W-:-:S04]  /*00d0*/  IMAD R9, R0, 0x3, RZ ;  /* 0x0000000300097824 */ /* 0x001fc800078e02ff */
[C---:B------:R-:W-:Y:S01]  /*00e0*/  VIADD R8, R9.reuse, 0x1 ;  /* 0x0000000109087836 */ /* 0x040fe20000000000 */
[C---:B-1----:R-:W-:Y:S01]  /*00f0*/  ISETP.GE.AND P0, PT, R9.reuse, UR4, PT ;  /* 0x0000000409007c0c */ /* 0x042fe2000bf06270 */
[C---:B------:R-:W-:Y:S02]  /*0100*/  VIADD R10, R9.reuse, 0x2 ;  /* 0x00000002090a7836 */ /* 0x040fe40000000000 */
[C---:B--2---:R-:W-:Y:S01]  /*0110*/  IMAD.WIDE.U32 R4, R9.reuse, 0x4, R4 ;  /* 0x0000000409047825 */ /* 0x044fe200078e0004 */
[----:B------:R-:W-:Y:S02]  /*0120*/  ISETP.GE.AND P1, PT, R8, UR4, PT ;  /* 0x0000000408007c0c */ /* 0x000fe4000bf26270 */
[----:B------:R-:W-:Y:S01]  /*0130*/  ISETP.GE.AND P2, PT, R10, UR4, PT ;  /* 0x000000040a007c0c */ /* 0x000fe2000bf46270 */
[----:B----4-:R-:W-:-:S06]  /*0140*/  IMAD.WIDE.U32 R6, R9, 0x18, R6 ;  /* 0x0000001809067825 */ /* 0x010fcc00078e0006 */
[----:B---3--:R-:W2:Y:S04]  /*0150*/  @!P0 LDG.E R29, desc[UR10][R4.64] ;  /* 0x0000000a041d8981 */ /* 0x008ea8000c1e1900 */
[----:B------:R-:W3:Y:S04]  /*0160*/  @!P1 LDG.E R8, desc[UR10][R4.64+0x4] ;  /* 0x0000040a04089981 */ /* 0x000ee8000c1e1900 */
[----:B------:R-:W4:Y:S01]  /*0170*/  @!P2 LDG.E R9, desc[UR10][R4.64+0x8] ;  /* 0x0000080a0409a981 */ /* 0x000f22000c1e1900 */
[----:B------:R-:W-:Y:S06]  /*0180*/  BAR.SYNC.DEFER_BLOCKING 0x0 ;  /* 0x0000000000007b1d */ /* 0x000fec0000010000 */
[----:B------:R-:W4:Y:S04]  /*0190*/  @!P0 LDG.E R10, desc[UR10][R6.64+0x14] ;  /* 0x0000140a060a8981 */ /* 0x000f28000c1e1900 */
[----:B------:R-:W4:Y:S04]  /*01a0*/  @!P1 LDG.E R11, desc[UR10][R6.64+0x2c] ;  /* 0x00002c0a060b9981 */ /* 0x000f28000c1e1900 */
[----:B------:R-:W4:Y:S01]  /*01b0*/  @!P2 LDG.E R30, desc[UR10][R6.64+0x44] ;  /* 0x0000440a061ea981 */ /* 0x000f22000c1e1900 */
[----:B------:R-:W-:-:S03]  /*01c0*/  UMOV UR4, 0x400 ;  /* 0x0000040000047882 */ /* 0x000fc60000000000 */
[----:B------:R-:W5:Y:S01]  /*01d0*/  @!P0 LDG.E.64 R2, desc[UR10][R6.64] ;  /* 0x0000000a06028981 */ /* 0x000f62000c1e1b00 */
[----:B------:R-:W-:-:S03]  /*01e0*/  ULEA UR4, UR5, UR4, 0x18 ;  /* 0x0000000405047291 */ /* 0x000fc6000f8ec0ff */
        /* <DEDUP_REMOVED lines=10> */
[----:B------:R0:W5:Y:S01]  /*0290*/  @!P2 LDG.E R20, desc[UR10][R6.64+0x40] ;  /* 0x0000400a0614a981 */ /* 0x000162000c1e1900 */
[----:B------:R-:W-:Y:S01]  /*02a0*/  SHF.R.U32.HI R82, RZ, 0x5, R0 ;  /* 0x00000005ff527819 */ /* 0x000fe20000011600 */
[----:B------:R-:W-:-:S02]  /*02b0*/  UIADD3 UR8, UPT, UPT, UR6, 0x6, URZ ;  /* 0x0000000606087890 */ /* 0x000fc4000fffe0ff */
[----:B------:R-:W-:Y:S01]  /*02c0*/  UIADD3 UR5, UPT, UPT, -UR6, UR7, URZ ;  /* 0x0000000706057290 */ /* 0x000fe2000fffe1ff */
[----:B------:R-:W-:Y:S01]  /*02d0*/  BAR.SYNC.DEFER_BLOCKING 0x0 ;  /* 0x0000000000007b1d */ /* 0x000fe20000010000 */
[----:B--2---:R-:W-:Y:S02]  /*02e0*/  @!P0 LOP3.LUT R26, R29, 0x80000000, RZ, 0x3c, !PT ;  /* 0x800000001d1a8812 */ /* 0x004fe400078e3cff */
[----:B------:R-:W-:Y:S02]  /*02f0*/  LEA R29, R0, UR4, 0x2 ;  /* 0x00000004001d7c11 */ /* 0x000fe4000f8e10ff */
[----:B---3--:R-:W-:-:S03]  /*0300*/  @!P1 LOP3.LUT R27, R8, 0x80000000, RZ, 0x3c, !PT ;  /* 0x80000000081b9812 */ /* 0x008fc600078e3cff */
[----:B------:R-:W-:Y:S01]  /*0310*/  IMAD R31, R0, 0x80, R29 ;  /* 0x00000080001f7824 */ /* 0x000fe200078e021d */
[----:B----4-:R-:W-:-:S03]  /*0320*/  @!P2 LOP3.LUT R28, R9, 0x80000000, RZ, 0x3c, !PT ;  /* 0x80000000091ca812 */ /* 0x010fc600078e3cff */
[----:B------:R-:W-:-:S04]  /*0330*/  IMAD R33, R0, -0x78, R31 ;  /* 0xffffff8800217824 */ /* 0x000fc800078e021f */
[----:B------:R-:W-:Y:S01]  /*0340*/  IMAD R35, R0, 0x3c, R33 ;  /* 0x0000003c00237824 */ /* 0x000fe200078e0221 */
[C---:B------:R-:W-:Y:S02]  /*0350*/  @!P0 PRMT R4, R10.reuse, 0x7770, RZ ;  /* 0x000077700a048816 */ /* 0x040fe400000000ff */
[----:B------:R-:W-:Y:S02]  /*0360*/  @!P0 PRMT R5, R10, 0x7771, RZ ;  /* 0x000077710a058816 */ /* 0x000fe400000000ff */
[----:B------:R-:W-:Y:S02]  /*0370*/  @!P0 PRMT R17, R4, 0x7610, R17 ;  /* 0x0000761004118816 */ /* 0x000fe40000000011 */
[----:B------:R-:W-:Y:S02]  /*0380*/  @!P1 PRMT R4, R11, 0x7770, RZ ;  /* 0x000077700b049816 */ /* 0x000fe400000000ff */
[----:B------:R-:W-:Y:S02]  /*0390*/  @!P0 PRMT R19, R5, 0x7610, R19 ;  /* 0x0000761005138816 */ /* 0x000fe40000000013 */
[----:B------:R-:W-:-:S02]  /*03a0*/  @!P1 PRMT R38, R4, 0x7610, R38 ;  /* 0x0000761004269816 */ /* 0x000fc40000000026 */
[----:B------:R-:W-:Y:S02]  /*03b0*/  @!P1 PRMT R5, R11, 0x7771, RZ ;  /* 0x000077710b059816 */ /* 0x000fe400000000ff */
[----:B------:R-:W-:Y:S02]  /*03c0*/  @!P2 PRMT R4, R30, 0x7770, RZ ;  /* 0x000077701e04a816 */ /* 0x000fe400000000ff */
[----:B------:R-:W-:Y:S02]  /*03d0*/  @!P1 PRMT R39, R5, 0x7610, R39 ;  /* 0x0000761005279816 */ /* 0x000fe40000000027 */
[----:B------:R-:W-:Y:S02]  /*03e0*/  @!P2 PRMT R42, R4, 0x7610, R42 ;  /* 0x00007610042aa816 */ /* 0x000fe4000000002a */
[C---:B------:R-:W-:Y:S02]  /*03f0*/  @!P2 PRMT R5, R30.reuse, 0x7771, RZ ;  /* 0x000077711e05a816 */ /* 0x040fe400000000ff */
[----:B------:R-:W-:-:S02]  /*0400*/  @!P2 PRMT R4, R30, 0x7772, RZ ;  /* 0x000077721e04a816 */ /* 0x000fc400000000ff */
[----:B------:R-:W-:Y:S02]  /*0410*/  @!P0 PRMT R8, R10, 0x7772, RZ ;  /* 0x000077720a088816 */ /* 0x000fe400000000ff */
[C---:B0-----:R-:W-:Y:S02]  /*0420*/  @!P1 PRMT R6, R11.reuse, 0x7772, RZ ;  /* 0x000077720b069816 */ /* 0x041fe400000000ff */
[----:B------:R-:W-:Y:S02]  /*0430*/  @!P2 PRMT R30, R30, 0x7773, RZ ;  /* 0x000077731e1ea816 */ /* 0x000fe400000000ff */
[----:B------:R-:W-:Y:S02]  /*0440*/  @!P0 PRMT R10, R10, 0x7773, RZ ;  /* 0x000077730a0a8816 */ /* 0x000fe400000000ff */
[----:B------:R-:W-:Y:S02]  /*0450*/  @!P1 PRMT R11, R11, 0x7773, RZ ;  /* 0x000077730b0b9816 */ /* 0x000fe400000000ff */
[----:B------:R-:W-:-:S02]  /*0460*/  @!P2 PRMT R45, R30, 0x7610, R45 ;  /* 0x000076101e2da816 */ /* 0x000fc4000000002d */
[----:B------:R-:W-:Y:S02]  /*0470*/  @!P0 PRMT R21, R8, 0x7610, R21 ;  /* 0x0000761008158816 */ /* 0x000fe40000000015 */
[----:B------:R-:W-:Y:S02]  /*0480*/  @!P0 PRMT R36, R10, 0x7610, R36 ;  /* 0x000076100a248816 */ /* 0x000fe40000000024 */
[----:B------:R-:W-:Y:S02]  /*0490*/  @!P1 PRMT R40, R6, 0x7610, R40 ;  /* 0x0000761006289816 */ /* 0x000fe40000000028 */
[----:B------:R-:W-:Y:S02]  /*04a0*/  @!P1 PRMT R41, R11, 0x7610, R41 ;  /* 0x000076100b299816 */ /* 0x000fe40000000029 */
[----:B------:R-:W-:Y:S02]  /*04b0*/  @!P2 PRMT R43, R5, 0x7610, R43 ;  /* 0x00007610052ba816 */ /* 0x000fe4000000002b */
[----:B------:R-:W-:-:S02]  /*04c0*/  @!P2 PRMT R44, R4, 0x7610, R44 ;  /* 0x00007610042ca816 */ /* 0x000fc4000000002c */
[----:B------:R-:W-:-:S07]  /*04d0*/  LEA R30, R82, UR4, 0x2 ;  /* 0x00000004521e7c11 */ /* 0x000fce000f8e10ff */
.L_x_407:
[----:B------:R-:W-:Y:S01]  /*04e0*/  UISETP.LT.AND UP0, UPT, UR5, 0x6, UPT ;  /* 0x000000060500788c */ /* 0x000fe2000bf01270 */
[----:B------:R-:W-:Y:S01]  /*04f0*/  STS [R29], RZ ;  /* 0x000000ff1d007388 */ /* 0x000fe20000000800 */
[----:B------:R-:W-:Y:S01]  /*0500*/  UIADD3 UR6, UPT, UPT, UR8, -0x6, URZ ;  /* 0xfffffffa08067890 */ /* 0x000fe2000fffe0ff */
[----:B------:R-:W-:Y:S01]  /*0510*/  ISETP.NE.AND P1, PT, R80, 0x1f, PT ;  /* 0x0000001f5000780c */ /* 0x000fe20003f25270 */
[----:B------:R-:W-:Y:S01]  /*0520*/  USEL UR4, UR5, 0x6, UP0 ;  /* 0x0000000605047887 */ /* 0x000fe20008000000 */
[----:B------:R-:W-:Y:S01]  /*0530*/  STS [R29+0x400], RZ ;  /* 0x000400ff1d007388 */ /* 0x000fe20000000800 */
[C---:B------:R-:W-:Y:S01]  /*0540*/  ISETP.NE.AND P2, PT, R82.reuse, 0x6, PT ;  /* 0x000000065200780c */ /* 0x040fe20003f45270 */
[----:B------:R-:W-:Y:S01]  /*0550*/  UISETP.GE.AND UP0, UPT, UR8, UR9, UPT ;  /* 0x000000090800728c */ /* 0x000fe2000bf06270 */
[----:B------:R-:W-:Y:S01]  /*0560*/  SHF.R.U32.HI R4, RZ, UR6, R26 ;  /* 0x00000006ff047c19 */ /* 0x000fe2000801161a */
[----:B------:R-:W-:Y:S01]  /*0570*/  UBMSK UR4, URZ, UR4 ;  /* 0x00000004ff04729b */ /* 0x000fe20008000000 */
[----:B------:R-:W-:Y:S01]  /*0580*/  STS [R29+0x800], RZ ;  /* 0x000800ff1d007388 */ /* 0x000fe20000000800 */
[----:B------:R-:W-:-:S03]  /*0590*/  ISETP.NE.AND P3, PT, R82, 0x7, PT ;  /* 0x000000075200780c */ /* 0x000fc60003f65270 */
[----:B------:R-:W-:Y:S01]  /*05a0*/  STS [R29+0xc00], RZ ;  /* 0x000c00ff1d007388 */ /* 0x000fe20000000800 */
[----:B------:R-:W-:-:S03]  /*05b0*/  LOP3.LUT R4, R4, UR4, RZ, 0xc0, !PT ;  /* 0x0000000404047c12 */ /* 0x000fc6000f8ec0ff */
[----:B------:R-:W-:Y:S01]  /*05c0*/  STS [R29+0x1000], RZ ;  /* 0x001000ff1d007388 */ /* 0x000fe20000000800 */
[----:B------:R-:W-:Y:S01]  /*05d0*/  SHF.R.U32.HI R6, RZ, 0x4, R4 ;  /* 0x00000004ff067819 */ /* 0x000fe20000011604 */
[----:B------:R-:W-:Y:S02]  /*05e0*/  IMAD.SHL.U32 R5, R4, 0x400, RZ ;  /* 0x0000040004057824 */ /* 0x000fe400078e00ff */
[----:B------:R-:W-:Y:S01]  /*05f0*/  STS [R29+0x1400], RZ ;  /* 0x001400ff1d007388 */ /* 0x000fe20000000800 */
[----:B------:R-:W-:Y:S02]  /*0600*/  LOP3.LUT R6, R6, 0xffffffe, RZ, 0xc0, !PT ;  /* 0x0ffffffe06067812 */ /* 0x000fe400078ec0ff */
[----:B------:R-:W-:Y:S01]  /*0610*/  LOP3.LUT R4, R5, 0x7c00, RZ, 0xc0, !PT ;  /* 0x00007c0005047812 */ /* 0x000fe200078ec0ff */
[----:B------:R-:W-:Y:S03]  /*0620*/  STS [R29+0x1800], RZ ;  /* 0x001800ff1d007388 */ /* 0x000fe60000000800 */
[----:B------:R-:W-:Y:S01]  /*0630*/  IADD3 R51, PT, PT, R6, R29, R4 ;  /* 0x0000001d06337210 */ /* 0x000fe20007ffe004 */
[----:B------:R-:W-:Y:S01]  /*0640*/  STS [R29+0x1c00], RZ ;  /* 0x001c00ff1d007388 */ /* 0x000fe20000000800 */
[----:B------:R-:W-:-:S03]  /*0650*/  SHF.R.U32.HI R4, RZ, UR6, R27 ;  /* 0x00000006ff047c19 */ /* 0x000fc6000801161b */
        /* <DEDUP_REMOVED lines=8> */
[----:B------:R-:W-:Y:S02]  /*06e0*/  LOP3.LUT R47, R4, 0xffffffe, RZ, 0xc0, !PT ;  /* 0x0ffffffe042f7812 */ /* 0x000fe400078ec0ff */
[----:B------:R-:W-:Y:S01]  /*06f0*/  SHF.R.U32.HI R5, RZ, UR6, R28 ;  /* 0x00000006ff057c19 */ /* 0x000fe2000801161c */
[----:B------:R-:W-:Y:S01]  /*0700*/  STS [R29+0x3000], RZ ;  /* 0x003000ff1d007388 */ /* 0x000fe20000000800 */
[----:B------:R-:W-:Y:S01]  /*0710*/  IADD3 R47, PT, PT, R47, R29, R6 ;  /* 0x0000001d2f2f7210 */ /* 0x000fe20007ffe006 */
[----:B0-----:R-:W0:Y:S01]  /*0720*/  S2UR UR6, SR_CgaCtaId ;  /* 0x00000000000679c3 */ /* 0x001e220000008800 */
[----:B------:R-:W-:Y:S01]  /*0730*/  LOP3.LUT R5, R5, UR4, RZ, 0xc0, !PT ;  /* 0x0000000405057c12 */ /* 0x000fe2000f8ec0ff */
[----:B------:R-:W-:Y:S01]  /*0740*/  STS [R29+0x3400], RZ ;  /* 0x003400ff1d007388 */ /* 0x000fe20000000800 */
[----:B------:R-:W-:-:S03]  /*0750*/  UMOV UR4, 0x400 ;  /* 0x0000040000047882 */ /* 0x000fc60000000000 */
[----:B------:R-:W-:Y:S01]  /*0760*/  STS [R29+0x3800], RZ ;  /* 0x003800ff1d007388 */ /* 0x000fe20000000800 */
[----:B------:R-:W-:Y:S01]  /*0770*/  IMAD.SHL.U32 R6, R5, 0x400, RZ ;  /* 0x0000040005067824 */ /* 0x000fe200078e00ff */
[----:B------:R-:W-:Y:S02]  /*0780*/  SHF.R.U32.HI R5, RZ, 0x4, R5 ;  /* 0x00000004ff057819 */ /* 0x000fe40000011605 */
[----:B------:R-:W-:Y:S02]  /*0790*/  STS [R29+0x3c00], RZ ;  /* 0x003c00ff1d007388 */ /* 0x000fe40000000800 */
[----:B------:R-:W-:Y:S02]  /*07a0*/  LOP3.LUT R46, R6, 0x7c00, RZ, 0xc0, !PT ;  /* 0x00007c00062e7812 */ /* 0x000fe400078ec0ff */
[----:B------:R-:W-:Y:S01]  /*07b0*/  STS [R29+0x4000], RZ ;  /* 0x004000ff1d007388 */ /* 0x000fe20000000800 */
[----:B------:R-:W-:-:S03]  /*07c0*/  LOP3.LUT R5, R5, 0xffffffe, RZ, 0xc0, !PT ;  /* 0x0ffffffe05057812 */ /* 0x000fc600078ec0ff */
[----:B------:R-:W-:Y:S01]  /*07d0*/  STS [R29+0x4400], RZ ;  /* 0x004400ff1d007388 */ /* 0x000fe20000000800 */
[----:B------:R-:W-:-:S03]  /*07e0*/  IADD3 R46, PT, PT, R5, R29, R46 ;  /* 0x0000001d052e7210 */ /* 0x000fc60007ffe02e */
[----:B------:R-:W-:Y:S01]  /*07f0*/  STS [R29+0x4800], RZ ;  /* 0x004800ff1d007388 */ /* 0x000fe20000000800 */
[----:B0-----:R-:W-:-:S03]  /*0800*/  ULEA UR4, UR6, UR4, 0x18 ;  /* 0x0000000406047291 */ /* 0x001fc6000f8ec0ff */
        /* <DEDUP_REMOVED lines=27> */
[----:B--2---:R-:W2:Y:S04]  /*09c0*/  LDS R10, [R31+0xc] ;  /* 0x00000c001f0a7984 */ /* 0x004ea80000000800 */
        /* <DEDUP_REMOVED lines=71> */
[----:B------:R-:W-:-:S04]  /*0e40*/  ISETP.NE.AND P0, PT, R82, 0x1, PT ;  /* 0x000000015200780c */ /* 0x000fc80003f05270 */
[----:B------:R0:W-:Y:S01]  /*0e50*/  @!P1 STS [R30+0x8400], R91 ;  /* 0x0084005b1e009388 */ /* 0x0001e20000000800 */
[----:B------:R-:W-:Y:S01]  /*0e60*/  BAR.SYNC.DEFER_BLOCKING 0x0 ;  /* 0x0000000000007b1d */ /* 0x000fe20000010000 */
[----:B------:R-:W-:Y:S01]  /*0e70*/  ISETP.NE.AND P1, PT, R82, 0x4, PT ;  /* 0x000000045200780c */ /* 0x000fe20003f25270 */
[----:B0-----:R-:W-:-:S04]  /*0e80*/  IMAD.IADD R91, R91, 0x1, -R78 ;  /* 0x000000015b5b7824 */ /* 0x001fc800078e0a4e */
        /* <DEDUP_REMOVED lines=99> */
[----:B------:R-:W2:Y:S01]  /*14c0*/  LDS.U16 R5, [R46] ;  /* 0x000000002e057984 */ /* 0x000ea20000000400 */
[----:B0-----:R-:W-:-:S02]  /*14d0*/  IMAD.IADD R50, R50, 0x1, R51 ;  /* 0x0000000132327824 */ /* 0x001fc400078e0233 */
[----:B-1----:R-:W-:Y:S02]  /*14e0*/  IMAD.IADD R9, R49, 0x1, R4 ;  /* 0x0000000131097824 */ /* 0x002fe400078e0204 */
[----:B--2---:R-:W-:Y:S01]  /*14f0*/  IMAD.IADD R48, R48, 0x1, R5 ;  /* 0x0000000130307824 */ /* 0x004fe200078e0205 */
[----:B------:R-:W-:Y:S06]  /*1500*/  BAR.SYNC.DEFER_BLOCKING 0x0 ;  /* 0x0000000000007b1d */ /* 0x000fec0000010000 */
[----:B------:R-:W-:Y:S05]  /*1510*/  BRA.U UP0, `(.L_x_406) ;  /* 0x0000000500507547 */ /* 0x000fea000b800000 */
[C---:B------:R-:W-:Y:S01]  /*1520*/  LEA R5, R50.reuse, UR4, 0x2 ;  /* 0x0000000432057c11 */ /* 0x040fe2000f8e10ff */
[----:B------:R-:W-:Y:S01]  /*1530*/  UIADD3 UR8, UPT, UPT, UR8, 0x6, URZ ;  /* 0x0000000608087890 */ /* 0x000fe2000fffe0ff */
[----:B------:R-:W-:Y:S01]  /*1540*/  LOP3.LUT R19, R19, 0xffff, RZ, 0xc0, !PT ;  /* 0x0000ffff13137812 */ /* 0x000fe200078ec0ff */
[----:B------:R-:W-:Y:S01]  /*1550*/  UIADD3 UR5, UPT, UPT, UR5, -0x6, URZ ;  /* 0xfffffffa05057890 */ /* 0x000fe2000fffe0ff */
[----:B------:R-:W-:Y:S01]  /*1560*/  LOP3.LUT R4, R17, 0xffff, RZ, 0xc0, !PT ;  /* 0x0000ffff11047812 */ /* 0x000fe200078ec0ff */
[----:B------:R0:W-:Y:S01]  /*1570*/  STS [R5], R26 ;  /* 0x0000001a05007388 */ /* 0x0001e20000000800 */
[----:B------:R-:W-:Y:S01]  /*1580*/  IMAD R7, R50, 0x14, R5 ;  /* 0x0000001432077824 */ /* 0x000fe200078e0205 */
[----:B------:R-:W-:Y:S02]  /*1590*/  LOP3.LUT R36, R36, 0xffff, RZ, 0xc0, !PT ;  /* 0x0000ffff24247812 */ /* 0x000fe400078ec0ff */
[----:B------:R-:W-:Y:S02]  /*15a0*/  PRMT R6, R4, 0x3340, R19 ;  /* 0x0000334004067816 */ /* 0x000fe40000000013 */
[----:B------:R-:W-:-:S02]  /*15b0*/  LEA R4, R9, UR4, 0x2 ;  /* 0x0000000409047c11 */ /* 0x000fc4000f8e10ff */
[----:B------:R-:W-:Y:S02]  /*15c0*/  LOP3.LUT R21, R21, 0xffff, RZ, 0xc0, !PT ;  /* 0x0000ffff15157812 */ /* 0x000fe400078ec0ff */
[----:B0-----:R-:W-:Y:S01]  /*15d0*/  LEA R5, R48, UR4, 0x2 ;  /* 0x0000000430057c11 */ /* 0x001fe2000f8e10ff */
[----:B------:R-:W-:Y:S01]  /*15e0*/  STS [R4], R27 ;  /* 0x0000001b04007388 */ /* 0x000fe20000000800 */
[----:B------:R-:W-:Y:S01]  /*15f0*/  LOP3.LUT R41, R41, 0xffff, RZ, 0xc0, !PT ;  /* 0x0000ffff29297812 */ /* 0x000fe200078ec0ff */
[----:B------:R-:W-:Y:S01]  /*1600*/  IMAD R9, R9, 0x14, R4 ;  /* 0x0000001409097824 */ /* 0x000fe200078e0204 */
[----:B------:R-:W-:Y:S01]  /*1610*/  LOP3.LUT R40, R40, 0xffff, RZ, 0xc0, !PT ;  /* 0x0000ffff28287812 */ /* 0x000fe200078ec0ff */
[----:B------:R-:W-:Y:S01]  /*1620*/  STS [R5], R28 ;  /* 0x0000001c05007388 */ /* 0x000fe20000000800 */
[----:B------:R-:W-:Y:S01]  /*1630*/  LOP3.LUT R39, R39, 0xffff, RZ, 0xc0, !PT ;  /* 0x0000ffff27277812 */ /* 0x000fe200078ec0ff */
[----:B------:R-:W-:Y:S01]  /*1640*/  IMAD R11, R48, 0x14, R5 ;  /* 0x00000014300b7824 */ /* 0x000fe200078e0205 */
[----:B------:R-:W-:Y:S01]  /*1650*/  LOP3.LUT R38, R38, 0xffff, RZ, 0xc0, !PT ;  /* 0x0000ffff26267812 */ /* 0x000fe200078ec0ff */
[----:B------:R-:W-:Y:S01]  /*1660*/  BAR.SYNC.DEFER_BLOCKING 0x0 ;  /* 0x0000000000007b1d */ /* 0x000fe20000010000 */
[----:B------:R-:W-:-:S02]  /*1670*/  LOP3.LUT R45, R45, 0xffff, RZ, 0xc0, !PT ;  /* 0x0000ffff2d2d7812 */ /* 0x000fc400078ec0ff */
[----:B------:R-:W-:Y:S02]  /*1680*/  LOP3.LUT R44, R44, 0xffff, RZ, 0xc0, !PT ;  /* 0x0000ffff2c2c7812 */ /* 0x000fe400078ec0ff */
[----:B------:R-:W-:Y:S02]  /*1690*/  LOP3.LUT R43, R43, 0xffff, RZ, 0xc0, !PT ;  /* 0x0000ffff2b2b7812 */ /* 0x000fe400078ec0ff */
[----:B------:R-:W-:Y:S02]  /*16a0*/  LOP3.LUT R42, R42, 0xffff, RZ, 0xc0, !PT ;  /* 0x0000ffff2a2a7812 */ /* 0x000fe400078ec0ff */
[----:B------:R-:W-:Y:S02]  /*16b0*/  PRMT R17, R21, 0x3340, R36 ;  /* 0x0000334015117816 */ /* 0x000fe40000000024 */
[----:B------:R-:W-:Y:S02]  /*16c0*/  PRMT R19, R40, 0x3340, R41 ;  /* 0x0000334028137816 */ /* 0x000fe40000000029 */
[----:B------:R-:W-:-:S02]  /*16d0*/  PRMT R38, R38, 0x3340, R39 ;  /* 0x0000334026267816 */ /* 0x000fc40000000027 */
[----:B------:R-:W-:Y:S02]  /*16e0*/  PRMT R21, R44, 0x3340, R45 ;  /* 0x000033402c157816 */ /* 0x000fe4000000002d */
[----:B------:R-:W-:Y:S02]  /*16f0*/  PRMT R42, R42, 0x3340, R43 ;  /* 0x000033402a2a7816 */ /* 0x000fe4000000002b */
[----:B------:R-:W-:Y:S02]  /*1700*/  PRMT R17, R6, 0x5410, R17 ;  /* 0x0000541006117816 */ /* 0x000fe40000000011 */
[----:B------:R-:W-:Y:S02]  /*1710*/  PRMT R19, R38, 0x5410, R19 ;  /* 0x0000541026137816 */ /* 0x000fe40000000013 */
[----:B------:R-:W-:Y:S01]  /*1720*/  PRMT R21, R42, 0x5410, R21 ;  /* 0x000054102a157816 */ /* 0x000fe20000000015 */
[----:B------:R-:W-:Y:S04]  /*1730*/  LDS R26, [R33] ;  /* 0x00000000211a7984 */ /* 0x000fe80000000800 */
[----:B------:R-:W-:Y:S04]  /*1740*/  LDS R27, [R33+0x4] ;  /* 0x00000400211b7984 */ /* 0x000fe80000000800 */
[----:B------:R-:W-:Y:S01]  /*1750*/  LDS R28, [R33+0x8] ;  /* 0x00000800211c7984 */ /* 0x000fe20000000800 */
[----:B------:R-:W-:Y:S06]  /*1760*/  BAR.SYNC.DEFER_BLOCKING 0x0 ;  /* 0x0000000000007b1d */ /* 0x000fec0000010000 */
[----:B-----5:R-:W-:Y:S04]  /*1770*/  STS.64 [R7], R2 ;  /* 0x0000000207007388 */ /* 0x020fe80000000a00 */
[----:B------:R-:W-:Y:S04]  /*1780*/  STS.64 [R7+0x10], R16 ;  /* 0x0000101007007388 */ /* 0x000fe80000000a00 */
[----:B------:R-:W-:Y:S04]  /*1790*/  STS [R7+0x8], R32 ;  /* 0x0000082007007388 */ /* 0x000fe80000000800 */
[----:B------:R-:W-:Y:S04]  /*17a0*/  STS.U8 [R7+0xc], R34 ;  /* 0x00000c2207007388 */ /* 0x000fe80000000000 */
[----:B------:R-:W-:Y:S04]  /*17b0*/  STS.64 [R9], R12 ;  /* 0x0000000c09007388 */ /* 0x000fe80000000a00 */
[----:B------:R-:W-:Y:S04]  /*17c0*/  STS.64 [R9+0x10], R18 ;  /* 0x0000101209007388 */ /* 0x000fe80000000a00 */
[----:B------:R-:W-:Y:S04]  /*17d0*/  STS [R9+0x8], R22 ;  /* 0x0000081609007388 */ /* 0x000fe80000000800 */
[----:B------:R-:W-:Y:S04]  /*17e0*/  STS.U8 [R9+0xc], R23 ;  /* 0x00000c1709007388 */ /* 0x000fe80000000000 */
[----:B------:R-:W-:Y:S04]  /*17f0*/  STS.64 [R11], R14 ;  /* 0x0000000e0b007388 */ /* 0x000fe80000000a00 */
[----:B------:R-:W-:Y:S04]  /*1800*/  STS.64 [R11+0x10], R20 ;  /* 0x000010140b007388 */ /* 0x000fe80000000a00 */
[----:B------:R-:W-:Y:S04]  /*1810*/  STS [R11+0x8], R24 ;  /* 0x000008180b007388 */ /* 0x000fe80000000800 */
[----:B------:R-:W-:Y:S01]  /*1820*/  STS.U8 [R11+0xc], R25 ;  /* 0x00000c190b007388 */ /* 0x000fe20000000000 */
[----:B------:R-:W-:Y:S06]  /*1830*/  BAR.SYNC.DEFER_BLOCKING 0x0 ;  /* 0x0000000000007b1d */ /* 0x000fec0000010000 */
[----:B------:R-:W0:Y:S04]  /*1840*/  LDS R4, [R35+0x14] ;  /* 0x0000140023047984 */ /* 0x000e280000000800 */
[----:B------:R-:W1:Y:S04]  /*1850*/  LDS R6, [R35+0x2c] ;  /* 0x00002c0023067984 */ /* 0x000e680000000800 */
[----:B------:R-:W2:Y:S04]  /*1860*/  LDS R8, [R35+0x44] ;  /* 0x0000440023087984 */ /* 0x000ea80000000800 */
[----:B------:R-:W3:Y:S04]  /*1870*/  LDS.U8 R5, [R35+0x24] ;  /* 0x0000240023057984 */ /* 0x000ee80000000000 */
[----:B------:R-:W4:Y:S04]  /*1880*/  LDS.U8 R7, [R35+0x3c] ;  /* 0x00003c0023077984 */ /* 0x000f280000000000 */
[----:B------:R0:W3:Y:S04]  /*1890*/  LDS.U8 R34, [R35+0xc] ;  /* 0x00000c0023227984 */ /* 0x0000e80000000000 */
[----:B------:R0:W3:Y:S04]  /*18a0*/  LDS R32, [R35+0x8] ;  /* 0x0000080023207984 */ /* 0x0000e80000000800 */
[----:B------:R0:W4:Y:S04]  /*18b0*/  LDS R22, [R35+0x20] ;  /* 0x0000200023167984 */ /* 0x0001280000000800 */
[----:B------:R0:W4:Y:S04]  /*18c0*/  LDS R24, [R35+0x38] ;  /* 0x0000380023187984 */ /* 0x0001280000000800 */
[----:B------:R1:W4:Y:S04]  /*18d0*/  LDS.64 R2, [R35] ;  /* 0x0000000023027984 */ /* 0x0003280000000a00 */
[----:B------:R2:W4:Y:S01]  /*18e0*/  LDS.64 R12, [R35+0x18] ;  /* 0x00001800230c7984 */ /* 0x0005220000000a00 */
[----:B0-----:R-:W-:-:S02]  /*18f0*/  PRMT R17, R4, 0x7770, RZ ;  /* 0x0000777004117816 */ /* 0x001fc400000000ff */
[C---:B------:R-:W-:Y:S01]  /*1900*/  PRMT R19, R4.reuse, 0x7771, RZ ;  /* 0x0000777104137816 */ /* 0x040fe200000000ff */
[----:B------:R0:W0:Y:S01]  /*1910*/  LDS.64 R14, [R35+0x30] ;  /* 0x00003000230e7984 */ /* 0x0000220000000a00 */
[----:B------:R-:W-:Y:S02]  /*1920*/  PRMT R21, R4, 0x7772, RZ ;  /* 0x0000777204157816 */ /* 0x000fe400000000ff */
[C---:B-1----:R-:W-:Y:S01]  /*1930*/  PRMT R38, R6.reuse, 0x7770, RZ ;  /* 0x0000777006267816 */ /* 0x042fe200000000ff */
[----:B------:R1:W0:Y:S01]  /*1940*/  LDS R16, [R35+0x10] ;  /* 0x0000100023107984 */ /* 0x0002220000000800 */
[C---:B------:R-:W-:Y:S02]  /*1950*/  PRMT R39, R6.reuse, 0x7771, RZ ;  /* 0x0000777106277816 */ /* 0x040fe400000000ff */
[----:B------:R-:W-:Y:S01]  /*1960*/  PRMT R40, R6, 0x7772, RZ ;  /* 0x0000777206287816 */ /* 0x000fe200000000ff */
[----:B------:R1:W0:Y:S01]  /*1970*/  LDS R18, [R35+0x28] ;  /* 0x0000280023127984 */ /* 0x0002220000000800 */
[----:B--2---:R-:W-:-:S02]  /*1980*/  PRMT R42, R8, 0x7770, RZ ;  /* 0x00007770082a7816 */ /* 0x004fc400000000ff */
[C---:B------:R-:W-:Y:S01]  /*1990*/  PRMT R43, R8.reuse, 0x7771, RZ ;  /* 0x00007771082b7816 */ /* 0x040fe200000000ff */
[----:B------:R1:W2:Y:S01]  /*19a0*/  LDS R20, [R35+0x40] ;  /* 0x0000400023147984 */ /* 0x0002a20000000800 */
[----:B------:R-:W-:Y:S02]  /*19b0*/  PRMT R44, R8, 0x7772, RZ ;  /* 0x00007772082c7816 */ /* 0x000fe400000000ff */
[----:B------:R-:W-:Y:S02]  /*19c0*/  PRMT R4, R4, 0x7773, RZ ;  /* 0x0000777304047816 */ /* 0x000fe400000000ff */
[----:B------:R-:W-:Y:S02]  /*19d0*/  PRMT R6, R6, 0x7773, RZ ;  /* 0x0000777306067816 */ /* 0x000fe400000000ff */
[----:B------:R-:W-:Y:S02]  /*19e0*/  PRMT R8, R8, 0x7773, RZ ;  /* 0x0000777308087816 */ /* 0x000fe400000000ff */
[----:B---3--:R-:W-:-:S02]  /*19f0*/  PRMT R23, R5, 0x7610, R23 ;  /* 0x0000761005177816 */ /* 0x008fc40000000017 */
[----:B----4-:R-:W-:Y:S02]  /*1a00*/  PRMT R25, R7, 0x7610, R25 ;  /* 0x0000761007197816 */ /* 0x010fe40000000019 */
[----:B------:R-:W-:Y:S02]  /*1a10*/  PRMT R36, R4, 0x7610, R36 ;  /* 0x0000761004247816 */ /* 0x000fe40000000024 */
[----:B------:R-:W-:Y:S02]  /*1a20*/  PRMT R41, R6, 0x7610, R41 ;  /* 0x0000761006297816 */ /* 0x000fe40000000029 */
[----:B------:R-:W-:Y:S01]  /*1a30*/  PRMT R45, R8, 0x7610, R45 ;  /* 0x00007610082d7816 */ /* 0x000fe2000000002d */
[----:B------:R-:W-:Y:S06]  /*1a40*/  BAR.SYNC.DEFER_BLOCKING 0x0 ;  /* 0x0000000000007b1d */ /* 0x000fec0000010000 */
[----:B-1----:R-:W-:Y:S05]  /*1a50*/  BRA `(.L_x_407) ;  /* 0xffffffe800a07947 */ /* 0x002fea000383ffff */
.L_x_406:
[----:B------:R-:W-:Y:S01]  /*1a60*/  LEA R5, R50, UR4, 0x2 ;  /* 0x0000000432057c11 */ /* 0x000fe2000f8e10ff */
[----:B------:R-:W-:Y:S01]  /*1a70*/  IMAD R35, R0, -0x44, R35 ;  /* 0xffffffbc00237824 */ /* 0x000fe200078e0223 */
[----:B------:R-:W-:Y:S01]  /*1a80*/  LOP3.LUT R19, R19, 0xffff, RZ, 0xc0, !PT ;  /* 0x0000ffff13137812 */ /* 0x000fe200078ec0ff */
[----:B-----5:R-:W-:Y:S01]  /*1a90*/  IMAD.MOV.U32 R30, RZ, RZ, R16 ;  /* 0x000000ffff1e7224 */ /* 0x020fe200078e0010 */
[----:B------:R-:W-:Y:S01]  /*1aa0*/  LOP3.LUT R4, R17, 0xffff, RZ, 0xc0, !PT ;  /* 0x0000ffff11047812 */ /* 0x000fe200078ec0ff */
[----:B------:R0:W-:Y:S01]  /*1ab0*/  STS [R5], R26 ;  /* 0x0000001a05007388 */ /* 0x0001e20000000800 */
[----:B------:R-:W-:Y:S01]  /*1ac0*/  IMAD R7, R50, 0x14, R5 ;  /* 0x0000001432077824 */ /* 0x000fe200078e0205 */
[----:B------:R-:W-:Y:S01]  /*1ad0*/  LOP3.LUT R36, R36, 0xffff, RZ, 0xc0, !PT ;  /* 0x0000ffff24247812 */ /* 0x000fe200078ec0ff */
[----:B------:R-:W-:Y:S01]  /*1ae0*/  BSSY.RECONVERGENT B0, `(.L_x_408) ;  /* 0x0000051000007945 */ /* 0x000fe20003800200 */
        /* <DEDUP_REMOVED lines=15> */
[----:B------:R-:W-:Y:S01]  /*1be0*/  LOP3.LUT R43, R43, 0xffff, RZ, 0xc0, !PT ;  /* 0x0000ffff2b2b7812 */ /* 0x000fe200078ec0ff */
[----:B------:R-:W0:Y:S01]  /*1bf0*/  LDCU.64 UR4, c[0x0][0x3a0] ;  /* 0x00007400ff0477ac */ /* 0x000e220008000a00 */
[----:B------:R-:W-:Y:S02]  /*1c00*/  LOP3.LUT R42, R42, 0xffff, RZ, 0xc0, !PT ;  /* 0x0000ffff2a2a7812 */ /* 0x000fe400078ec0ff */
[----:B------:R-:W-:Y:S02]  /*1c10*/  PRMT R21, R21, 0x3340, R36 ;  /* 0x0000334015157816 */ /* 0x000fe40000000024 */
[----:B------:R-:W-:Y:S02]  /*1c20*/  PRMT R40, R40, 0x3340, R41 ;  /* 0x0000334028287816 */ /* 0x000fe40000000029 */
[----:B------:R-:W-:-:S02]  /*1c30*/  PRMT R39, R38, 0x3340, R39 ;  /* 0x0000334026277816 */ /* 0x000fc40000000027 */
[----:B------:R-:W-:Y:S02]  /*1c40*/  PRMT R44, R44, 0x3340, R45 ;  /* 0x000033402c2c7816 */ /* 0x000fe4000000002d */
[----:B------:R-:W-:Y:S01]  /*1c50*/  PRMT R43, R42, 0x3340, R43 ;  /* 0x000033402a2b7816 */ /* 0x000fe2000000002b */
[----:B------:R-:W-:Y:S01]  /*1c60*/  IMAD.MOV.U32 R42, RZ, RZ, R20 ;  /* 0x000000ffff2a7224 */ /* 0x000fe200078e0014 */
[----:B------:R-:W-:Y:S02]  /*1c70*/  PRMT R31, R6, 0x5410, R21 ;  /* 0x00005410061f7816 */ /* 0x000fe40000000015 */
[----:B------:R-:W-:Y:S02]  /*1c80*/  PRMT R19, R39, 0x5410, R40 ;  /* 0x0000541027137816 */ /* 0x000fe40000000028 */
[----:B------:R-:W-:Y:S01]  /*1c90*/  PRMT R43, R43, 0x5410, R44 ;  /* 0x000054102b2b7816 */ /* 0x000fe2000000002c */
[----:B------:R-:W-:Y:S01]  /*1ca0*/  LDS R16, [R35] ;  /* 0x0000000023107984 */ /* 0x000fe20000000800 */
[----:B0-----:R-:W-:-:S03]  /*1cb0*/  ISETP.LT.U32.AND P2, PT, R0, UR4, PT ;  /* 0x0000000400007c0c */ /* 0x001fc6000bf41070 */
[----:B------:R-:W0:Y:S04]  /*1cc0*/  LDS R10, [R35+0x400] ;  /* 0x00040000230a7984 */ /* 0x000e280000000800 */
[----:B------:R1:W2:Y:S01]  /*1cd0*/  LDS R17, [R35+0x800] ;  /* 0x0008000023117984 */ /* 0x0002a20000000800 */
[----:B------:R-:W-:Y:S01]  /*1ce0*/  BAR.SYNC.DEFER_BLOCKING 0x0 ;  /* 0x0000000000007b1d */ /* 0x000fe20000010000 */
[----:B-1----:R-:W-:-:S05]  /*1cf0*/  IMAD R35, R0, 0x14, R35 ;  /* 0x0000001400237824 */ /* 0x002fca00078e0223 */
[----:B------:R-:W-:Y:S04]  /*1d00*/  STS.64 [R7], R2 ;  /* 0x0000000207007388 */ /* 0x000fe80000000a00 */
[----:B------:R-:W-:Y:S04]  /*1d10*/  STS.64 [R7+0x10], R30 ;  /* 0x0000101e07007388 */ /* 0x000fe80000000a00 */
[----:B------:R-:W-:Y:S04]  /*1d20*/  STS [R7+0x8], R32 ;  /* 0x0000082007007388 */ /* 0x000fe80000000800 */
[----:B------:R1:W-:Y:S04]  /*1d30*/  STS.U8 [R7+0xc], R34 ;  /* 0x00000c2207007388 */ /* 0x0003e80000000000 */
[----:B------:R3:W-:Y:S04]  /*1d40*/  STS.64 [R9], R12 ;  /* 0x0000000c09007388 */ /* 0x0007e80000000a00 */
[----:B------:R-:W-:Y:S01]  /*1d50*/  STS.64 [R9+0x10], R18 ;  /* 0x0000101209007388 */ /* 0x000fe20000000a00 */
[----:B-1----:R-:W1:Y:S03]  /*1d60*/  LDC.64 R6, c[0x0][0x388] ;  /* 0x0000e200ff067b82 */ /* 0x002e660000000a00 */
[----:B------:R-:W-:Y:S04]  /*1d70*/  STS [R9+0x8], R22 ;  /* 0x0000081609007388 */ /* 0x000fe80000000800 */
[----:B------:R4:W-:Y:S01]  /*1d80*/  STS.U8 [R9+0xc], R23 ;  /* 0x00000c1709007388 */ /* 0x0009e20000000000 */
[----:B---3--:R-:W-:-:S03]  /*1d90*/  IMAD.U32 R12, RZ, RZ, UR5 ;  /* 0x00000005ff0c7e24 */ /* 0x008fc6000f8e00ff */
[----:B------:R-:W-:Y:S04]  /*1da0*/  STS.64 [R11], R14 ;  /* 0x0000000e0b007388 */ /* 0x000fe80000000a00 */
[----:B------:R-:W-:Y:S01]  /*1db0*/  STS.64 [R11+0x10], R42 ;  /* 0x0000102a0b007388 */ /* 0x000fe20000000a00 */
[----:B----4-:R-:W3:Y:S03]  /*1dc0*/  LDC.64 R8, c[0x0][0x398] ;  /* 0x0000e600ff087b82 */ /* 0x010ee60000000a00 */
[----:B------:R-:W-:Y:S04]  /*1dd0*/  STS [R11+0x8], R24 ;  /* 0x000008180b007388 */ /* 0x000fe80000000800 */
[----:B------:R4:W-:Y:S01]  /*1de0*/  STS.U8 [R11+0xc], R25 ;  /* 0x00000c190b007388 */ /* 0x0009e20000000000 */
[C---:B-1----:R-:W-:Y:S01]  /*1df0*/  IMAD.WIDE.U32 R6, R0.reuse, 0x4, R6 ;  /* 0x0000000400067825 */ /* 0x042fe200078e0006 */
[----:B------:R-:W-:Y:S03]  /*1e00*/  BAR.SYNC.DEFER_BLOCKING 0x0 ;  /* 0x0000000000007b1d */ /* 0x000fe60000010000 */
[----:B----4-:R-:W-:-:S05]  /*1e10*/  VIADD R11, R0, 0x100 ;  /* 0x00000100000b7836 */ /* 0x010fca0000000000 */
[----:B------:R-:W-:Y:S01]  /*1e20*/  ISETP.LT.U32.AND P0, PT, R11, UR4, PT ;  /* 0x000000040b007c0c */ /* 0x000fe2000bf01070 */
[C---:B------:R-:W-:Y:S02]  /*1e30*/  VIADD R11, R0.reuse, 0x200 ;  /* 0x00000200000b7836 */ /* 0x040fe40000000000 */
[----:B---3--:R-:W-:Y:S01]  /*1e40*/  IMAD.WIDE.U32 R8, R0, 0x18, R8 ;  /* 0x0000001800087825 */ /* 0x008fe200078e0008 */
[----:B------:R-:W-:Y:S02]  /*1e50*/  ISETP.GT.U32.AND.EX P0, PT, R12, RZ, PT, P0 ;  /* 0x000000ff0c00720c */ /* 0x000fe40003f04100 */
[----:B------:R-:W-:Y:S01]  /*1e60*/  ISETP.LT.U32.AND P1, PT, R11, UR4, PT ;  /* 0x000000040b007c0c */ /* 0x000fe2000bf21070 */
[----:B------:R-:W-:-:S03]  /*1e70*/  IMAD.U32 R11, RZ, RZ, UR5 ;  /* 0x00000005ff0b7e24 */ /* 0x000fc6000f8e00ff */
[----:B------:R-:W-:Y:S02]  /*1e80*/  ISETP.GT.U32.AND.EX P1, PT, R12, RZ, PT, P1 ;  /* 0x000000ff0c00720c */ /* 0x000fe40003f24110 */
[----:B------:R-:W-:Y:S01]  /*1e90*/  ISETP.GT.U32.AND.EX P2, PT, R11, RZ, PT, P2 ;  /* 0x000000ff0b00720c */ /* 0x000fe20003f44120 */
[----:B------:R1:W3:Y:S04]  /*1ea0*/  LDS R13, [R35+0x1808] ;  /* 0x00180800230d7984 */ /* 0x0002e80000000800 */
[----:B------:R1:W4:Y:S01]  /*1eb0*/  LDS.U8 R19, [R35+0x180c] ;  /* 0x00180c0023137984 */ /* 0x0003220000000000 */
[----:B0-----:R-:W-:-:S03]  /*1ec0*/  @P0 LOP3.LUT R37, R10, 0x80000000, RZ, 0x3c, !PT ;  /* 0x800000000a250812 */ /* 0x001fc600078e3cff */
[----:B------:R1:W0:Y:S04]  /*1ed0*/  LDS R21, [R35+0x3008] ;  /* 0x0030080023157984 */ /* 0x0002280000000800 */
[----:B------:R1:W0:Y:S04]  /*1ee0*/  LDS.U8 R23, [R35+0x300c] ;  /* 0x00300c0023177984 */ /* 0x0002280000000000 */
[----:B------:R1:W0:Y:S04]  /*1ef0*/  LDS.64 R2, [R35+0x1800] ;  /* 0x0018000023027984 */ /* 0x0002280000000a00 */
[----:B------:R1:W0:Y:S04]  /*1f00*/  LDS.64 R4, [R35+0x3000] ;  /* 0x0030000023047984 */ /* 0x0002280000000a00 */
[----:B------:R1:W0:Y:S04]  /*1f10*/  LDS.64 R14, [R35+0x1810] ;  /* 0x00181000230e7984 */ /* 0x0002280000000a00 */
[----:B------:R1:W0:Y:S01]  /*1f20*/  LDS.64 R26, [R35+0x3010] ;  /* 0x00301000231a7984 */ /* 0x0002220000000a00 */
[----:B--2---:R-:W-:Y:S05]  /*1f30*/  @!P2 BRA `(.L_x_409) ;  /* 0x00000000002ca947 */ /* 0x004fea0003800000 */
[----:B------:R-:W2:Y:S01]  /*1f40*/  LDS.64 R10, [R35] ;  /* 0x00000000230a7984 */ /* 0x000ea20000000a00 */
[----:B------:R-:W-:-:S03]  /*1f50*/  LOP3.LUT R25, R16, 0x80000000, RZ, 0x3c, !PT ;  /* 0x8000000010197812 */ /* 0x000fc600078e3cff */
[----:B------:R-:W5:Y:S04]  /*1f60*/  LDS R29, [R35+0x8] ;  /* 0x00000800231d7984 */ /* 0x000f680000000800 */
[----:B------:R-:W1:Y:S04]  /*1f70*/  LDS.U8 R31, [R35+0xc] ;  /* 0x00000c00231f7984 */ /* 0x000e680000000000 */
[----:B------:R-:W3:Y:S04]  /*1f80*/  LDS.64 R32, [R35+0x10] ;  /* 0x0000100023207984 */ /* 0x000ee80000000a00 */
[----:B------:R0:W-:Y:S04]  /*1f90*/  STG.E desc[UR10][R6.64], R25 ;  /* 0x0000001906007986 */ /* 0x0001e8000c10190a */
[----:B--2---:R2:W-:Y:S04]  /*1fa0*/  STG.E.64 desc[UR10][R8.64], R10 ;  /* 0x0000000a08007986 */ /* 0x0045e8000c101b0a */
[----:B-----5:R2:W-:Y:S04]  /*1fb0*/  STG.E desc[UR10][R8.64+0x8], R29 ;  /* 0x0000081d08007986 */ /* 0x0205e8000c10190a */
[----:B-1----:R2:W-:Y:S04]  /*1fc0*/  STG.E.U8 desc[UR10][R8.64+0xc], R31 ;  /* 0x00000c1f08007986 */ /* 0x0025e8000c10110a */
[----:B---3--:R2:W-:Y:S04]  /*1fd0*/  STG.E desc[UR10][R8.64+0x10], R32 ;  /* 0x0000102008007986 */ /* 0x0085e8000c10190a */
[----:B0-----:R2:W-:Y:S02]  /*1fe0*/  STG.E desc[UR10][R8.64+0x14], R33 ;  /* 0x0000142108007986 */ /* 0x0015e4000c10190a */
.L_x_409:
[----:B------:R-:W-:Y:S05]  /*1ff0*/  BSYNC.RECONVERGENT B0 ;  /* 0x0000000000007941 */ /* 0x000fea0003800200 */
.L_x_408:
[----:B------:R0:W-:Y:S04]  /*2000*/  @P0 STG.E desc[UR10][R6.64+0x400], R37 ;  /* 0x0004002506000986 */ /* 0x0001e8000c10190a */
[----:B---3--:R3:W-:Y:S04]  /*2010*/  @P0 STG.E desc[UR10][R8.64+0x1808], R13 ;  /* 0x0018080d08000986 */ /* 0x0087e8000c10190a */
[----:B----4-:R3:W-:Y:S04]  /*2020*/  @P0 STG.E.U8 desc[UR10][R8.64+0x180c], R19 ;  /* 0x00180c1308000986 */ /* 0x0107e8000c10110a */
[----:B0-----:R3:W-:Y:S04]  /*2030*/  @P0 STG.E.64 desc[UR10][R8.64+0x1800], R2 ;  /* 0x0018000208000986 */ /* 0x0017e8000c101b0a */
[----:B------:R3:W-:Y:S04]  /*2040*/  @P0 STG.E desc[UR10][R8.64+0x1810], R14 ;  /* 0x0018100e08000986 */ /* 0x0007e8000c10190a */
[----:B------:R3:W-:Y:S01]  /*2050*/  @P0 STG.E desc[UR10][R8.64+0x1814], R15 ;  /* 0x0018140f08000986 */ /* 0x0007e2000c10190a */
[----:B------:R-:W-:Y:S05]  /*2060*/  @!P1 EXIT ;  /* 0x000000000000994d */ /* 0x000fea0003800000 */
[----:B------:R-:W-:-:S05]  /*2070*/  LOP3.LUT R17, R17, 0x80000000, RZ, 0x3c, !PT ;  /* 0x8000000011117812 */ /* 0x000fca00078e3cff */
[----:B------:R-:W-:Y:S04]  /*2080*/  STG.E desc[UR10][R6.64+0x800], R17 ;  /* 0x0008001106007986 */ /* 0x000fe8000c10190a */
[----:B------:R-:W-:Y:S04]  /*2090*/  STG.E desc[UR10][R8.64+0x3008], R21 ;  /* 0x0030081508007986 */ /* 0x000fe8000c10190a */
[----:B------:R-:W-:Y:S04]  /*20a0*/  STG.E.U8 desc[UR10][R8.64+0x300c], R23 ;  /* 0x00300c1708007986 */ /* 0x000fe8000c10110a */
[----:B------:R-:W-:Y:S04]  /*20b0*/  STG.E.64 desc[UR10][R8.64+0x3000], R4 ;  /* 0x0030000408007986 */ /* 0x000fe8000c101b0a */
[----:B------:R-:W-:Y:S04]  /*20c0*/  STG.E desc[UR10][R8.64+0x3010], R26 ;  /* 0x0030101a08007986 */ /* 0x000fe8000c10190a */
[----:B------:R-:W-:Y:S01]  /*20d0*/  STG.E desc[UR10][R8.64+0x3014], R27 ;  /* 0x0030141b08007986 */ /* 0x000fe2000c10190a */
[----:B------:R-:W-:Y:S05]  /*20e0*/  EXIT ;  /* 0x000000000000794d */ /* 0x000fea0003800000 */
.L_x_410:
        /* <DEDUP_REMOVED lines=9> */
.L_x_521:


//--------------------- .text._ZN3cub18CUB_300001_SM_10006detail10merge_sort26DeviceMergeSortMergeKernelINS2_10policy_hubIN6thrust24THRUST_300001_SM_1000_NS6detail15normal_iteratorINS6_10device_ptrI9SortTupleEEEEE9Policy600ESC_PNS0_8NullTypeESC_SG_mN4cuda3std3__44lessISA_EESA_SF_EEvbT2_T3_T4_PT6_PT7_T5_PSO_SO_NS1_7vsmem_tE --------------------------
	.section	.text._ZN3cub18CUB_300001_SM_10006detail10merge_sort26DeviceMergeSortMergeKernelINS2_10policy_hubIN6thrust24THRUST_300001_SM_1000_NS6detail15normal_iteratorINS6_10device_ptrI9SortTupleEEEEE9Policy600ESC_PNS0_8NullTypeESC_SG_mN4cuda3std3__44lessISA_EESA_SF_EEvbT2_T3_T4_PT6_PT7_T5_PSO_SO_NS1_7vsmem_tE,"ax",@progbits
	.align	128
        .global         _ZN3cub18CUB_300001_SM_10006detail10merge_sort26DeviceMergeSortMergeKernelINS2_10policy_hubIN6thrust24THRUST_300001_SM_1000_NS6detail15normal_iteratorINS6_10device_ptrI9SortTupleEEEEE9Policy600ESC_PNS0_8NullTypeESC_SG_mN4cuda3std3__44lessISA_EESA_SF_EEvbT2_T3_T4_PT6_PT7_T5_PSO_SO_NS1_7vsmem_tE
        .type           _ZN3cub18CUB_300001_SM_10006detail10merge_sort26DeviceMergeSortMergeKernelINS2_10policy_hubIN6thrust24THRUST_300001_SM_1000_NS6detail15normal_iteratorINS6_10device_ptrI9SortTupleEEEEE9Policy600ESC_PNS0_8NullTypeESC_SG_mN4cuda3std3__44lessISA_EESA_SF_EEvbT2_T3_T4_PT6_PT7_T5_PSO_SO_NS1_7vsmem_tE,@function
        .size           _ZN3cub18CUB_300001_SM_10006detail10merge_sort26DeviceMergeSortMergeKernelINS2_10policy_hubIN6thrust24THRUST_300001_SM_1000_NS6detail15normal_iteratorINS6_10device_ptrI9SortTupleEEEEE9Policy600ESC_PNS0_8NullTypeESC_SG_mN4cuda3std3__44lessISA_EESA_SF_EEvbT2_T3_T4_PT6_PT7_T5_PSO_SO_NS1_7vsmem_tE,(.L_x_522 - _ZN3cub18CUB_300001_SM_10006detail10merge_sort26DeviceMergeSortMergeKernelINS2_10policy_hubIN6thrust24THRUST_300001_SM_1000_NS6detail15normal_iteratorINS6_10device_ptrI9SortTupleEEEEE9Policy600ESC_PNS0_8NullTypeESC_SG_mN4cuda3std3__44lessISA_EESA_SF_EEvbT2_T3_T4_PT6_PT7_T5_PSO_SO_NS1_7vsmem_tE)
        .other          _ZN3cub18CUB_300001_SM_10006detail10merge_sort26DeviceMergeSortMergeKernelINS2_10policy_hubIN6thrust24THRUST_300001_SM_1000_NS6detail15normal_iteratorINS6_10device_ptrI9SortTupleEEEEE9Policy600ESC_PNS0_8NullTypeESC_SG_mN4cuda3std3__44lessISA_EESA_SF_EEvbT2_T3_T4_PT6_PT7_T5_PSO_SO_NS1_7vsmem_tE,@"STO_CUDA_ENTRY STV_DEFAULT"
_ZN3cub18CUB_300001_SM_10006detail10merge_sort26DeviceMergeSortMergeKernelINS2_10policy_hubIN6thrust24THRUST_300001_SM_1000_NS6detail15normal_iteratorINS6_10device_ptrI9SortTupleEEEEE9Policy600ESC_PNS0_8NullTypeESC_SG_mN4cuda3std3__44lessISA_EESA_SF_EEvbT2_T3_T4_PT6_PT7_T5_PSO_SO_NS1_7vsmem_tE:
.text._ZN3cub18CUB_300001_SM_10006detail10merge_sort26DeviceMergeSortMergeKernelINS2_10policy_hubIN6thrust24THRUST_300001_SM_1000_NS6detail15normal_iteratorINS6_10device_ptrI9SortTupleEEEEE9Policy600ESC_PNS0_8NullTypeESC_SG_mN4cuda3std3__44lessISA_EESA_SF_EEvbT2_T3_T4_PT6_PT7_T5_PSO_SO_NS1_7vsmem_tE:
[----:B------:R-:W-:Y:S01]  /*0000*/  LDC R1, c[0x0][0x37c] ;  /* 0x0000df00ff017b82 */ /* 0x000fe20000000800 */
[----:B------:R-:W0:Y:S01]  /*0010*/  S2R R2, SR_CTAID.X ;  /* 0x0000000000027919 */ /* 0x000e220000002500 */
[----:B------:R-:W1:Y:S06]  /*0020*/  LDCU UR4, c[0x0][0x370] ;  /* 0x00006e00ff0477ac */ /* 0x000e6c0008000800 */
[----:B------:R-:W2:Y:S01]  /*0030*/  LDC.64 R4, c[0x0][0x3c0] ;  /* 0x0000f000ff047b82 */ /* 0x000ea20000000a00 */
[----:B------:R-:W3:Y:S01]  /*0040*/  S2R R0, SR_TID.X ;  /* 0x0000000000007919 */ /* 0x000ee20000002100 */
[----:B------:R-:W4:Y:S01]  /*0050*/  LDCU.64 UR6, c[0x0][0x358] ;  /* 0x00006b00ff0677ac */ /* 0x000f220008000a00 */
[----:B-1----:R-:W-:-:S06]  /*0060*/  UIADD3 UR4, UPT, UPT, UR4, -0x1, URZ ;  /* 0xffffffff04047890 */ /* 0x002fcc000fffe0ff */
[----:B0-----:R-:W-:-:S13]  /*0070*/  ISETP.GE.U32.AND P0, PT, R2, UR4, PT ;  /* 0x0000000402007c0c */ /* 0x001fda000bf06070 */
[----:B---34-:R-:W-:Y:S05]  /*0080*/  @P0 BRA `(.L_x_411) ;  /* 0x0000001800800947 */ /* 0x018fea0003800000 */
[----:B------:R-:W0:Y:S01]  /*0090*/  LDC.64 R12, c[0x0][0x3b8] ;  /* 0x0000ee00ff0c7b82 */ /* 0x000e220000000a00 */
[----:B--2---:R-:W-:-:S07]  /*00a0*/  IADD3 R21, P3, PT, RZ, -R4, RZ ;  /* 0x80000004ff157210 */ /* 0x004fce0007f7e0ff */
[----:B------:R-:W1:Y:S01]  /*00b0*/  LDC.64 R10, c[0x0][0x398] ;  /* 0x0000e600ff0a7b82 */ /* 0x000e620000000a00 */
[----:B------:R-:W-:Y:S01]  /*00c0*/  IMAD.WIDE.U32 R16, R4, 0x100, RZ ;  /* 0x0000010004107825 */ /* 0x000fe200078e00ff */
[----:B------:R-:W2:Y:S01]  /*00d0*/  LDCU.U8 UR4, c[0x0][0x380] ;  /* 0x00007000ff0477ac */ /* 0x000ea20008000000 */
[----:B0-----:R-:W-:-:S04]  /*00e0*/  LEA R12, P0, R2, R12, 0x3 ;  /* 0x0000000c020c7211 */ /* 0x001fc800078018ff */
[----:B------:R-:W-:-:S05]  /*00f0*/  LEA.HI.X R13, R2, R13, RZ, 0x3, P0 ;  /* 0x0000000d020d7211 */ /* 0x000fca00000f1cff */
[----:B------:R-:W3:Y:S04]  /*0100*/  LDG.E.64 R14, desc[UR6][R12.64+0x8] ;  /* 0x000008060c0e7981 */ /* 0x000ee8000c1e1b00 */
[----:B------:R0:W4:Y:S01]  /*0110*/  LDG.E.64 R6, desc[UR6][R12.64] ;  /* 0x000000060c067981 */ /* 0x000122000c1e1b00 */
[-C--:B------:R-:W-:Y:S01]  /*0120*/  LOP3.LUT R19, R21, R2.reuse, RZ, 0xc0, !PT ;  /* 0x0000000215137212 */ /* 0x080fe200078ec0ff */
[----:B------:R-:W-:Y:S01]  /*0130*/  IMAD.SHL.U32 R3, R5, 0x100, RZ ;  /* 0x0000010005037824 */ /* 0x000fe200078e00ff */
[----:B------:R-:W-:Y:S01]  /*0140*/  LOP3.LUT R4, R21, R2, RZ, 0xfc, !PT ;  /* 0x0000000215047212 */ /* 0x000fe200078efcff */
[----:B--2---:R-:W-:Y:S01]  /*0150*/  UPRMT UR4, UR4, 0x8880, URZ ;  /* 0x0000888004047896 */ /* 0x004fe200080000ff */
[C---:B------:R-:W-:Y:S01]  /*0160*/  SHF.L.U64.HI R8, R19.reuse, 0x9, RZ ;  /* 0x0000000913087819 */ /* 0x040fe200000102ff */
[----:B------:R-:W-:Y:S01]  /*0170*/  IMAD.SHL.U32 R9, R19, 0x200, RZ ;  /* 0x0000020013097824 */ /* 0x000fe200078e00ff */
[----:B------:R-:W-:Y:S01]  /*0180*/  ISETP.NE.U32.AND P1, PT, R4, -0x1, PT ;  /* 0xffffffff0400780c */ /* 0x000fe20003f25070 */
[----:B------:R-:W-:Y:S01]  /*0190*/  IMAD.IADD R3, R17, 0x1, R3 ;  /* 0x0000000111037824 */ /* 0x000fe200078e0203 */
[----:B------:R-:W-:Y:S01]  /*01a0*/  IADD3 R4, P2, PT, R2, -R19, RZ ;  /* 0x8000001302047210 */ /* 0x000fe20007f5e0ff */
[----:B------:R-:W-:Y:S01]  /*01b0*/  UISETP.NE.AND UP0, UPT, UR4, URZ, UPT ;  /* 0x000000ff0400728c */ /* 0x000fe2000bf05270 */
[----:B-1----:R-:W-:Y:S01]  /*01c0*/  IADD3 R17, P4, PT, -R9, R10, RZ ;  /* 0x0000000a09117210 */ /* 0x002fe20007f9e1ff */
[----:B------:R-:W-:Y:S01]  /*01d0*/  ACQBULK ;  /* 0x000000000000782e */ /* 0x000fe20000000000 */
[----:B0-----:R-:W-:Y:S01]  /*01e0*/  LOP3.LUT R12, R16, 0xfffffe00, RZ, 0xc0, !PT ;  /* 0xfffffe00100c7812 */ /* 0x001fe200078ec0ff */
[----:B------:R-:W-:-:S02]  /*01f0*/  IMAD.X R13, RZ, RZ, -0x1, P2 ;  /* 0xffffffffff0d7424 */ /* 0x000fc400010e06ff */
[----:B------:R-:W-:Y:S01]  /*0200*/  IMAD.X R18, R11, 0x1, ~R8, P4 ;  /* 0x000000010b127824 */ /* 0x000fe200020e0e08 */
[----:B------:R-:W-:Y:S01]  /*0210*/  ISETP.GT.U32.AND P2, PT, R17, R12, PT ;  /* 0x0000000c1100720c */ /* 0x000fe20003f44070 */
[----:B------:R-:W-:Y:S01]  /*0220*/  IMAD.MOV.U32 R11, RZ, RZ, 0x1ff ;  /* 0x000001ffff0b7424 */ /* 0x000fe200078e00ff */
[----:B------:R-:W-:Y:S02]  /*0230*/  SHF.L.U64.HI R10, R4, 0x9, R13 ;  /* 0x00000009040a7819 */ /* 0x000fe4000001020d */
[----:B---3--:R-:W-:-:S05]  /*0240*/  IADD3 R31, P0, PT, R14, -R9, RZ ;  /* 0x800000090e1f7210 */ /* 0x008fca0007f1e0ff */
[--C-:B------:R-:W-:Y:S01]  /*0250*/  IMAD.X R14, R15, 0x1, ~R8.reuse, P0 ;  /* 0x000000010f0e7824 */ /* 0x100fe200000e0e08 */
[----:B------:R-:W-:Y:S01]  /*0260*/  ISETP.NE.U32.AND P0, PT, R4, -0x1, PT ;  /* 0xffffffff0400780c */ /* 0x000fe20003f05070 */
[----:B------:R-:W-:Y:S01]  /*0270*/  IMAD.X R15, RZ, RZ, ~R5, P3 ;  /* 0x000000ffff0f7224 */ /* 0x000fe200018e0e05 */
[----:B----4-:R-:W-:Y:S01]  /*0280*/  IADD3 R20, P3, PT, R6, -R9, RZ ;  /* 0x8000000906147210 */ /* 0x010fe20007f7e0ff */
[----:B------:R-:W-:Y:S01]  /*0290*/  IMAD.SHL.U32 R5, R4, 0x200, RZ ;  /* 0x0000020004057824 */ /* 0x000fe200078e00ff */
[----:B------:R-:W-:Y:S02]  /*02a0*/  ISETP.NE.AND.EX P0, PT, R13, -0x1, PT, P0 ;  /* 0xffffffff0d00780c */ /* 0x000fe40003f05300 */
[----:B------:R-:W-:Y:S01]  /*02b0*/  ISETP.NE.AND.EX P1, PT, R15, -0x1, PT, P1 ;  /* 0xffffffff0f00780c */ /* 0x000fe20003f25310 */
[----:B------:R-:W-:Y:S01]  /*02c0*/  IMAD.X R13, R7, 0x1, ~R8, P3 ;  /* 0x00000001070d7824 */ /* 0x000fe200018e0e08 */
[----:B------:R-:W-:Y:S02]  /*02d0*/  SEL R4, R11, 0x200, !P0 ;  /* 0x000002000b047807 */ /* 0x000fe40004000000 */
[----:B------:R-:W-:-:S02]  /*02e0*/  ISETP.GT.U32.AND.EX P0, PT, R18, R3, PT, P2 ;  /* 0x000000031200720c */ /* 0x000fc40003f04120 */
[----:B------:R-:W-:Y:S02]  /*02f0*/  IADD3 R11, P2, PT, -R20, R5, RZ ;  /* 0x00000005140b7210 */ /* 0x000fe40007f5e1ff */
[----:B------:R-:W-:Y:S02]  /*0300*/  IADD3 R5, P3, P4, -R31, R4, R5 ;  /* 0x000000041f057210 */ /* 0x000fe40007c7e105 */
[-C--:B------:R-:W-:Y:S01]  /*0310*/  SEL R15, R17, R12.reuse, P0 ;  /* 0x0000000c110f7207 */ /* 0x080fe20000000000 */
[----:B------:R-:W-:Y:S01]  /*0320*/  IMAD.X R13, R10, 0x1, ~R13, P2 ;  /* 0x000000010a0d7824 */ /* 0x000fe200010e0e0d */
[----:B------:R-:W-:Y:S02]  /*0330*/  IADD3.X R4, PT, PT, ~R14, RZ, R10, P3, P4 ;  /* 0x000000ff0e047210 */ /* 0x000fe40001fe850a */
[----:B------:R-:W-:Y:S02]  /*0340*/  SEL R16, R18, R3, P0 ;  /* 0x0000000312107207 */ /* 0x000fe40000000000 */
[----:B------:R-:W-:-:S02]  /*0350*/  IADD3 R14, P0, PT, R15, -R12, RZ ;  /* 0x8000000c0f0e7210 */ /* 0x000fc40007f1e0ff */
[C---:B------:R-:W-:Y:S02]  /*0360*/  SEL R10, R12.reuse, R5, !P1 ;  /* 0x000000050c0a7207 */ /* 0x040fe40004800000 */
[----:B------:R-:W-:Y:S01]  /*0370*/  ISETP.LT.U32.AND P2, PT, R12, R17, PT ;  /* 0x000000110c00720c */ /* 0x000fe20003f41070 */
[----:B------:R-:W-:Y:S01]  /*0380*/  IMAD.X R16, R16, 0x1, ~R3, P0 ;  /* 0x0000000110107824 */ /* 0x000fe200000e0e03 */
[----:B------:R-:W-:Y:S02]  /*0390*/  SEL R4, R3, R4, !P1 ;  /* 0x0000000403047207 */ /* 0x000fe40004800000 */
[-C--:B------:R-:W-:Y:S02]  /*03a0*/  ISETP.LT.U32.AND P3, PT, R11, R14.reuse, PT ;  /* 0x0000000e0b00720c */ /* 0x080fe40003f61070 */
[----:B------:R-:W-:Y:S02]  /*03b0*/  ISETP.LT.U32.AND P0, PT, R10, R14, PT ;  /* 0x0000000e0a00720c */ /* 0x000fe40003f01070 */
[----:B------:R-:W-:-:S02]  /*03c0*/  ISETP.LT.U32.AND.EX P2, PT, R3, R18, PT, P2 ;  /* 0x000000120300720c */ /* 0x000fc40003f41120 */
[-C--:B------:R-:W-:Y:S02]  /*03d0*/  ISETP.LT.U32.AND.EX P3, PT, R13, R16.reuse, PT, P3 ;  /* 0x000000100d00720c */ /* 0x080fe40003f61130 */
[----:B------:R-:W-:Y:S02]  /*03e0*/  ISETP.LT.U32.AND.EX P0, PT, R4, R16, PT, P0 ;  /* 0x000000100400720c */ /* 0x000fe40003f01100 */
[----:B------:R-:W-:Y:S02]  /*03f0*/  @!P1 SEL R31, R12, R17, P2 ;  /* 0x000000110c1f9207 */ /* 0x000fe40001000000 */
[-C--:B------:R-:W-:Y:S02]  /*0400*/  SEL R11, R11, R14.reuse, P3 ;  /* 0x0000000e0b0b7207 */ /* 0x080fe40001800000 */
[----:B------:R-:W-:Y:S01]  /*0410*/  SEL R10, R10, R14, P0 ;  /* 0x0000000e0a0a7207 */ /* 0x000fe20000000000 */
[----:B------:R-:W-:Y:S01]  /*0420*/  IMAD.IADD R31, R31, 0x1, -R20 ;  /* 0x000000011f1f7824 */ /* 0x000fe200078e0a14 */
[----:B------:R-:W-:-:S03]  /*0430*/  SEL R13, R13, R16, P3 ;  /* 0x000000100d0d7207 */ /* 0x000fc60001800000 */
[----:B------:R-:W-:Y:S01]  /*0440*/  IMAD.IADD R10, R10, 0x1, -R11 ;  /* 0x000000010a0a7824 */ /* 0x000fe200078e0a0b */
[----:B------:R-:W-:Y:S06]  /*0450*/  BRA.U !UP0, `(.L_x_412) ;  /* 0x00000005080c7547 */ /* 0x000fec000b800000 */
[----:B------:R-:W0:Y:S01]  /*0460*/  LDC.64 R4, c[0x0][0x388] ;  /* 0x0000e200ff047b82 */ /* 0x000e220000000a00 */
[----:B------:R-:W-:Y:S01]  /*0470*/  IADD3 R12, P0, P1, R11, R9, R12 ;  /* 0x000000090b0c7210 */ /* 0x000fe2000791e00c */
[----:B------:R-:W-:Y:S01]  /*0480*/  IMAD.IADD R9, R0, 0x1, -R31 ;  /* 0x0000000100097824 */ /* 0x000fe200078e0a1f */
[----:B------:R-:W-:Y:S02]  /*0490*/  IADD3 R19, P2, PT, R6, R0, RZ ;  /* 0x0000000006137210 */ /* 0x000fe40007f5e0ff */
[----:B------:R-:W-:Y:S02]  /*04a0*/  IADD3.X R8, PT, PT, R13, R8, R3, P0, P1 ;  /* 0x000000080d087210 */ /* 0x000fe400007e2403 */
[----:B------:R-:W-:Y:S01]  /*04b0*/  IADD3 R21, P0, PT, R9, R12, RZ ;  /* 0x0000000c09157210 */ /* 0x000fe20007f1e0ff */
[----:B------:R-:W-:-:S03]  /*04c0*/  IMAD.X R6, RZ, RZ, R7, P2 ;  /* 0x000000ffff067224 */ /* 0x000fc600010e0607 */
[----:B------:R-:W-:Y:S01]  /*04d0*/  LEA.HI.X.SX32 R9, R9, R8, 0x1, P0 ;  /* 0x0000000809097211 */ /* 0x000fe200000f0eff */
[----:B------:R-:W-:Y:S01]  /*04e0*/  IMAD R3, R6, 0x18, RZ ;  /* 0x0000001806037824 */ /* 0x000fe200078e02ff */
[----:B------:R-:W-:-:S03]  /*04f0*/  ISETP.GE.AND P0, PT, R0, R31, PT ;  /* 0x0000001f0000720c */ /* 0x000fc60003f06270 */
[----:B------:R-:W-:Y:S02]  /*0500*/  IMAD R9, R9, 0x18, RZ ;  /* 0x0000001809097824 */ /* 0x000fe400078e02ff */
[----:B0-----:R-:W-:-:S04]  /*0510*/  IMAD.WIDE.U32 R18, R19, 0x18, R4 ;  /* 0x0000001813127825 */ /* 0x001fc800078e0004 */
[----:B------:R-:W-:-:S04]  /*0520*/  IMAD.WIDE.U32 R20, R21, 0x18, R4 ;  /* 0x0000001815147825 */ /* 0x000fc800078e0004 */
[----:B------:R-:W-:Y:S02]  /*0530*/  VIADD R4, R0, 0x100 ;  /* 0x0000010000047836 */ /* 0x000fe40000000000 */
[----:B------:R-:W-:Y:S02]  /*0540*/  IMAD.IADD R19, R19, 0x1, R3 ;  /* 0x0000000113137824 */ /* 0x000fe400078e0203 */
[----:B------:R-:W-:Y:S01]  /*0550*/  IMAD.IADD R21, R21, 0x1, R9 ;  /* 0x0000000115157824 */ /* 0x000fe200078e0209 */
[----:B------:R-:W-:Y:S02]  /*0560*/  ISETP.GE.AND P1, PT, R4, R31, PT ;  /* 0x0000001f0400720c */ /* 0x000fe40003f26270 */
[----:B------:R-:W2:Y:S04]  /*0570*/  @!P0 LDG.E R5, desc[UR6][R18.64+0x14] ;  /* 0x0000140612058981 */ /* 0x000ea8000c1e1900 */
[----:B------:R-:W3:Y:S04]  /*0580*/  @P0 LDG.E R24, desc[UR6][R20.64+0x14] ;  /* 0x0000140614180981 */ /* 0x000ee8000c1e1900 */
[----:B------:R-:W5:Y:S04]  /*0590*/  @!P0 LDG.E.64 R12, desc[UR6][R18.64] ;  /* 0x00000006120c8981 */ /* 0x000f68000c1e1b00 */
[----:B------:R-:W5:Y:S04]  /*05a0*/  @P1 LDG.E R15, desc[UR6][R20.64+0x1808] ;  /* 0x00180806140f1981 */ /* 0x000f68000c1e1900 */
[----:B------:R-:W5:Y:S04]  /*05b0*/  @P1 LDG.E.U8 R16, desc[UR6][R20.64+0x180c] ;  /* 0x00180c0614101981 */ /* 0x000f68000c1e1100 */
[----:B------:R-:W5:Y:S04]  /*05c0*/  @P1 LDG.E.64 R8, desc[UR6][R20.64+0x1800] ;  /* 0x0018000614081981 */ /* 0x000f68000c1e1b00 */
[----:B------:R-:W5:Y:S04]  /*05d0*/  @P1 LDG.E R6, desc[UR6][R20.64+0x1810] ;  /* 0x0018100614061981 */ /* 0x000f68000c1e1900 */
[----:B------:R-:W5:Y:S04]  /*05e0*/  @!P0 LDG.E R14, desc[UR6][R18.64+0x8] ;  /* 0x00000806120e8981 */ /* 0x000f68000c1e1900 */
[----:B------:R-:W5:Y:S04]  /*05f0*/  @!P0 LDG.E.U8 R3, desc[UR6][R18.64+0xc] ;  /* 0x00000c0612038981 */ /* 0x000f68000c1e1100 */
[----:B------:R-:W5:Y:S04]  /*0600*/  @!P0 LDG.E R4, desc[UR6][R18.64+0x10] ;  /* 0x0000100612048981 */ /* 0x000f68000c1e1900 */
[----:B------:R-:W4:Y:S04]  /*0610*/  @P1 LDG.E R7, desc[UR6][R20.64+0x1814] ;  /* 0x0018140614071981 */ /* 0x000f28000c1e1900 */
[----:B------:R-:W4:Y:S01]  /*0620*/  @!P1 LDG.E R25, desc[UR6][R18.64+0x1814] ;  /* 0x0018140612199981 */ /* 0x000f22000c1e1900 */
[----:B--2---:R-:W-:-:S02]  /*0630*/  @!P0 PRMT R11, R5, 0x7770, RZ ;  /* 0x00007770050b8816 */ /* 0x004fc400000000ff */
[C---:B------:R-:W-:Y:S02]  /*0640*/  @!P0 PRMT R22, R5.reuse, 0x7772, RZ ;  /* 0x0000777205168816 */ /* 0x040fe400000000ff */
[C---:B------:R-:W-:Y:S02]  /*0650*/  @!P0 PRMT R17, R5.reuse, 0x7771, RZ ;  /* 0x0000777105118816 */ /* 0x040fe400000000ff */
[----:B------:R-:W-:Y:S02]  /*0660*/  @!P0 PRMT R23, R5, 0x7773, RZ ;  /* 0x0000777305178816 */ /* 0x000fe400000000ff */
[----:B------:R-:W-:Y:S01]  /*0670*/  @!P0 PRMT R5, R11, 0x7610, R5 ;  /* 0x000076100b058816 */ /* 0x000fe20000000005 */
[----:B------:R-:W5:Y:S01]  /*0680*/  @P0 LDG.E.64 R12, desc[UR6][R20.64] ;  /* 0x00000006140c0981 */ /* 0x000f62000c1e1b00 */
[----:B------:R-:W-:-:S03]  /*0690*/  @!P0 PRMT R11, R22, 0x7610, R11 ;  /* 0x00007610160b8816 */ /* 0x000fc6000000000b */
[----:B------:R-:W5:Y:S04]  /*06a0*/  @!P1 LDG.E R15, desc[UR6][R18.64+0x1808] ;  /* 0x00180806120f9981 */ /* 0x000f68000c1e1900 */
[----:B------:R-:W5:Y:S04]  /*06b0*/  @!P1 LDG.E.U8 R16, desc[UR6][R18.64+0x180c] ;  /* 0x00180c0612109981 */ /* 0x000f68000c1e1100 */
[----:B------:R-:W5:Y:S04]  /*06c0*/  @!P1 LDG.E.64 R8, desc[UR6][R18.64+0x1800] ;  /* 0x0018000612089981 */ /* 0x000f68000c1e1b00 */
[----:B------:R0:W5:Y:S01]  /*06d0*/  @!P1 LDG.E R6, desc[UR6][R18.64+0x1810] ;  /* 0x0018100612069981 */ /* 0x000162000c1e1900 */
[----:B---3--:R-:W-:-:S03]  /*06e0*/  @P0 PRMT R22, R24, 0x7771, RZ ;  /* 0x0000777118160816 */ /* 0x008fc600000000ff */
[----:B------:R-:W5:Y:S04]  /*06f0*/  @P0 LDG.E R14, desc[UR6][R20.64+0x8] ;  /* 0x00000806140e0981 */ /* 0x000f68000c1e1900 */
[----:B------:R-:W5:Y:S01]  /*0700*/  @P0 LDG.E.U8 R3, desc[UR6][R20.64+0xc] ;  /* 0x00000c0614030981 */ /* 0x000f62000c1e1100 */
[----:B0-----:R-:W-:-:S03]  /*0710*/  @P0 PRMT R18, R24, 0x7772, RZ ;  /* 0x0000777218120816 */ /* 0x001fc600000000ff */
[----:B------:R0:W5:Y:S01]  /*0720*/  @P0 LDG.E R4, desc[UR6][R20.64+0x10] ;  /* 0x0000100614040981 */ /* 0x000162000c1e1900 */
[----:B------:R-:W-:Y:S02]  /*0730*/  @P0 PRMT R11, R18, 0x7610, R11 ;  /* 0x00007610120b0816 */ /* 0x000fe4000000000b */
[C---:B----4-:R-:W-:Y:S02]  /*0740*/  @P1 PRMT R18, R7.reuse, 0x7770, RZ ;  /* 0x0000777007121816 */ /* 0x050fe400000000ff */
[----:B------:R-:W-:Y:S02]  /*0750*/  @P1 PRMT R19, R7, 0x7771, RZ ;  /* 0x0000777107131816 */ /* 0x000fe400000000ff */
[C---:B0-----:R-:W-:Y:S02]  /*0760*/  @P0 PRMT R21, R24.reuse, 0x7770, RZ ;  /* 0x0000777018150816 */ /* 0x041fe400000000ff */
[----:B------:R-:W-:Y:S02]  /*0770*/  @!P0 PRMT R20, R23, 0x7610, R20 ;  /* 0x0000761017148816 */ /* 0x000fe40000000014 */
[----:B------:R-:W-:-:S02]  /*0780*/  @P0 PRMT R24, R24, 0x7773, RZ ;  /* 0x0000777318180816 */ /* 0x000fc400000000ff */
[----:B------:R-:W-:Y:S02]  /*0790*/  @P0 PRMT R5, R21, 0x7610, R5 ;  /* 0x0000761015050816 */ /* 0x000fe40000000005 */
[----:B------:R-:W-:Y:S02]  /*07a0*/  @P0 PRMT R17, R22, 0x7610, R17 ;  /* 0x0000761016110816 */ /* 0x000fe40000000011 */
[----:B------:R-:W-:Y:S02]  /*07b0*/  @P0 PRMT R20, R24, 0x7610, R20 ;  /* 0x0000761018140816 */ /* 0x000fe40000000014 */
[C---:B------:R-:W-:Y:S02]  /*07c0*/  @P1 PRMT R21, R7.reuse, 0x7772, RZ ;  /* 0x0000777207151816 */ /* 0x040fe400000000ff */
[----:B------:R-:W-:Y:S02]  /*07d0*/  @P1 PRMT R22, R7, 0x7773, RZ ;  /* 0x0000777307161816 */ /* 0x000fe400000000ff */
[----:B------:R-:W-:-:S02]  /*07e0*/  @!P1 PRMT R23, R25, 0x7770, RZ ;  /* 0x0000777019179816 */ /* 0x000fc400000000ff */
[C---:B------:R-:W-:Y:S02]  /*07f0*/  @!P1 PRMT R24, R25.reuse, 0x7771, RZ ;  /* 0x0000777119189816 */ /* 0x040fe400000000ff */
[C---:B------:R-:W-:Y:S02]  /*0800*/  @!P1 PRMT R26, R25.reuse, 0x7772, RZ ;  /* 0x00007772191a9816 */ /* 0x040fe400000000ff */
[----:B------:R-:W-:Y:S02]  /*0810*/  @P1 PRMT R7, R18, 0x7610, R7 ;  /* 0x0000761012071816 */ /* 0x000fe40000000007 */
[----:B------:R-:W-:Y:S02]  /*0820*/  @!P1 PRMT R25, R25, 0x7773, RZ ;  /* 0x0000777319199816 */ /* 0x000fe400000000ff */
[----:B------:R-:W-:Y:S02]  /*0830*/  @P1 PRMT R18, R19, 0x7610, R18 ;  /* 0x0000761013121816 */ /* 0x000fe40000000012 */
[----:B------:R-:W-:-:S02]  /*0840*/  @!P1 PRMT R7, R23, 0x7610, R7 ;  /* 0x0000761017079816 */ /* 0x000fc40000000007 */
[----:B------:R-:W-:Y:S02]  /*0850*/  @!P1 PRMT R18, R24, 0x7610, R18 ;  /* 0x0000761018129816 */ /* 0x000fe40000000012 */
[----:B------:R-:W-:Y:S02]  /*0860*/  @!P1 PRMT R21, R26, 0x7610, R21 ;  /* 0x000076101a159816 */ /* 0x000fe40000000015 */
[----:B------:R-:W-:Y:S01]  /*0870*/  @!P1 PRMT R22, R25, 0x7610, R22 ;  /* 0x0000761019169816 */ /* 0x000fe20000000016 */
[----:B------:R-:W-:Y:S06]  /*0880*/  BRA `(.L_x_413) ;  /* 0x0000000000c47947 */ /* 0x000fec0003800000 */
.L_x_412:
[----:B------:R-:W0:Y:S01]  /*0890*/  LDC.64 R4, c[0x0][0x3a0] ;  /* 0x0000e800ff047b82 */ /* 0x000e220000000a00 */
[----:B------:R-:W-:Y:S01]  /*08a0*/  IADD3 R11, P1, P2, R11, R9, R12 ;  /* 0x000000090b0b7210 */ /* 0x000fe20007a3e00c */
[C---:B------:R-:W-:Y:S01]  /*08b0*/  IMAD.IADD R9, R0.reuse, 0x1, -R31 ;  /* 0x0000000100097824 */ /* 0x040fe200078e0a1f */
[C---:B------:R-:W-:Y:S01]  /*08c0*/  ISETP.GE.AND P0, PT, R0.reuse, R31, PT ;  /* 0x0000001f0000720c */ /* 0x040fe20003f06270 */
[C---:B------:R-:W-:Y:S01]  /*08d0*/  VIADD R14, R0.reuse, 0x100 ;  /* 0x00000100000e7836 */ /* 0x040fe20000000000 */
[----:B------:R-:W-:Y:S02]  /*08e0*/  IADD3.X R13, PT, PT, R13, R8, R3, P1, P2 ;  /* 0x000000080d0d7210 */ /* 0x000fe40000fe4403 */
[----:B------:R-:W-:Y:S01]  /*08f0*/  SEL R19, R0, R9, !P0 ;  /* 0x0000000900137207 */ /* 0x000fe20004000000 */
[----:B------:R-:W-:Y:S01]  /*0900*/  IMAD.IADD R3, R14, 0x1, -R31 ;  /* 0x000000010e037824 */ /* 0x000fe200078e0a1f */
[----:B------:R-:W-:Y:S02]  /*0910*/  SEL R12, R6, R11, !P0 ;  /* 0x0000000b060c7207 */ /* 0x000fe40004000000 */
[----:B------:R-:W-:-:S02]  /*0920*/  SHF.R.S32.HI R9, RZ, 0x1f, R9 ;  /* 0x0000001fff097819 */ /* 0x000fc40000011409 */
[C---:B------:R-:W-:Y:S02]  /*0930*/  ISETP.GE.AND P2, PT, R14.reuse, R31, PT ;  /* 0x0000001f0e00720c */ /* 0x040fe40003f46270 */
[----:B------:R-:W-:Y:S02]  /*0940*/  IADD3 R19, P1, PT, R19, R12, RZ ;  /* 0x0000000c13137210 */ /* 0x000fe40007f3e0ff */
[----:B------:R-:W-:Y:S02]  /*0950*/  SEL R9, R9, RZ, P0 ;  /* 0x000000ff09097207 */ /* 0x000fe40000000000 */
[----:B------:R-:W-:Y:S02]  /*0960*/  SEL R8, R7, R13, !P0 ;  /* 0x0000000d07087207 */ /* 0x000fe40004000000 */
[----:B------:R-:W-:Y:S02]  /*0970*/  SEL R23, R14, R3, !P2 ;  /* 0x000000030e177207 */ /* 0x000fe40005000000 */
[----:B------:R-:W-:Y:S01]  /*0980*/  SEL R6, R6, R11, !P2 ;  /* 0x0000000b06067207 */ /* 0x000fe20005000000 */
[----:B------:R-:W-:Y:S01]  /*0990*/  IMAD.X R9, R9, 0x1, R8, P1 ;  /* 0x0000000109097824 */ /* 0x000fe200008e0608 */
[----:B------:R-:W-:Y:S01]  /*09a0*/  SHF.R.S32.HI R3, RZ, 0x1f, R3 ;  /* 0x0000001fff037819 */ /* 0x000fe20000011403 */
[----:B0-----:R-:W-:Y:S01]  /*09b0*/  IMAD.WIDE.U32 R18, R19, 0x18, R4 ;  /* 0x0000001813127825 */ /* 0x001fe200078e0004 */
[----:B------:R-:W-:-:S02]  /*09c0*/  SEL R8, R7, R13, !P2 ;  /* 0x0000000d07087207 */ /* 0x000fc40005000000 */
[----:B------:R-:W-:Y:S01]  /*09d0*/  IADD3 R23, P0, PT, R23, R6, RZ ;  /* 0x0000000617177210 */ /* 0x000fe20007f1e0ff */
[----:B------:R-:W-:Y:S01]  /*09e0*/  IMAD R9, R9, 0x18, RZ ;  /* 0x0000001809097824 */ /* 0x000fe200078e02ff */
[----:B------:R-:W-:-:S03]  /*09f0*/  SEL R3, R3, RZ, P2 ;  /* 0x000000ff03037207 */ /* 0x000fc60001000000 */
[----:B------:R-:W-:Y:S02]  /*0a00*/  IMAD.IADD R19, R19, 0x1, R9 ;  /* 0x0000000113137824 */ /* 0x000fe400078e0209 */
[----:B------:R-:W-:Y:S02]  /*0a10*/  IMAD.X R3, R3, 0x1, R8, P0 ;  /* 0x0000000103037824 */ /* 0x000fe400000e0608 */
[----:B------:R-:W-:Y:S01]  /*0a20*/  IMAD.WIDE.U32 R22, R23, 0x18, R4 ;  /* 0x0000001817167825 */ /* 0x000fe200078e0004 */
[----:B------:R-:W5:Y:S03]  /*0a30*/  LDG.E R14, desc[UR6][R18.64+0x8] ;  /* 0x00000806120e7981 */ /* 0x000f66000c1e1900 */
[----:B------:R-:W-:Y:S01]  /*0a40*/  IMAD R3, R3, 0x18, RZ ;  /* 0x0000001803037824 */ /* 0x000fe200078e02ff */
[----:B------:R-:W2:Y:S03]  /*0a50*/  LDG.E.64 R4, desc[UR6][R18.64+0x10] ;  /* 0x0000100612047981 */ /* 0x000ea6000c1e1b00 */
[----:B------:R-:W-:Y:S01]  /*0a60*/  IMAD.IADD R23, R23, 0x1, R3 ;  /* 0x0000000117177824 */ /* 0x000fe200078e0203 */
[----:B------:R-:W5:Y:S04]  /*0a70*/  LDG.E.64 R12, desc[UR6][R18.64] ;  /* 0x00000006120c7981 */ /* 0x000f68000c1e1b00 */
[----:B------:R-:W3:Y:S04]  /*0a80*/  LDG.E.64 R6, desc[UR6][R22.64+0x10] ;  /* 0x0000100616067981 */ /* 0x000ee8000c1e1b00 */
[----:B------:R3:W5:Y:S04]  /*0a90*/  LDG.E.U8 R3, desc[UR6][R18.64+0xc] ;  /* 0x00000c0612037981 */ /* 0x000768000c1e1100 */
[----:B------:R-:W5:Y:S04]  /*0aa0*/  LDG.E R15, desc[UR6][R22.64+0x8] ;  /* 0x00000806160f7981 */ /* 0x000f68000c1e1900 */
[----:B------:R-:W5:Y:S04]  /*0ab0*/  LDG.E.U8 R16, desc[UR6][R22.64+0xc] ;  /* 0x00000c0616107981 */ /* 0x000f68000c1e1100 */
[----:B------:R0:W5:Y:S01]  /*0ac0*/  LDG.E.64 R8, desc[UR6][R22.64] ;  /* 0x0000000616087981 */ /* 0x000162000c1e1b00 */
[----:B--2---:R-:W-:-:S02]  /*0ad0*/  PRMT R11, R5, 0x7770, RZ ;  /* 0x00007770050b7816 */ /* 0x004fc400000000ff */
[C---:B------:R-:W-:Y:S02]  /*0ae0*/  PRMT R20, R5.reuse, 0x7772, RZ ;  /* 0x0000777205147816 */ /* 0x040fe400000000ff */
[C---:B------:R-:W-:Y:S02]  /*0af0*/  PRMT R21, R5.reuse, 0x7773, RZ ;  /* 0x0000777305157816 */ /* 0x040fe400000000ff */
[----:B------:R-:W-:Y:S02]  /*0b00*/  PRMT R17, R5, 0x7771, RZ ;  /* 0x0000777105117816 */ /* 0x000fe400000000ff */
[----:B------:R-:W-:Y:S02]  /*0b10*/  PRMT R5, R11, 0x7610, R5 ;  /* 0x000076100b057816 */ /* 0x000fe40000000005 */
[----:B---3--:R-:W-:Y:S02]  /*0b20*/  PRMT R18, R7, 0x7770, RZ ;  /* 0x0000777007127816 */ /* 0x008fe400000000ff */
[----:B------:R-:W-:-:S02]  /*0b30*/  PRMT R11, R20, 0x7610, R11 ;  /* 0x00007610140b7816 */ /* 0x000fc4000000000b */
[----:B------:R-:W-:Y:S02]  /*0b40*/  PRMT R19, R7, 0x7771, RZ ;  /* 0x0000777107137816 */ /* 0x000fe400000000ff */
[----:B------:R-:W-:Y:S02]  /*0b50*/  PRMT R20, R21, 0x7610, R20 ;  /* 0x0000761015147816 */ /* 0x000fe40000000014 */
[C---:B------:R-:W-:Y:S02]  /*0b60*/  PRMT R21, R7.reuse, 0x7772, RZ ;  /* 0x0000777207157816 */ /* 0x040fe400000000ff */
[----:B0-----:R-:W-:Y:S02]  /*0b70*/  PRMT R22, R7, 0x7773, RZ ;  /* 0x0000777307167816 */ /* 0x001fe400000000ff */
[----:B------:R-:W-:Y:S02]  /*0b80*/  PRMT R7, R18, 0x7610, R7 ;  /* 0x0000761012077816 */ /* 0x000fe40000000007 */
[----:B------:R-:W-:-:S07]  /*0b90*/  PRMT R18, R19, 0x7610, R18 ;  /* 0x0000761013127816 */ /* 0x000fce0000000012 */
.L_x_413:
[----:B------:R-:W0:Y:S01]  /*0ba0*/  S2R R24, SR_CgaCtaId ;  /* 0x0000000000187919 */ /* 0x000e220000008800 */
[----:B------:R-:W-:Y:S02]  /*0bb0*/  MOV R19, 0x400 ;  /* 0x0000040000137802 */ /* 0x000fe40000000f00 */
[----:B------:R-:W-:Y:S02]  /*0bc0*/  LOP3.LUT R23, R11, 0xffff, RZ, 0xc0, !PT ;  /* 0x0000ffff0b177812 */ /* 0x000fe400078ec0ff */
[----:B------:R-:W-:Y:S02]  /*0bd0*/  LOP3.LUT R20, R20, 0xffff, RZ, 0xc0, !PT ;  /* 0x0000ffff14147812 */ /* 0x000fe400078ec0ff */
[----:B------:R-:W-:Y:S02]  /*0be0*/  LOP3.LUT R17, R17, 0xffff, RZ, 0xc0, !PT ;  /* 0x0000ffff11117812 */ /* 0x000fe400078ec0ff */
[----:B------:R-:W-:Y:S02]  /*0bf0*/  LOP3.LUT R22, R22, 0xffff, RZ, 0xc0, !PT ;  /* 0x0000ffff16167812 */ /* 0x000fe400078ec0ff */
[----:B------:R-:W-:-:S02]  /*0c00*/  LOP3.LUT R21, R21, 0xffff, RZ, 0xc0, !PT ;  /* 0x0000ffff15157812 */ /* 0x000fc400078ec0ff */
[----:B------:R-:W-:Y:S02]  /*0c10*/  LOP3.LUT R18, R18, 0xffff, RZ, 0xc0, !PT ;  /* 0x0000ffff12127812 */ /* 0x000fe400078ec0ff */
[----:B------:R-:W-:Y:S02]  /*0c20*/  LOP3.LUT R7, R7, 0xffff, RZ, 0xc0, !PT ;  /* 0x0000ffff07077812 */ /* 0x000fe400078ec0ff */
[----:B------:R-:W-:Y:S02]  /*0c30*/  PRMT R20, R23, 0x3340, R20 ;  /* 0x0000334017147816 */ /* 0x000fe40000000014 */
[----:B------:R-:W-:Y:S01]  /*0c40*/  PRMT R21, R21, 0x3340, R22 ;  /* 0x0000334015157816 */ /* 0x000fe20000000016 */
[----:B-----5:R-:W-:Y:S01]  /*0c50*/  IMAD.MOV.U32 R22, RZ, RZ, R4 ;  /* 0x000000ffff167224 */ /* 0x020fe200078e0004 */
[----:B------:R-:W-:-:S04]  /*0c60*/  PRMT R18, R7, 0x3340, R18 ;  /* 0x0000334007127816 */ /* 0x000fc80000000012 */
[----:B------:R-:W-:Y:S02]  /*0c70*/  PRMT R7, R18, 0x5410, R21 ;  /* 0x0000541012077816 */ /* 0x000fe40000000015 */
[----:B0-----:R-:W-:Y:S02]  /*0c80*/  LEA R11, R24, R19, 0x18 ;  /* 0x00000013180b7211 */ /* 0x001fe400078ec0ff */
[----:B------:R-:W-:-:S03]  /*0c90*/  LOP3.LUT R24, R5, 0xffff, RZ, 0xc0, !PT ;  /* 0x0000ffff05187812 */ /* 0x000fc600078ec0ff */
[----:B------:R-:W-:Y:S01]  /*0ca0*/  IMAD R5, R0, 0x18, R11 ;  /* 0x0000001800057824 */ /* 0x000fe200078e020b */
[----:B------:R-:W-:-:S04]  /*0cb0*/  PRMT R17, R24, 0x3340, R17 ;  /* 0x0000334018117816 */ /* 0x000fc80000000011 */
[----:B------:R-:W-:Y:S01]  /*0cc0*/  PRMT R23, R17, 0x5410, R20 ;  /* 0x0000541011177816 */ /* 0x000fe20000000014 */
[----:B------:R-:W-:Y:S04]  /*0cd0*/  STS.64 [R5], R12 ;  /* 0x0000000c05007388 */ /* 0x000fe80000000a00 */
[----:B------:R-:W-:Y:S04]  /*0ce0*/  STS.64 [R5+0x10], R22 ;  /* 0x0000101605007388 */ /* 0x000fe80000000a00 */
[----:B------:R-:W-:Y:S04]  /*0cf0*/  STS.64 [R5+0x1800], R8 ;  /* 0x0018000805007388 */ /* 0x000fe80000000a00 */
[----:B------:R0:W-:Y:S04]  /*0d00*/  STS.64 [R5+0x1810], R6 ;  /* 0x0018100605007388 */ /* 0x0001e80000000a00 */
[----:B------:R1:W-:Y:S04]  /*0d10*/  STS [R5+0x8], R14 ;  /* 0x0000080e05007388 */ /* 0x0003e80000000800 */
[----:B------:R1:W-:Y:S04]  /*0d20*/  STS.U8 [R5+0xc], R3 ;  /* 0x00000c0305007388 */ /* 0x0003e80000000000 */
[----:B------:R1:W-:Y:S04]  /*0d30*/  STS [R5+0x1808], R15 ;  /* 0x0018080f05007388 */ /* 0x0003e80000000800 */
[----:B------:R1:W-:Y:S01]  /*0d40*/  STS.U8 [R5+0x180c], R16 ;  /* 0x00180c1005007388 */ /* 0x0003e20000000000 */
[----:B------:R-:W-:Y:S01]  /*0d50*/  BAR.SYNC.DEFER_BLOCKING 0x0 ;  /* 0x0000000000007b1d */ /* 0x000fe20000010000 */
[----:B------:R-:W-:-:S07]  /*0d60*/  IMAD.IADD R29, R31, 0x1, R10 ;  /* 0x000000011f1d7824 */ /* 0x000fce00078e020a */
[----:B------:R-:W-:Y:S01]  /*0d70*/  PREEXIT ;  /* 0x000000000000782d */ /* 0x000fe20000000000 */
[----:B------:R-:W-:Y:S01]  /*0d80*/  IMAD.SHL.U32 R4, R0, 0x2, RZ ;  /* 0x0000000200047824 */ /* 0x000fe200078e00ff */
[----:B------:R-:W-:Y:S04]  /*0d90*/  BSSY.RECONVERGENT B0, `(.L_x_414) ;  /* 0x0000017000007945 */ /* 0x000fe80003800200 */
[----:B------:R-:W-:-:S04]  /*0da0*/  VIMNMX R4, PT, PT, R29, R4, PT ;  /* 0x000000041d047248 */ /* 0x000fc80003fe0100 */
[C---:B------:R-:W-:Y:S01]  /*0db0*/  ISETP.GE.AND P0, PT, R4.reuse, R10, PT ;  /* 0x0000000a0400720c */ /* 0x040fe20003f06270 */
[----:B------:R-:W-:Y:S01]  /*0dc0*/  IMAD.IADD R10, R4, 0x1, -R10 ;  /* 0x00000001040a7824 */ /* 0x000fe200078e0a0a */
[----:B0-----:R-:W-:-:S04]  /*0dd0*/  VIMNMX R6, PT, PT, R31, R4, PT ;  /* 0x000000041f067248 */ /* 0x001fc80003fe0100 */
[----:B------:R-:W-:-:S04]  /*0de0*/  SEL R35, R10, RZ, P0 ;  /* 0x000000ff0a237207 */ /* 0x000fc80000000000 */
[----:B------:R-:W-:-:S13]  /*0df0*/  ISETP.GE.AND P0, PT, R35, R6, PT ;  /* 0x000000062300720c */ /* 0x000fda0003f06270 */
[----:B-1----:R-:W-:Y:S05]  /*0e00*/  @P0 BRA `(.L_x_415) ;  /* 0x00000000003c0947 */ /* 0x002fea0003800000 */
[----:B------:R-:W-:-:S07]  /*0e10*/  IMAD.IADD R3, R31, 0x1, R4 ;  /* 0x000000011f037824 */ /* 0x000fce00078e0204 */
.L_x_416:
[----:B------:R-:W-:-:S05]  /*0e20*/  IMAD.IADD R5, R6, 0x1, -R35 ;  /* 0x0000000106057824 */ /* 0x000fca00078e0a23 */
[----:B------:R-:W-:-:S04]  /*0e30*/  LEA.HI R8, R5, R5, RZ, 0x1 ;  /* 0x0000000505087211 */ /* 0x000fc800078f08ff */
[----:B------:R-:W-:-:S04]  /*0e40*/  LEA.HI.SX32 R8, R8, R35, 0x1f ;  /* 0x0000002308087211 */ /* 0x000fc800078ffaff */
[----:B------:R-:W-:Y:S01]  /*0e50*/  LOP3.LUT R10, RZ, R8, RZ, 0x33, !PT ;  /* 0x00000008ff0a7212 */ /* 0x000fe200078e33ff */
[----:B------:R-:W-:-:S04]  /*0e60*/  IMAD R5, R8, 0x18, R11 ;  /* 0x0000001808057824 */ /* 0x000fc800078e020b */
[----:B------:R-:W-:Y:S02]  /*0e70*/  IMAD.IADD R10, R3, 0x1, R10 ;  /* 0x00000001030a7824 */ /* 0x000fe400078e020a */
[----:B------:R-:W-:Y:S02]  /*0e80*/  LDS R5, [R5+0x8] ;  /* 0x0000080005057984 */ /* 0x000fe40000000800 */
[----:B------:R-:W-:-:S06]  /*0e90*/  IMAD R10, R10, 0x18, R11 ;  /* 0x000000180a0a7824 */ /* 0x000fcc00078e020b */
[----:B------:R-:W0:Y:S02]  /*0ea0*/  LDS R10, [R10+0x8] ;  /* 0x000008000a0a7984 */ /* 0x000e240000000800 */
[----:B0-----:R-:W-:-:S04]  /*0eb0*/  ISETP.GE.AND P0, PT, R10, R5, PT ;  /* 0x000000050a00720c */ /* 0x001fc80003f06270 */
[----:B------:R-:W-:-:S09]  /*0ec0*/  SEL R6, R8, R6, !P0 ;  /* 0x0000000608067207 */ /* 0x000fd20004000000 */
[----:B------:R-:W-:-:S05]  /*0ed0*/  @P0 VIADD R35, R8, 0x1 ;  /* 0x0000000108230836 */ /* 0x000fca0000000000 */
[----:B------:R-:W-:-:S13]  /*0ee0*/  ISETP.GE.AND P0, PT, R35, R6, PT ;  /* 0x000000062300720c */ /* 0x000fda0003f06270 */
[----:B------:R-:W-:Y:S05]  /*0ef0*/  @!P0 BRA `(.L_x_416) ;  /* 0xfffffffc00c88947 */ /* 0x000fea000383ffff */
.L_x_415:
[----:B------:R-:W-:Y:S05]  /*0f00*/  BSYNC.RECONVERGENT B0 ;  /* 0x0000000000007941 */ /* 0x000fea0003800200 */
.L_x_414:
[----:B------:R-:W-:Y:S01]  /*0f10*/  IADD3 R4, PT, PT, R31, R4, -R35 ;  /* 0x000000041f047210 */ /* 0x000fe20007ffe823 */
[C-C-:B------:R-:W-:Y:S01]  /*0f20*/  IMAD R5, R35.reuse, 0x18, R11.reuse ;  /* 0x0000001823057824 */ /* 0x140fe200078e020b */
[----:B------:R-:W-:Y:S01]  /*0f30*/  PLOP3.LUT P0, PT, PT, PT, PT, 0x8, 0x80 ;  /* 0x000000000080781c */ /* 0x000fe20003f0e170 */
[----:B------:R-:W-:Y:S01]  /*0f40*/  BSSY.RECONVERGENT B0, `(.L_x_417) ;  /* 0x000003c000007945 */ /* 0x000fe20003800200 */
[C---:B------:R-:W-:Y:S01]  /*0f50*/  ISETP.GE.AND P1, PT, R4.reuse, R29, PT ;  /* 0x0000001d0400720c */ /* 0x040fe20003f26270 */
[C---:B------:R-:W-:Y:S01]  /*0f60*/  IMAD R3, R4.reuse, 0x18, R11 ;  /* 0x0000001804037824 */ /* 0x040fe200078e020b */
[----:B------:R-:W-:Y:S01]  /*0f70*/  LDS R28, [R5+0x8] ;  /* 0x00000800051c7984 */ /* 0x000fe20000000800 */
[----:B------:R-:W-:Y:S02]  /*0f80*/  VIADD R26, R4, 0x1 ;  /* 0x00000001041a7836 */ /* 0x000fe40000000000 */
[----:B------:R-:W-:Y:S01]  /*0f90*/  VIADD R19, R35, 0x1 ;  /* 0x0000000123137836 */ /* 0x000fe20000000000 */
[----:B------:R-:W0:Y:S04]  /*0fa0*/  LDS R27, [R3+0x8] ;  /* 0x00000800031b7984 */ /* 0x000e280000000800 */
[----:B------:R-:W1:Y:S04]  /*0fb0*/  LDS.64 R22, [R5+0x10] ;  /* 0x0000100005167984 */ /* 0x000e680000000a00 */
[----:B------:R-:W2:Y:S04]  /*0fc0*/  LDS.64 R20, [R3+0x10] ;  /* 0x0000100003147984 */ /* 0x000ea80000000a00 */
[----:B------:R-:W-:Y:S04]  /*0fd0*/  LDS.U8 R36, [R5+0xc] ;  /* 0x00000c0005247984 */ /* 0x000fe80000000000 */
[----:B------:R-:W-:Y:S04]  /*0fe0*/  LDS.U8 R7, [R3+0xc] ;  /* 0x00000c0003077984 */ /* 0x000fe80000000000 */
[----:B------:R3:W-:Y:S04]  /*0ff0*/  LDS.64 R12, [R5] ;  /* 0x00000000050c7984 */ /* 0x0007e80000000a00 */
[----:B------:R4:W5:Y:S01]  /*1000*/  LDS.64 R14, [R3] ;  /* 0x00000000030e7984 */ /* 0x0009620000000a00 */
[----:B0-----:R-:W-:-:S04]  /*1010*/  @!P1 ISETP.GE.AND P2, PT, R27, R28, PT ;  /* 0x0000001c1b00920c */ /* 0x001fc80003f46270 */
[----:B------:R-:W-:Y:S02]  /*1020*/  @!P1 ISETP.GE.OR P0, PT, R35, R31, !P2 ;  /* 0x0000001f2300920c */ /* 0x000fe40005706670 */
[C---:B-1----:R-:W-:Y:S02]  /*1030*/  PRMT R8, R23.reuse, 0x7770, RZ ;  /* 0x0000777017087816 */ /* 0x042fe400000000ff */
[C---:B------:R-:W-:Y:S02]  /*1040*/  PRMT R16, R23.reuse, 0x7773, RZ ;  /* 0x0000777317107816 */ /* 0x040fe400000000ff */
[C---:B------:R-:W-:Y:S02]  /*1050*/  PRMT R10, R23.reuse, 0x7771, RZ ;  /* 0x00007771170a7816 */ /* 0x040fe400000000ff */
[----:B------:R-:W-:Y:S02]  /*1060*/  PRMT R9, R23, 0x7772, RZ ;  /* 0x0000777217097816 */ /* 0x000fe400000000ff */
[----:B------:R-:W-:-:S02]  /*1070*/  PRMT R23, R8, 0x7610, R23 ;  /* 0x0000761008177816 */ /* 0x000fc40000000017 */
[C---:B--2---:R-:W-:Y:S01]  /*1080*/  PRMT R6, R21.reuse, 0x7770, RZ ;  /* 0x0000777015067816 */ /* 0x044fe200000000ff */
[----:B------:R-:W-:Y:S01]  /*1090*/  @!P0 IMAD.MOV R26, RZ, RZ, R4 ;  /* 0x000000ffff1a8224 */ /* 0x000fe200078e0204 */
[C---:B---3--:R-:W-:Y:S01]  /*10a0*/  PRMT R5, R21.reuse, 0x7771, RZ ;  /* 0x0000777115057816 */ /* 0x048fe200000000ff */
[----:B------:R-:W-:Y:S01]  /*10b0*/  @P0 IMAD.MOV R19, RZ, RZ, R35 ;  /* 0x000000ffff130224 */ /* 0x000fe200078e0223 */
[C---:B------:R-:W-:Y:S02]  /*10c0*/  PRMT R4, R21.reuse, 0x7772, RZ ;  /* 0x0000777215047816 */ /* 0x040fe400000000ff */
[----:B----4-:R-:W-:Y:S02]  /*10d0*/  PRMT R3, R21, 0x7773, RZ ;  /* 0x0000777315037816 */ /* 0x010fe400000000ff */
[----:B------:R-:W-:Y:S02]  /*10e0*/  PRMT R8, R16, 0x7610, R8 ;  /* 0x0000761010087816 */ /* 0x000fe40000000008 */
[----:B------:R-:W-:-:S02]  /*10f0*/  SEL R24, R27, R28, P0 ;  /* 0x0000001c1b187207 */ /* 0x000fc40000000000 */
[----:B------:R-:W-:Y:S02]  /*1100*/  SEL R30, R6, R23, P0 ;  /* 0x00000017061e7207 */ /* 0x000fe40000000000 */
[----:B------:R-:W-:Y:S02]  /*1110*/  SEL R32, R5, R10, P0 ;  /* 0x0000000a05207207 */ /* 0x000fe40000000000 */
[----:B------:R-:W-:Y:S02]  /*1120*/  SEL R33, R4, R9, P0 ;  /* 0x0000000904217207 */ /* 0x000fe40000000000 */
[----:B-----5:R-:W-:Y:S02]  /*1130*/  SEL R16, R14, R12, P0 ;  /* 0x0000000c0e107207 */ /* 0x020fe40000000000 */
[----:B------:R-:W-:Y:S02]  /*1140*/  SEL R17, R15, R13, P0 ;  /* 0x0000000d0f117207 */ /* 0x000fe40000000000 */
[----:B------:R-:W-:-:S02]  /*1150*/  SEL R34, R3, R8, P0 ;  /* 0x0000000803227207 */ /* 0x000fc40000000000 */
[----:B------:R-:W-:Y:S02]  /*1160*/  SEL R25, R7, R36, P0 ;  /* 0x0000002407197207 */ /* 0x000fe40000000000 */
[----:B------:R-:W-:Y:S01]  /*1170*/  SEL R18, R20, R22, P0 ;  /* 0x0000001614127207 */ /* 0x000fe20000000000 */
[----:B------:R-:W-:Y:S06]  /*1180*/  @!P0 BRA `(.L_x_418) ;  /* 0x0000000000348947 */ /* 0x000fec0003800000 */
[----:B------:R-:W-:-:S05]  /*1190*/  IMAD.SHL.U32 R4, R0, 0x2, RZ ;  /* 0x0000000200047824 */ /* 0x000fca00078e00ff */
[----:B------:R-:W-:-:S04]  /*11a0*/  VIMNMX R4, PT, PT, R29, R4, PT ;  /* 0x000000041d047248 */ /* 0x000fc80003fe0100 */
[----:B------:R-:W-:-:S05]  /*11b0*/  IADD3 R4, PT, PT, R31, R4, -R35 ;  /* 0x000000041f047210 */ /* 0x000fca0007ffe823 */
[----:B------:R-:W-:-:S05]  /*11c0*/  IMAD R35, R4, 0x18, R11 ;  /* 0x0000001804237824 */ /* 0x000fca00078e020b */
[----:B------:R-:W0:Y:S04]  /*11d0*/  LDS.64 R20, [R35+0x28] ;  /* 0x0000280023147984 */ /* 0x000e280000000a00 */
[----:B------:R1:W2:Y:S04]  /*11e0*/  LDS.U8 R7, [R35+0x24] ;  /* 0x0000240023077984 */ /* 0x0002a80000000000 */
[----:B------:R1:W3:Y:S04]  /*11f0*/  LDS R27, [R35+0x20] ;  /* 0x00002000231b7984 */ /* 0x0002e80000000800 */
[----:B------:R1:W4:Y:S01]  /*1200*/  LDS.64 R14, [R35+0x18] ;  /* 0x00001800230e7984 */ /* 0x0003220000000a00 */
[----:B0-----:R-:W-:-:S02]  /*1210*/  PRMT R6, R21, 0x7770, RZ ;  /* 0x0000777015067816 */ /* 0x001fc400000000ff */
[C---:B------:R-:W-:Y:S02]  /*1220*/  PRMT R5, R21.reuse, 0x7771, RZ ;  /* 0x0000777115057816 */ /* 0x040fe400000000ff */
[C---:B------:R-:W-:Y:S02]  /*1230*/  PRMT R4, R21.reuse, 0x7772, RZ ;  /* 0x0000777215047816 */ /* 0x040fe400000000ff */
[----:B------:R-:W-:Y:S01]  /*1240*/  PRMT R3, R21, 0x7773, RZ ;  /* 0x0000777315037816 */ /* 0x000fe200000000ff */
[----:B-12---:R-:W-:Y:S06]  /*1250*/  BRA `(.L_x_419) ;  /* 0x0000000000287947 */ /* 0x006fec0003800000 */
.L_x_418:
        /* <DEDUP_REMOVED lines=8> */
[----:B------:R-:W-:Y:S02]  /*12e0*/  PRMT R8, R23, 0x7773, RZ ;  /* 0x0000777317087816 */ /* 0x000fe400000000ff */
[----:B-123--:R-:W-:-:S07]  /*12f0*/  PRMT R23, R21, 0x7610, R23 ;  /* 0x0000761015177816 */ /* 0x00efce0000000017 */
.L_x_419:
[----:B------:R-:W-:Y:S05]  /*1300*/  BSYNC.RECONVERGENT B0 ;  /* 0x0000000000007941 */ /* 0x000fea0003800200 */
.L_x_417:
[----:B------:R-:W-:Y:S01]  /*1310*/  BAR.SYNC.DEFER_BLOCKING 0x0 ;  /* 0x0000000000007b1d */ /* 0x000fe20000010000 */
[----:B------:R-:W-:Y:S02]  /*1320*/  ISETP.GE.AND P1, PT, R26, R29, PT ;  /* 0x0000001d1a00720c */ /* 0x000fe40003f26270 */
[----:B------:R-:W-:-:S11]  /*1330*/  PLOP3.LUT P0, PT, PT, PT, PT, 0x8, 0x80 ;  /* 0x000000000080781c */ /* 0x000fd60003f0e170 */
[----:B---3--:R-:W-:-:S04]  /*1340*/  @!P1 ISETP.GE.AND P2, PT, R27, R28, PT ;  /* 0x0000001c1b00920c */ /* 0x008fc80003f46270 */
[----:B------:R-:W-:-:S04]  /*1350*/  @!P1 ISETP.GE.OR P0, PT, R19, R31, !P2 ;  /* 0x0000001f1300920c */ /* 0x000fc80005706670 */
[----:B------:R-:W-:Y:S01]  /*1360*/  SEL R5, R5, R10, P0 ;  /* 0x0000000a05057207 */ /* 0x000fe20000000000 */
[----:B------:R-:W-:Y:S01]  /*1370*/  IMAD.SHL.U32 R10, R0, 0x2, RZ ;  /* 0x00000002000a7824 */ /* 0x000fe200078e00ff */
[----:B----4-:R-:W-:Y:S02]  /*1380*/  SEL R12, R14, R12, P0 ;  /* 0x0000000c0e0c7207 */ /* 0x010fe40000000000 */
[----:B------:R-:W-:Y:S02]  /*1390*/  SEL R13, R15, R13, P0 ;  /* 0x0000000d0f0d7207 */ /* 0x000fe40000000000 */
[----:B------:R-:W-:Y:S02]  /*13a0*/  SEL R27, R27, R28, P0 ;  /* 0x0000001c1b1b7207 */ /* 0x000fe40000000000 */
[----:B------:R-:W-:Y:S02]  /*13b0*/  SEL R7, R7, R36, P0 ;  /* 0x0000002407077207 */ /* 0x000fe40000000000 */
[----:B------:R-:W-:-:S02]  /*13c0*/  SEL R20, R20, R22, P0 ;  /* 0x0000001614147207 */ /* 0x000fc40000000000 */
[----:B------:R-:W-:Y:S02]  /*13d0*/  SEL R6, R6, R23, P0 ;  /* 0x0000001706067207 */ /* 0x000fe40000000000 */
[----:B------:R-:W-:Y:S02]  /*13e0*/  SEL R9, R4, R9, P0 ;  /* 0x0000000904097207 */ /* 0x000fe40000000000 */
[----:B------:R-:W-:Y:S01]  /*13f0*/  SEL R8, R3, R8, P0 ;  /* 0x0000000803087207 */ /* 0x000fe20000000000 */
[----:B------:R-:W-:Y:S06]  /*1400*/  BRA.U !UP0, `(.L_x_420) ;  /* 0x0000000108d47547 */ /* 0x000fec000b800000 */
[----:B------:R-:W0:Y:S01]  /*1410*/  S2R R4, SR_LANEID ;  /* 0x0000000000047919 */ /* 0x000e220000000000 */
[----:B------:R-:W-:Y:S02]  /*1420*/  LOP3.LUT R3, R10, 0x7c0, RZ, 0xc0, !PT ;  /* 0x000007c00a037812 */ /* 0x000fe400078ec0ff */
        /* <DEDUP_REMOVED lines=13> */
[----:B------:R-:W-:Y:S01]  /*1500*/  PRMT R21, R21, 0x5410, R8 ;  /* 0x0000541015157816 */ /* 0x000fe20000000008 */
[----:B0-----:R-:W-:-:S04]  /*1510*/  IMAD R5, R4, 0x2, R3 ;  /* 0x0000000204057824 */ /* 0x001fc800078e0203 */
[C---:B------:R-:W-:Y:S02]  /*1520*/  IMAD.IADD R4, R5.reuse, 0x1, -R4 ;  /* 0x0000000105047824 */ /* 0x040fe400078e0a04 */
[--C-:B------:R-:W-:Y:S02]  /*1530*/  IMAD R6, R5, 0x18, R11.reuse ;  /* 0x0000001805067824 */ /* 0x100fe400078e020b */
[----:B------:R-:W-:Y:S02]  /*1540*/  IMAD R14, R4, 0x18, R11 ;  /* 0x00000018040e7824 */ /* 0x000fe400078e020b */
[----:B------:R-:W0:Y:S01]  /*1550*/  LDC.64 R10, c[0x0][0x3a0] ;  /* 0x0000e800ff0a7b82 */ /* 0x000e220000000a00 */
[----:B------:R-:W-:Y:S04]  /*1560*/  STS.64 [R6], R16 ;  /* 0x0000001006007388 */ /* 0x000fe80000000a00 */
[----:B------:R-:W-:Y:S04]  /*1570*/  STS.64 [R6+0x10], R18 ;  /* 0x0000101206007388 */ /* 0x000fe80000000a00 */
[----:B------:R-:W-:Y:S04]  /*1580*/  STS.64 [R6+0x18], R12 ;  /* 0x0000180c06007388 */ /* 0x000fe80000000a00 */
[----:B------:R-:W-:Y:S04]  /*1590*/  STS.64 [R6+0x28], R20 ;  /* 0x0000281406007388 */ /* 0x000fe80000000a00 */
[----:B------:R-:W-:Y:S04]  /*15a0*/  STS [R6+0x8], R24 ;  /* 0x0000081806007388 */ /* 0x000fe80000000800 */
[----:B------:R-:W-:Y:S04]  /*15b0*/  STS.U8 [R6+0xc], R25 ;  /* 0x00000c1906007388 */ /* 0x000fe80000000000 */
[----:B------:R-:W-:Y:S04]  /*15c0*/  STS [R6+0x20], R27 ;  /* 0x0000201b06007388 */ /* 0x000fe80000000800 */
[----:B------:R1:W-:Y:S01]  /*15d0*/  STS.U8 [R6+0x24], R7 ;  /* 0x0000240706007388 */ /* 0x0003e20000000000 */
[----:B------:R-:W-:-:S03]  /*15e0*/  NOP ;  /* 0x0000000000007918 */ /* 0x000fc60000000000 */
[----:B------:R-:W2:Y:S01]  /*15f0*/  LDS.64 R4, [R14] ;  /* 0x000000000e047984 */ /* 0x000ea20000000a00 */
[----:B-1----:R-:W-:-:S03]  /*1600*/  LOP3.LUT R6, R3, 0x1f, R0, 0xf8, !PT ;  /* 0x0000001f03067812 */ /* 0x002fc600078ef800 */
[----:B------:R-:W1:Y:S01]  /*1610*/  LDS.64 R16, [R14+0x10] ;  /* 0x000010000e107984 */ /* 0x000e620000000a00 */
[----:B------:R-:W-:-:S03]  /*1620*/  IMAD.MOV.U32 R7, RZ, RZ, RZ ;  /* 0x000000ffff077224 */ /* 0x000fc600078e00ff */
[----:B------:R-:W3:Y:S01]  /*1630*/  LDS.64 R8, [R14+0x300] ;  /* 0x000300000e087984 */ /* 0x000ee20000000a00 */
[----:B------:R-:W-:-:S03]  /*1640*/  IMAD.WIDE.U32 R2, R2, 0x200, R6 ;  /* 0x0000020002027825 */ /* 0x000fc600078e0006 */
[----:B------:R-:W4:Y:S01]  /*1650*/  LDS R13, [R14+0x8] ;  /* 0x000008000e0d7984 */ /* 0x000f220000000800 */
[----:B------:R-:W-:Y:S02]  /*1660*/  IMAD R7, R3, 0x18, RZ ;  /* 0x0000001803077824 */ /* 0x000fe400078e02ff */
[----:B0-----:R-:W-:Y:S01]  /*1670*/  IMAD.WIDE.U32 R2, R2, 0x18, R10 ;  /* 0x0000001802027825 */ /* 0x001fe200078e000a */
[----:B------:R-:W0:Y:S03]  /*1680*/  LDS.U8 R15, [R14+0xc] ;  /* 0x00000c000e0f7984 */ /* 0x000e260000000000 */
[----:B------:R-:W-:Y:S01]  /*1690*/  IMAD.IADD R3, R3, 0x1, R7 ;  /* 0x0000000103037824 */ /* 0x000fe200078e0207 */
[----:B------:R-:W5:Y:S04]  /*16a0*/  LDS R19, [R14+0x308] ;  /* 0x000308000e137984 */ /* 0x000f680000000800 */
[----:B------:R-:W5:Y:S04]  /*16b0*/  LDS.U8 R21, [R14+0x30c] ;  /* 0x00030c000e157984 */ /* 0x000f680000000000 */
[----:B------:R-:W5:Y:S04]  /*16c0*/  LDS.64 R22, [R14+0x310] ;  /* 0x000310000e167984 */ /* 0x000f680000000a00 */
[----:B--2---:R-:W-:Y:S04]  /*16d0*/  STG.E.64 desc[UR6][R2.64], R4 ;  /* 0x0000000402007986 */ /* 0x004fe8000c101b06 */
[----:B-1----:R-:W-:Y:S04]  /*16e0*/  STG.E.64 desc[UR6][R2.64+0x10], R16 ;  /* 0x0000101002007986 */ /* 0x002fe8000c101b06 */
[----:B---3--:R-:W-:Y:S04]  /*16f0*/  STG.E.64 desc[UR6][R2.64+0x300], R8 ;  /* 0x0003000802007986 */ /* 0x008fe8000c101b06 */
[----:B----4-:R-:W-:Y:S04]  /*1700*/  STG.E desc[UR6][R2.64+0x8], R13 ;  /* 0x0000080d02007986 */ /* 0x010fe8000c101906 */
[----:B0-----:R-:W-:Y:S04]  /*1710*/  STG.E.U8 desc[UR6][R2.64+0xc], R15 ;  /* 0x00000c0f02007986 */ /* 0x001fe8000c101106 */
[----:B-----5:R-:W-:Y:S04]  /*1720*/  STG.E desc[UR6][R2.64+0x308], R19 ;  /* 0x0003081302007986 */ /* 0x020fe8000c101906 */
[----:B------:R-:W-:Y:S04]  /*1730*/  STG.E.U8 desc[UR6][R2.64+0x30c], R21 ;  /* 0x00030c1502007986 */ /* 0x000fe8000c101106 */
[----:B------:R-:W-:Y:S01]  /*1740*/  STG.E.64 desc[UR6][R2.64+0x310], R22 ;  /* 0x0003101602007986 */ /* 0x000fe2000c101b06 */
[----:B------:R-:W-:Y:S05]  /*1750*/  EXIT ;  /* 0x000000000000794d */ /* 0x000fea0003800000 */
.L_x_420:
[----:B------:R-:W0:Y:S01]  /*1760*/  S2R R4, SR_LANEID ;  /* 0x0000000000047919 */ /* 0x000e220000000000 */
[----:B------:R-:W-:Y:S02]  /*1770*/  LOP3.LUT R32, R32, 0xffff, RZ, 0xc0, !PT ;  /* 0x0000ffff20207812 */ /* 0x000fe400078ec0ff */
        /* <DEDUP_REMOVED lines=9> */
[----:B------:R-:W-:Y:S02]  /*1810*/  PRMT R19, R33, 0x3340, R34 ;  /* 0x0000334021137816 */ /* 0x000fe40000000022 */
[----:B------:R-:W-:-:S02]  /*1820*/  PRMT R8, R9, 0x3340, R8 ;  /* 0x0000334009087816 */ /* 0x000fc40000000008 */
[----:B------:R-:W-:Y:S02]  /*1830*/  PRMT R15, R15, 0x3340, R10 ;  /* 0x000033400f0f7816 */ /* 0x000fe4000000000a */
[----:B------:R-:W-:Y:S02]  /*1840*/  PRMT R19, R32, 0x5410, R19 ;  /* 0x0000541020137816 */ /* 0x000fe40000000013 */
[----:B------:R-:W-:Y:S02]  /*1850*/  PRMT R21, R15, 0x5410, R8 ;  /* 0x000054100f157816 */ /* 0x000fe40000000008 */
[----:B------:R-:W1:Y:S01]  /*1860*/  LDC.64 R8, c[0x0][0x388] ;  /* 0x0000e200ff087b82 */ /* 0x000e620000000a00 */
[----:B0-----:R-:W-:-:S04]  /*1870*/  IMAD R5, R4, 0x2, R3 ;  /* 0x0000000204057824 */ /* 0x001fc800078e0203 */
[C---:B------:R-:W-:Y:S02]  /*1880*/  IMAD.IADD R4, R5.reuse, 0x1, -R4 ;  /* 0x0000000105047824 */ /* 0x040fe400078e0a04 */
[--C-:B------:R-:W-:Y:S02]  /*1890*/  IMAD R6, R5, 0x18, R11.reuse ;  /* 0x0000001805067824 */ /* 0x100fe400078e020b */
[----:B------:R-:W-:Y:S01]  /*18a0*/  IMAD R22, R4, 0x18, R11 ;  /* 0x0000001804167824 */ /* 0x000fe200078e020b */
[----:B------:R-:W-:Y:S01]  /*18b0*/  LOP3.LUT R4, R0, 0x1f, RZ, 0xc0, !PT ;  /* 0x0000001f00047812 */ /* 0x000fe200078ec0ff */
[----:B------:R-:W-:Y:S01]  /*18c0*/  IMAD.MOV.U32 R5, RZ, RZ, RZ ;  /* 0x000000ffff057224 */ /* 0x000fe200078e00ff */
[----:B------:R-:W-:Y:S03]  /*18d0*/  STS.64 [R6], R16 ;  /* 0x0000001006007388 */ /* 0x000fe60000000a00 */
[----:B------:R-:W-:Y:S01]  /*18e0*/  IMAD.WIDE.U32 R4, R2, 0x200, R4 ;  /* 0x0000020002047825 */ /* 0x000fe200078e0004 */
[----:B------:R-:W-:Y:S04]  /*18f0*/  STS.64 [R6+0x10], R18 ;  /* 0x0000101206007388 */ /* 0x000fe80000000a00 */
[----:B------:R-:W-:Y:S01]  /*1900*/  STS.64 [R6+0x18], R12 ;  /* 0x0000180c06007388 */ /* 0x000fe20000000a00 */
[----:B------:R-:W-:-:S03]  /*1910*/  IADD3 R3, P0, PT, R3, R4, RZ ;  /* 0x0000000403037210 */ /* 0x000fc60007f1e0ff */
[----:B------:R-:W-:Y:S02]  /*1920*/  STS.64 [R6+0x28], R20 ;  /* 0x0000281406007388 */ /* 0x000fe40000000a00 */
[----:B------:R-:W-:Y:S02]  /*1930*/  IMAD.X R4, RZ, RZ, R5, P0 ;  /* 0x000000ffff047224 */ /* 0x000fe400000e0605 */
[----:B------:R-:W-:Y:S01]  /*1940*/  STS [R6+0x8], R24 ;  /* 0x0000081806007388 */ /* 0x000fe20000000800 */
[----:B-1----:R-:W-:-:S03]  /*1950*/  IMAD.WIDE.U32 R2, R3, 0x18, R8 ;  /* 0x0000001803027825 */ /* 0x002fc600078e0008 */
[----:B------:R-:W-:Y:S01]  /*1960*/  STS.U8 [R6+0xc], R25 ;  /* 0x00000c1906007388 */ /* 0x000fe20000000000 */
[----:B------:R-:W-:-:S03]  /*1970*/  IMAD R5, R4, 0x18, RZ ;  /* 0x0000001804057824 */ /* 0x000fc600078e02ff */
[----:B------:R-:W-:Y:S01]  /*1980*/  STS [R6+0x20], R27 ;  /* 0x0000201b06007388 */ /* 0x000fe20000000800 */
[----:B------:R-:W-:-:S03]  /*1990*/  IMAD.IADD R3, R3, 0x1, R5 ;  /* 0x0000000103037824 */ /* 0x000fc600078e0205 */
[----:B------:R-:W-:Y:S01]  /*19a0*/  STS.U8 [R6+0x24], R7 ;  /* 0x0000240706007388 */ /* 0x000fe20000000000 */
[----:B------:R-:W-:-:S03]  /*19b0*/  NOP ;  /* 0x0000000000007918 */ /* 0x000fc60000000000 */
[----:B------:R-:W0:Y:S04]  /*19c0*/  LDS.64 R10, [R22] ;  /* 0x00000000160a7984 */ /* 0x000e280000000a00 */
[----:B------:R-:W1:Y:S04]  /*19d0*/  LDS.64 R14, [R22+0x8] ;  /* 0x00000800160e7984 */ /* 0x000e680000000a00 */
[----:B------:R-:W2:Y:S04]  /*19e0*/  LDS.64 R12, [R22+0x10] ;  /* 0x00001000160c7984 */ /* 0x000ea80000000a00 */
[----:B------:R-:W3:Y:S04]  /*19f0*/  LDS.64 R16, [R22+0x300] ;  /* 0x0003000016107984 */ /* 0x000ee80000000a00 */
[----:B------:R-:W4:Y:S04]  /*1a00*/  LDS.64 R18, [R22+0x308] ;  /* 0x0003080016127984 */ /* 0x000f280000000a00 */
[----:B------:R-:W5:Y:S04]  /*1a10*/  LDS.64 R20, [R22+0x310] ;  /* 0x0003100016147984 */ /* 0x000f680000000a00 */
[----:B0-----:R-:W-:Y:S04]  /*1a20*/  STG.E.64 desc[UR6][R2.64], R10 ;  /* 0x0000000a02007986 */ /* 0x001fe8000c101b06 */
[----:B-1----:R-:W-:Y:S04]  /*1a30*/  STG.E.64 desc[UR6][R2.64+0x8], R14 ;  /* 0x0000080e02007986 */ /* 0x002fe8000c101b06 */
[----:B--2---:R-:W-:Y:S04]  /*1a40*/  STG.E.64 desc[UR6][R2.64+0x10], R12 ;  /* 0x0000100c02007986 */ /* 0x004fe8000c101b06 */
[----:B---3--:R-:W-:Y:S04]  /*1a50*/  STG.E.64 desc[UR6][R2.64+0x300], R16 ;  /* 0x0003001002007986 */ /* 0x008fe8000c101b06 */
[----:B----4-:R-:W-:Y:S04]  /*1a60*/  STG.E.64 desc[UR6][R2.64+0x308], R18 ;  /* 0x0003081202007986 */ /* 0x010fe8000c101b06 */
[----:B-----5:R-:W-:Y:S01]  /*1a70*/  STG.E.64 desc[UR6][R2.64+0x310], R20 ;  /* 0x0003101402007986 */ /* 0x020fe2000c101b06 */
[----:B------:R-:W-:Y:S05]  /*1a80*/  EXIT ;  /* 0x000000000000794d */ /* 0x000fea0003800000 */
.L_x_411:
[----:B------:R-:W0:Y:S01]  /*1a90*/  LDC.64 R18, c[0x0][0x3b8] ;  /* 0x0000ee00ff127b82 */ /* 0x000e220000000a00 */
[----:B--2---:R-:W-:Y:S01]  /*1aa0*/  IADD3 R3, P2, PT, RZ, -R4, RZ ;  /* 0x80000004ff037210 */ /* 0x004fe20007f5e0ff */
[----:B------:R-:W1:Y:S06]  /*1ab0*/  LDCU.U8 UR4, c[0x0][0x380] ;  /* 0x00007000ff0477ac */ /* 0x000e6c0008000000 */
[----:B------:R-:W2:Y:S01]  /*1ac0*/  LDC.64 R12, c[0x0][0x398] ;  /* 0x0000e600ff0c7b82 */ /* 0x000ea20000000a00 */
[----:B0-----:R-:W-:-:S04]  /*1ad0*/  LEA R18, P0, R2, R18, 0x3 ;  /* 0x0000001202127211 */ /* 0x001fc800078018ff */
[----:B------:R-:W-:-:S05]  /*1ae0*/  LEA.HI.X R19, R2, R19, RZ, 0x3, P0 ;  /* 0x0000001302137211 */ /* 0x000fca00000f1cff */
[----:B------:R-:W3:Y:S04]  /*1af0*/  LDG.E.64 R8, desc[UR6][R18.64+0x8] ;  /* 0x0000080612087981 */ /* 0x000ee8000c1e1b00 */
[----:B------:R0:W4:Y:S01]  /*1b00*/  LDG.E.64 R10, desc[UR6][R18.64] ;  /* 0x00000006120a7981 */ /* 0x000122000c1e1b00 */
[CC--:B------:R-:W-:Y:S01]  /*1b10*/  LOP3.LUT R21, R3.reuse, R2.reuse, RZ, 0xc0, !PT ;  /* 0x0000000203157212 */ /* 0x0c0fe200078ec0ff */
[----:B-1----:R-:W-:Y:S01]  /*1b20*/  UPRMT UR4, UR4, 0x8880, URZ ;  /* 0x0000888004047896 */ /* 0x002fe200080000ff */
[----:B------:R-:W-:Y:S01]  /*1b30*/  LOP3.LUT R3, R3, R2, RZ, 0xfc, !PT ;  /* 0x0000000203037212 */ /* 0x000fe200078efcff */
[----:B------:R-:W-:Y:S01]  /*1b40*/  BSSY.RECONVERGENT B0, `(.L_x_421) ;  /* 0x00000b0000007945 */ /* 0x000fe20003800200 */
[C---:B------:R-:W-:Y:S01]  /*1b50*/  SHF.L.U64.HI R15, R21.reuse, 0x9, RZ ;  /* 0x00000009150f7819 */ /* 0x040fe200000102ff */
[----:B------:R-:W-:Y:S01]  /*1b60*/  IMAD.SHL.U32 R17, R21, 0x200, RZ ;  /* 0x0000020015117824 */ /* 0x000fe200078e00ff */
[----:B------:R-:W-:Y:S01]  /*1b70*/  IADD3 R21, P3, PT, R2, -R21, RZ ;  /* 0x8000001502157210 */ /* 0x000fe20007f7e0ff */
[----:B------:R-:W-:Y:S01]  /*1b80*/  UISETP.NE.AND UP0, UPT, UR4, URZ, UPT ;  /* 0x000000ff0400728c */ /* 0x000fe2000bf05270 */
[----:B------:R-:W-:Y:S01]  /*1b90*/  ISETP.NE.U32.AND P1, PT, R3, -0x1, PT ;  /* 0xffffffff0300780c */ /* 0x000fe20003f25070 */
[----:B------:R-:W-:-:S02]  /*1ba0*/  ACQBULK ;  /* 0x000000000000782e */ /* 0x000fc40000000000 */
[----:B------:R-:W-:Y:S02]  /*1bb0*/  IMAD.X R14, RZ, RZ, -0x1, P3 ;  /* 0xffffffffff0e7424 */ /* 0x000fe400018e06ff */
[----:B------:R-:W-:-:S03]  /*1bc0*/  IMAD.SHL.U32 R3, R21, 0x200, RZ ;  /* 0x0000020015037824 */ /* 0x000fc600078e00ff */
[----:B0-----:R-:W-:Y:S02]  /*1bd0*/  SHF.L.U64.HI R19, R21, 0x9, R14 ;  /* 0x0000000915137819 */ /* 0x001fe4000001020e */
[----:B---3--:R-:W-:Y:S02]  /*1be0*/  IADD3 R7, P0, PT, R8, -R17, RZ ;  /* 0x8000001108077210 */ /* 0x008fe40007f1e0ff */
[C-C-:B------:R-:W-:Y:S01]  /*1bf0*/  SHF.L.U64.HI R8, R4.reuse, 0x8, R5.reuse ;  /* 0x0000000804087819 */ /* 0x140fe20000010205 */
[----:B------:R-:W-:Y:S02]  /*1c00*/  IMAD.SHL.U32 R4, R4, 0x100, RZ ;  /* 0x0000010004047824 */ /* 0x000fe400078e00ff */
[----:B------:R-:W-:Y:S01]  /*1c10*/  IMAD.X R5, RZ, RZ, ~R5, P2 ;  /* 0x000000ffff057224 */ /* 0x000fe200010e0e05 */
[----:B--2---:R-:W-:Y:S01]  /*1c20*/  IADD3 R23, P2, PT, -R17, R12, RZ ;  /* 0x0000000c11177210 */ /* 0x004fe20007f5e1ff */
[----:B------:R-:W-:Y:S01]  /*1c30*/  IMAD.X R6, R9, 0x1, ~R15, P0 ;  /* 0x0000000109067824 */ /* 0x000fe200000e0e0f */
[----:B------:R-:W-:-:S02]  /*1c40*/  ISETP.NE.U32.AND P0, PT, R21, -0x1, PT ;  /* 0xffffffff1500780c */ /* 0x000fc40003f05070 */
[----:B------:R-:W-:Y:S01]  /*1c50*/  LOP3.LUT R12, R4, 0xfffffe00, RZ, 0xc0, !PT ;  /* 0xfffffe00040c7812 */ /* 0x000fe200078ec0ff */
[--C-:B------:R-:W-:Y:S01]  /*1c60*/  IMAD.X R25, R13, 0x1, ~R15.reuse, P2 ;  /* 0x000000010d197824 */ /* 0x100fe200010e0e0f */
[----:B------:R-:W-:Y:S01]  /*1c70*/  ISETP.NE.AND.EX P2, PT, R14, -0x1, PT, P0 ;  /* 0xffffffff0e00780c */ /* 0x000fe20003f45300 */
[----:B------:R-:W-:Y:S01]  /*1c80*/  IMAD.MOV.U32 R4, RZ, RZ, 0x1ff ;  /* 0x000001ffff047424 */ /* 0x000fe200078e00ff */
[----:B------:R-:W-:Y:S02]  /*1c90*/  ISETP.GT.U32.AND P0, PT, R23, R12, PT ;  /* 0x0000000c1700720c */ /* 0x000fe40003f04070 */
[----:B----4-:R-:W-:Y:S02]  /*1ca0*/  IADD3 R14, P3, PT, R10, -R17, RZ ;  /* 0x800000110a0e7210 */ /* 0x010fe40007f7e0ff */
[----:B------:R-:W-:Y:S02]  /*1cb0*/  SEL R4, R4, 0x200, !P2 ;  /* 0x0000020004047807 */ /* 0x000fe40005000000 */
[----:B------:R-:W-:Y:S01]  /*1cc0*/  ISETP.GT.U32.AND.EX P0, PT, R25, R8, PT, P0 ;  /* 0x000000081900720c */ /* 0x000fe20003f04100 */
[----:B------:R-:W-:Y:S01]  /*1cd0*/  IMAD.X R16, R11, 0x1, ~R15, P3 ;  /* 0x000000010b107824 */ /* 0x000fe200018e0e0f */
[----:B------:R-:W-:-:S02]  /*1ce0*/  IADD3 R9, P2, PT, -R14, R3, RZ ;  /* 0x000000030e097210 */ /* 0x000fc40007f5e1ff */
[----:B------:R-:W-:Y:S02]  /*1cf0*/  IADD3 R3, P3, P4, -R7, R4, R3 ;  /* 0x0000000407037210 */ /* 0x000fe40007c7e103 */
[----:B------:R-:W-:Y:S01]  /*1d00*/  SEL R13, R23, R12, P0 ;  /* 0x0000000c170d7207 */ /* 0x000fe20000000000 */
[----:B------:R-:W-:Y:S01]  /*1d10*/  IMAD.X R16, R19, 0x1, ~R16, P2 ;  /* 0x0000000113107824 */ /* 0x000fe200010e0e10 */
[----:B------:R-:W-:Y:S02]  /*1d20*/  ISETP.NE.AND.EX P1, PT, R5, -0x1, PT, P1 ;  /* 0xffffffff0500780c */ /* 0x000fe40003f25310 */
[----:B------:R-:W-:Y:S02]  /*1d30*/  IADD3.X R5, PT, PT, ~R6, RZ, R19, P3, P4 ;  /* 0x000000ff06057210 */ /* 0x000fe40001fe8513 */
[----:B------:R-:W-:Y:S02]  /*1d40*/  SEL R19, R25, R8, P0 ;  /* 0x0000000819137207 */ /* 0x000fe40000000000 */
[----:B------:R-:W-:-:S02]  /*1d50*/  IADD3 R4, P0, PT, R13, -R12, RZ ;  /* 0x8000000c0d047210 */ /* 0x000fc40007f1e0ff */
[----:B------:R-:W-:Y:S02]  /*1d60*/  SEL R6, R12, R3, !P1 ;  /* 0x000000030c067207 */ /* 0x000fe40004800000 */
[----:B------:R-:W-:Y:S01]  /*1d70*/  SEL R3, R8, R5, !P1 ;  /* 0x0000000508037207 */ /* 0x000fe20004800000 */
[----:B------:R-:W-:Y:S01]  /*1d80*/  IMAD.X R5, R19, 0x1, ~R8, P0 ;  /* 0x0000000113057824 */ /* 0x000fe200000e0e08 */
[----:B------:R-:W-:Y:S02]  /*1d90*/  ISETP.LT.U32.AND P2, PT, R12, R23, PT ;  /* 0x000000170c00720c */ /* 0x000fe40003f41070 */
        /* <DEDUP_REMOVED lines=12> */
[----:B------:R-:W-:Y:S01]  /*1e60*/  IADD3 R12, P0, P1, R9, R17, R12 ;  /* 0x00000011090c7210 */ /* 0x000fe2000791e00c */
[----:B------:R-:W-:Y:S01]  /*1e70*/  IMAD.IADD R3, R0, 0x1, -R7 ;  /* 0x0000000100037824 */ /* 0x000fe200078e0a07 */
[----:B------:R-:W0:Y:S01]  /*1e80*/  LDC.64 R4, c[0x0][0x388] ;  /* 0x0000e200ff047b82 */ /* 0x000e220000000a00 */
[----:B------:R-:W-:Y:S01]  /*1e90*/  IADD3 R13, P2, PT, R10, R0, RZ ;  /* 0x000000000a0d7210 */ /* 0x000fe20007f5e0ff */
[----:B------:R-:W-:Y:S01]  /*1ea0*/  VIADD R24, R0, 0x100 ;  /* 0x0000010000187836 */ /* 0x000fe20000000000 */
[----:B------:R-:W-:Y:S01]  /*1eb0*/  IADD3.X R8, PT, PT, R16, R15, R8, P0, P1 ;  /* 0x0000000f10087210 */ /* 0x000fe200007e2408 */
[----:B------:R-:W-:Y:S01]  /*1ec0*/  BSSY.RECONVERGENT B1, `(.L_x_423) ;  /* 0x0000026000017945 */ /* 0x000fe20003800200 */
[----:B------:R-:W-:Y:S01]  /*1ed0*/  IADD3 R9, P0, PT, R3, R12, RZ ;  /* 0x0000000c03097210 */ /* 0x000fe20007f1e0ff */
[----:B------:R-:W-:-:S03]  /*1ee0*/  IMAD.X R14, RZ, RZ, R11, P2 ;  /* 0x000000ffff0e7224 */ /* 0x000fc600010e060b */
[----:B------:R-:W-:Y:S01]  /*1ef0*/  LEA.HI.X.SX32 R8, R3, R8, 0x1, P0 ;  /* 0x0000000803087211 */ /* 0x000fe200000f0eff */
[----:B------:R-:W-:-:S05]  /*1f00*/  IMAD.IADD R3, R7, 0x1, R6 ;  /* 0x0000000107037824 */ /* 0x000fca00078e0206 */
[-C--:B------:R-:W-:Y:S02]  /*1f10*/  ISETP.GE.AND P0, PT, R0, R3.reuse, PT ;  /* 0x000000030000720c */ /* 0x080fe40003f06270 */
[----:B------:R-:W-:Y:S01]  /*1f20*/  ISETP.GE.AND P1, PT, R24, R3, PT ;  /* 0x000000031800720c */ /* 0x000fe20003f26270 */
[----:B0-----:R-:W-:-:S04]  /*1f30*/  IMAD.WIDE.U32 R12, R13, 0x18, R4 ;  /* 0x000000180d0c7825 */ /* 0x001fc800078e0004 */
[----:B------:R-:W-:-:S04]  /*1f40*/  IMAD.WIDE.U32 R10, R9, 0x18, R4 ;  /* 0x00000018090a7825 */ /* 0x000fc800078e0004 */
[----:B------:R-:W-:Y:S02]  /*1f50*/  IMAD R5, R14, 0x18, RZ ;  /* 0x000000180e057824 */ /* 0x000fe400078e02ff */
[----:B------:R-:W-:Y:S02]  /*1f60*/  IMAD R9, R8, 0x18, RZ ;  /* 0x0000001808097824 */ /* 0x000fe400078e02ff */
[----:B------:R-:W-:Y:S02]  /*1f70*/  IMAD.IADD R13, R13, 0x1, R5 ;  /* 0x000000010d0d7824 */ /* 0x000fe400078e0205 */
[----:B------:R-:W-:Y:S01]  /*1f80*/  IMAD.IADD R11, R11, 0x1, R9 ;  /* 0x000000010b0b7824 */ /* 0x000fe200078e0209 */
[----:B------:R-:W-:Y:S06]  /*1f90*/  @P0 BRA `(.L_x_424) ;  /* 0x0000000000600947 */ /* 0x000fec0003800000 */
[----:B------:R-:W-:-:S13]  /*1fa0*/  ISETP.GE.AND P0, PT, R0, R7, PT ;  /* 0x000000070000720c */ /* 0x000fda0003f06270 */
[----:B------:R0:W5:Y:S04]  /*1fb0*/  @!P0 LDG.E.64 R8, desc[UR6][R12.64] ;  /* 0x000000060c088981 */ /* 0x000168000c1e1b00 */
[----:B------:R0:W5:Y:S04]  /*1fc0*/  @!P0 LDG.E R19, desc[UR6][R12.64+0x8] ;  /* 0x000008060c138981 */ /* 0x000168000c1e1900 */
[----:B------:R0:W5:Y:S04]  /*1fd0*/  @!P0 LDG.E.U8 R18, desc[UR6][R12.64+0xc] ;  /* 0x00000c060c128981 */ /* 0x000168000c1e1100 */
[----:B------:R0:W5:Y:S04]  /*1fe0*/  @!P0 LDG.E R4, desc[UR6][R12.64+0x10] ;  /* 0x000010060c048981 */ /* 0x000168000c1e1900 */
[----:B------:R-:W2:Y:S04]  /*1ff0*/  @!P0 LDG.E R5, desc[UR6][R12.64+0x14] ;  /* 0x000014060c058981 */ /* 0x000ea8000c1e1900 */
[----:B------:R-:W3:Y:S04]  /*2000*/  @P0 LDG.E R15, desc[UR6][R10.64+0x14] ;  /* 0x000014060a0f0981 */ /* 0x000ee8000c1e1900 */
[----:B------:R0:W5:Y:S04]  /*2010*/  @P0 LDG.E.64 R8, desc[UR6][R10.64] ;  /* 0x000000060a080981 */ /* 0x000168000c1e1b00 */
[----:B------:R0:W5:Y:S04]  /*2020*/  @P0 LDG.E R19, desc[UR6][R10.64+0x8] ;  /* 0x000008060a130981 */ /* 0x000168000c1e1900 */
[----:B------:R0:W5:Y:S04]  /*2030*/  @P0 LDG.E.U8 R18, desc[UR6][R10.64+0xc] ;  /* 0x00000c060a120981 */ /* 0x000168000c1e1100 */
[----:B------:R0:W5:Y:S01]  /*2040*/  @P0 LDG.E R4, desc[UR6][R10.64+0x10] ;  /* 0x000010060a040981 */ /* 0x000162000c1e1900 */
[----:B--2---:R-:W-:-:S02]  /*2050*/  @!P0 PRMT R14, R5, 0x7770, RZ ;  /* 0x00007770050e8816 */ /* 0x004fc400000000ff */
[C---:B------:R-:W-:Y:S02]  /*2060*/  @!P0 PRMT R20, R5.reuse, 0x7771, RZ ;  /* 0x0000777105148816 */ /* 0x040fe400000000ff */
[C---:B------:R-:W-:Y:S02]  /*2070*/  @!P0 PRMT R21, R5.reuse, 0x7772, RZ ;  /* 0x0000777205158816 */ /* 0x040fe400000000ff */
[----:B------:R-:W-:Y:S02]  /*2080*/  @!P0 PRMT R22, R5, 0x7773, RZ ;  /* 0x0000777305168816 */ /* 0x000fe400000000ff */
[C---:B---3--:R-:W-:Y:S02]  /*2090*/  @P0 PRMT R16, R15.reuse, 0x7770, RZ ;  /* 0x000077700f100816 */ /* 0x048fe400000000ff */
[C---:B------:R-:W-:Y:S02]  /*20a0*/  @P0 PRMT R17, R15.reuse, 0x7771, RZ ;  /* 0x000077710f110816 */ /* 0x040fe400000000ff */
[----:B------:R-:W-:-:S02]  /*20b0*/  @P0 PRMT R23, R15, 0x7772, RZ ;  /* 0x000077720f170816 */ /* 0x000fc400000000ff */
[----:B------:R-:W-:Y:S02]  /*20c0*/  @P0 PRMT R15, R15, 0x7773, RZ ;  /* 0x000077730f0f0816 */ /* 0x000fe400000000ff */
[----:B------:R-:W-:Y:S02]  /*20d0*/  @!P0 PRMT R5, R14, 0x7610, R5 ;  /* 0x000076100e058816 */ /* 0x000fe40000000005 */
[----:B------:R-:W-:Y:S02]  /*20e0*/  @P0 PRMT R20, R17, 0x7610, R20 ;  /* 0x0000761011140816 */ /* 0x000fe40000000014 */
[----:B------:R-:W-:Y:S02]  /*20f0*/  @P0 PRMT R5, R16, 0x7610, R5 ;  /* 0x0000761010050816 */ /* 0x000fe40000000005 */
[----:B------:R-:W-:Y:S02]  /*2100*/  @P0 PRMT R21, R23, 0x7610, R21 ;  /* 0x0000761017150816 */ /* 0x000fe40000000015 */
[----:B0-----:R-:W-:-:S07]  /*2110*/  @P0 PRMT R22, R15, 0x7610, R22 ;  /* 0x000076100f160816 */ /* 0x001fce0000000016 */
.L_x_424:
[----:B------:R-:W-:Y:S05]  /*2120*/  BSYNC.RECONVERGENT B1 ;  /* 0x0000000000017941 */ /* 0x000fea0003800200 */
.L_x_423:
[----:B------:R-:W-:Y:S05]  /*2130*/  @P1 BRA `(.L_x_425) ;  /* 0x0000000400401947 */ /* 0x000fea0003800000 */
[----:B------:R-:W-:-:S13]  /*2140*/  ISETP.GE.AND P0, PT, R24, R7, PT ;  /* 0x000000071800720c */ /* 0x000fda0003f06270 */
[----:B------:R-:W2:Y:S04]  /*2150*/  @P0 LDG.E R17, desc[UR6][R10.64+0x1814] ;  /* 0x001814060a110981 */ /* 0x000ea8000c1e1900 */
[----:B------:R-:W5:Y:S04]  /*2160*/  @P0 LDG.E R23, desc[UR6][R10.64+0x1808] ;  /* 0x001808060a170981 */ /* 0x000f68000c1e1900 */
[----:B------:R-:W5:Y:S04]  /*2170*/  @P0 LDG.E.U8 R24, desc[UR6][R10.64+0x180c] ;  /* 0x00180c060a180981 */ /* 0x000f68000c1e1100 */
[----:B------:R-:W5:Y:S04]  /*2180*/  @P0 LDG.E.64 R14, desc[UR6][R10.64+0x1800] ;  /* 0x001800060a0e0981 */ /* 0x000f68000c1e1b00 */
[----:B------:R0:W5:Y:S04]  /*2190*/  @P0 LDG.E R16, desc[UR6][R10.64+0x1810] ;  /* 0x001810060a100981 */ /* 0x000168000c1e1900 */
[----:B------:R-:W3:Y:S01]  /*21a0*/  @!P0 LDG.E R28, desc[UR6][R12.64+0x1814] ;  /* 0x001814060c1c8981 */ /* 0x000ee2000c1e1900 */
[----:B--2---:R-:W-:-:S02]  /*21b0*/  @P0 PRMT R25, R17, 0x7770, RZ ;  /* 0x0000777011190816 */ /* 0x004fc400000000ff */
[C---:B------:R-:W-:Y:S02]  /*21c0*/  @P0 PRMT R26, R17.reuse, 0x7771, RZ ;  /* 0x00007771111a0816 */ /* 0x040fe400000000ff */
[C---:B------:R-:W-:Y:S01]  /*21d0*/  @P0 PRMT R27, R17.reuse, 0x7772, RZ ;  /* 0x00007772111b0816 */ /* 0x040fe200000000ff */
[----:B------:R-:W5:Y:S01]  /*21e0*/  @!P0 LDG.E R23, desc[UR6][R12.64+0x1808] ;  /* 0x001808060c178981 */ /* 0x000f62000c1e1900 */
[----:B------:R-:W-:Y:S02]  /*21f0*/  @P0 PRMT R17, R17, 0x7773, RZ ;  /* 0x0000777311110816 */ /* 0x000fe400000000ff */
[----:B0-----:R-:W-:Y:S01]  /*2200*/  @P0 PRMT R10, R25, 0x7610, R10 ;  /* 0x00007610190a0816 */ /* 0x001fe2000000000a */
[----:B------:R-:W5:Y:S01]  /*2210*/  @!P0 LDG.E.U8 R24, desc[UR6][R12.64+0x180c] ;  /* 0x00180c060c188981 */ /* 0x000f62000c1e1100 */
[----:B------:R-:W-:-:S03]  /*2220*/  @P0 PRMT R11, R26, 0x7610, R11 ;  /* 0x000076101a0b0816 */ /* 0x000fc6000000000b */
[----:B------:R-:W5:Y:S04]  /*2230*/  @!P0 LDG.E.64 R14, desc[UR6][R12.64+0x1800] ;  /* 0x001800060c0e8981 */ /* 0x000f68000c1e1b00 */
[----:B------:R0:W5:Y:S01]  /*2240*/  @!P0 LDG.E R16, desc[UR6][R12.64+0x1810] ;  /* 0x001810060c108981 */ /* 0x000162000c1e1900 */
[C---:B---3--:R-:W-:Y:S02]  /*2250*/  @!P0 PRMT R29, R28.reuse, 0x7770, RZ ;  /* 0x000077701c1d8816 */ /* 0x048fe400000000ff */
[C---:B------:R-:W-:Y:S02]  /*2260*/  @!P0 PRMT R30, R28.reuse, 0x7771, RZ ;  /* 0x000077711c1e8816 */ /* 0x040fe400000000ff */
[C---:B------:R-:W-:Y:S02]  /*2270*/  @!P0 PRMT R31, R28.reuse, 0x7772, RZ ;  /* 0x000077721c1f8816 */ /* 0x040fe400000000ff */
[----:B------:R-:W-:-:S02]  /*2280*/  @!P0 PRMT R28, R28, 0x7773, RZ ;  /* 0x000077731c1c8816 */ /* 0x000fc400000000ff */
[----:B------:R-:W-:Y:S02]  /*2290*/  @P0 PRMT R12, R27, 0x7610, R12 ;  /* 0x000076101b0c0816 */ /* 0x000fe4000000000c */
[----:B------:R-:W-:Y:S02]  /*22a0*/  @!P0 PRMT R10, R29, 0x7610, R10 ;  /* 0x000076101d0a8816 */ /* 0x000fe4000000000a */
[----:B------:R-:W-:Y:S02]  /*22b0*/  @!P0 PRMT R11, R30, 0x7610, R11 ;  /* 0x000076101e0b8816 */ /* 0x000fe4000000000b */
[----:B0-----:R-:W-:Y:S02]  /*22c0*/  @!P0 PRMT R12, R31, 0x7610, R12 ;  /* 0x000076101f0c8816 */ /* 0x001fe4000000000c */
[----:B------:R-:W-:Y:S01]  /*22d0*/  @!P0 PRMT R17, R28, 0x7610, R17 ;  /* 0x000076101c118816 */ /* 0x000fe20000000011 */
[----:B------:R-:W-:Y:S06]  /*22e0*/  BRA `(.L_x_425) ;  /* 0x0000000000d47947 */ /* 0x000fec0003800000 */
.L_x_422:
[----:B------:R-:W-:Y:S01]  /*22f0*/  IMAD.IADD R3, R7, 0x1, R6 ;  /* 0x0000000107037824 */ /* 0x000fe200078e0206 */
[----:B------:R-:W-:Y:S01]  /*2300*/  IADD3 R17, P1, P2, R9, R17, R12 ;  /* 0x0000001109117210 */ /* 0x000fe20007a3e00c */
[C---:B------:R-:W-:Y:S01]  /*2310*/  VIADD R14, R0.reuse, 0x100 ;  /* 0x00000100000e7836 */ /* 0x040fe20000000000 */
[----:B------:R-:W-:Y:S02]  /*2320*/  BSSY.RECONVERGENT B1, `(.L_x_426) ;  /* 0x000001b000017945 */ /* 0x000fe40003800200 */
[-C--:B------:R-:W-:Y:S02]  /*2330*/  ISETP.GE.AND P3, PT, R0, R3.reuse, PT ;  /* 0x000000030000720c */ /* 0x080fe40003f66270 */
[----:B------:R-:W-:Y:S02]  /*2340*/  ISETP.GE.AND P0, PT, R14, R3, PT ;  /* 0x000000030e00720c */ /* 0x000fe40003f06270 */
[----:B------:R-:W-:-:S09]  /*2350*/  IADD3.X R15, PT, PT, R16, R15, R8, P1, P2 ;  /* 0x0000000f100f7210 */ /* 0x000fd20000fe4408 */
[----:B------:R-:W-:Y:S05]  /*2360*/  @P3 BRA `(.L_x_427) ;  /* 0x0000000000583947 */ /* 0x000fea0003800000 */
[----:B------:R-:W0:Y:S01]  /*2370*/  LDC.64 R12, c[0x0][0x3a0] ;  /* 0x0000e800ff0c7b82 */ /* 0x000e220000000a00 */
[C---:B------:R-:W-:Y:S01]  /*2380*/  IMAD.IADD R9, R0.reuse, 0x1, -R7 ;  /* 0x0000000100097824 */ /* 0x040fe200078e0a07 */
[----:B------:R-:W-:-:S04]  /*2390*/  ISETP.GE.AND P1, PT, R0, R7, PT ;  /* 0x000000070000720c */ /* 0x000fc80003f26270 */
[----:B------:R-:W-:Y:S02]  /*23a0*/  SEL R5, R0, R9, !P1 ;  /* 0x0000000900057207 */ /* 0x000fe40004800000 */
[----:B------:R-:W-:Y:S02]  /*23b0*/  SEL R4, R10, R17, !P1 ;  /* 0x000000110a047207 */ /* 0x000fe40004800000 */
[----:B------:R-:W-:Y:S02]  /*23c0*/  SHF.R.S32.HI R8, RZ, 0x1f, R9 ;  /* 0x0000001fff087819 */ /* 0x000fe40000011409 */
[----:B------:R-:W-:Y:S02]  /*23d0*/  IADD3 R5, P2, PT, R5, R4, RZ ;  /* 0x0000000405057210 */ /* 0x000fe40007f5e0ff */
[----:B------:R-:W-:Y:S02]  /*23e0*/  SEL R9, R11, R15, !P1 ;  /* 0x0000000f0b097207 */ /* 0x000fe40004800000 */
[----:B------:R-:W-:-:S05]  /*23f0*/  SEL R4, R8, RZ, P1 ;  /* 0x000000ff08047207 */ /* 0x000fca0000800000 */
[----:B------:R-:W-:Y:S02]  /*2400*/  IMAD.X R4, R4, 0x1, R9, P2 ;  /* 0x0000000104047824 */ /* 0x000fe400010e0609 */
[----:B0-----:R-:W-:-:S04]  /*2410*/  IMAD.WIDE.U32 R12, R5, 0x18, R12 ;  /* 0x00000018050c7825 */ /* 0x001fc800078e000c */
[----:B------:R-:W-:-:S04]  /*2420*/  IMAD R5, R4, 0x18, RZ ;  /* 0x0000001804057824 */ /* 0x000fc800078e02ff */
[----:B------:R-:W-:-:S05]  /*2430*/  IMAD.IADD R13, R13, 0x1, R5 ;  /* 0x000000010d0d7824 */ /* 0x000fca00078e0205 */
[----:B------:R-:W2:Y:S04]  /*2440*/  LDG.E.64 R4, desc[UR6][R12.64+0x10] ;  /* 0x000010060c047981 */ /* 0x000ea8000c1e1b00 */
[----:B------:R0:W5:Y:S04]  /*2450*/  LDG.E R19, desc[UR6][R12.64+0x8] ;  /* 0x000008060c137981 */ /* 0x000168000c1e1900 */
[----:B------:R0:W5:Y:S04]  /*2460*/  LDG.E.U8 R18, desc[UR6][R12.64+0xc] ;  /* 0x00000c060c127981 */ /* 0x000168000c1e1100 */
[----:B------:R0:W5:Y:S01]  /*2470*/  LDG.E.64 R8, desc[UR6][R12.64] ;  /* 0x000000060c087981 */ /* 0x000162000c1e1b00 */
[----:B--2---:R-:W-:-:S02]  /*2480*/  PRMT R16, R5, 0x7770, RZ ;  /* 0x0000777005107816 */ /* 0x004fc400000000ff */
[C---:B------:R-:W-:Y:S02]  /*2490*/  PRMT R20, R5.reuse, 0x7771, RZ ;  /* 0x0000777105147816 */ /* 0x040fe400000000ff */
[C---:B------:R-:W-:Y:S02]  /*24a0*/  PRMT R21, R5.reuse, 0x7772, RZ ;  /* 0x0000777205157816 */ /* 0x040fe400000000ff */
[----:B------:R-:W-:Y:S02]  /*24b0*/  PRMT R22, R5, 0x7773, RZ ;  /* 0x0000777305167816 */ /* 0x000fe400000000ff */
[----:B0-----:R-:W-:-:S07]  /*24c0*/  PRMT R5, R16, 0x7610, R5 ;  /* 0x0000761010057816 */ /* 0x001fce0000000005 */
.L_x_427:
[----:B------:R-:W-:Y:S05]  /*24d0*/  BSYNC.RECONVERGENT B1 ;  /* 0x0000000000017941 */ /* 0x000fea0003800200 */
.L_x_426:
        /* <DEDUP_REMOVED lines=21> */
[----:B0-----:R-:W-:-:S07]  /*2630*/  PRMT R17, R17, 0x7773, RZ ;  /* 0x0000777311117816 */ /* 0x001fce00000000ff */
.L_x_425:
[----:B------:R-:W-:Y:S05]  /*2640*/  BSYNC.RECONVERGENT B0 ;  /* 0x0000000000007941 */ /* 0x000fea0003800200 */
.L_x_421:
        /* <DEDUP_REMOVED lines=14> */
[----:B------:R-:W-:Y:S01]  /*2730*/  PRMT R21, R20, 0x5410, R21 ;  /* 0x0000541014157816 */ /* 0x000fe20000000015 */
[----:B-----5:R-:W-:Y:S01]  /*2740*/  IMAD.MOV.U32 R20, RZ, RZ, R4 ;  /* 0x000000ffff147224 */ /* 0x020fe200078e0004 */
[----:B------:R-:W-:Y:S02]  /*2750*/  PRMT R17, R11, 0x5410, R12 ;  /* 0x000054100b117816 */ /* 0x000fe4000000000c */
[----:B0-----:R-:W-:-:S05]  /*2760*/  LEA R26, R13, R26, 0x18 ;  /* 0x0000001a0d1a7211 */ /* 0x001fca00078ec0ff */
[----:B------:R-:W-:-:S05]  /*2770*/  IMAD R5, R0, 0x18, R26 ;  /* 0x0000001800057824 */ /* 0x000fca00078e021a */
[----:B------:R0:W-:Y:S04]  /*2780*/  STS.64 [R5], R8 ;  /* 0x0000000805007388 */ /* 0x0001e80000000a00 */
[----:B------:R1:W-:Y:S04]  /*2790*/  STS.64 [R5+0x10], R20 ;  /* 0x0000101405007388 */ /* 0x0003e80000000a00 */
[----:B------:R1:W-:Y:S04]  /*27a0*/  STS.64 [R5+0x1800], R14 ;  /* 0x0018000e05007388 */ /* 0x0003e80000000a00 */
[----:B------:R1:W-:Y:S04]  /*27b0*/  STS.64 [R5+0x1810], R16 ;  /* 0x0018101005007388 */ /* 0x0003e80000000a00 */
[----:B------:R1:W-:Y:S04]  /*27c0*/  STS [R5+0x8], R19 ;  /* 0x0000081305007388 */ /* 0x0003e80000000800 */
[----:B------:R1:W-:Y:S04]  /*27d0*/  STS.U8 [R5+0xc], R18 ;  /* 0x00000c1205007388 */ /* 0x0003e80000000000 */
[----:B------:R1:W-:Y:S04]  /*27e0*/  STS [R5+0x1808], R23 ;  /* 0x0018081705007388 */ /* 0x0003e80000000800 */
[----:B------:R1:W-:Y:S01]  /*27f0*/  STS.U8 [R5+0x180c], R24 ;  /* 0x00180c1805007388 */ /* 0x0003e20000000000 */
[----:B------:R-:W-:Y:S01]  /*2800*/  BAR.SYNC.DEFER_BLOCKING 0x0 ;  /* 0x0000000000007b1d */ /* 0x000fe20000010000 */
[----:B------:R-:W-:-:S07]  /*2810*/  IMAD.SHL.U32 R4, R0, 0x2, RZ ;  /* 0x0000000200047824 */ /* 0x000fce00078e00ff */
[----:B------:R-:W-:Y:S01]  /*2820*/  PREEXIT ;  /* 0x000000000000782d */ /* 0x000fe20000000000 */
[----:B------:R-:W-:Y:S01]  /*2830*/  BSSY.RECONVERGENT B0, `(.L_x_428) ;  /* 0x0000017000007945 */ /* 0x000fe20003800200 */
        /* <DEDUP_REMOVED lines=8> */
.L_x_430:
[----:B------:R-:W-:-:S05]  /*28c0*/  IMAD.IADD R6, R8, 0x1, -R33 ;  /* 0x0000000108067824 */ /* 0x000fca00078e0a21 */
[----:B------:R-:W-:-:S04]  /*28d0*/  LEA.HI R6, R6, R6, RZ, 0x1 ;  /* 0x0000000606067211 */ /* 0x000fc800078f08ff */
[----:B------:R-:W-:-:S04]  /*28e0*/  LEA.HI.SX32 R9, R6, R33, 0x1f ;  /* 0x0000002106097211 */ /* 0x000fc800078ffaff */
[----:B------:R-:W-:-:S05]  /*28f0*/  LOP3.LUT R6, RZ, R9, RZ, 0x33, !PT ;  /* 0x00000009ff067212 */ /* 0x000fca00078e33ff */
[----:B------:R-:W-:Y:S02]  /*2900*/  IMAD.IADD R11, R5, 0x1, R6 ;  /* 0x00000001050b7824 */ /* 0x000fe400078e0206 */
[--C-:B------:R-:W-:Y:S02]  /*2910*/  IMAD R6, R9, 0x18, R26.reuse ;  /* 0x0000001809067824 */ /* 0x100fe400078e021a */
[----:B------:R-:W-:-:S04]  /*2920*/  IMAD R11, R11, 0x18, R26 ;  /* 0x000000180b0b7824 */ /* 0x000fc800078e021a */
[----:B------:R-:W-:Y:S04]  /*2930*/  LDS R6, [R6+0x8] ;  /* 0x0000080006067984 */ /* 0x000fe80000000800 */
[----:B------:R-:W0:Y:S02]  /*2940*/  LDS R11, [R11+0x8] ;  /* 0x000008000b0b7984 */ /* 0x000e240000000800 */
[----:B0-----:R-:W-:-:S04]  /*2950*/  ISETP.GE.AND P0, PT, R11, R6, PT ;  /* 0x000000060b00720c */ /* 0x001fc80003f06270 */
[----:B------:R-:W-:-:S09]  /*2960*/  SEL R8, R9, R8, !P0 ;  /* 0x0000000809087207 */ /* 0x000fd20004000000 */
[----:B------:R-:W-:-:S05]  /*2970*/  @P0 VIADD R33, R9, 0x1 ;  /* 0x0000000109210836 */ /* 0x000fca0000000000 */
[----:B------:R-:W-:-:S13]  /*2980*/  ISETP.GE.AND P0, PT, R33, R8, PT ;  /* 0x000000082100720c */ /* 0x000fda0003f06270 */
[----:B------:R-:W-:Y:S05]  /*2990*/  @!P0 BRA `(.L_x_430) ;  /* 0xfffffffc00c88947 */ /* 0x000fea000383ffff */
.L_x_429:
[----:B------:R-:W-:Y:S05]  /*29a0*/  BSYNC.RECONVERGENT B0 ;  /* 0x0000000000007941 */ /* 0x000fea0003800200 */
.L_x_428:
        /* <DEDUP_REMOVED lines=14> */
[----:B------:R-:W-:Y:S04]  /*2a90*/  LDS.64 R18, [R5] ;  /* 0x0000000005127984 */ /* 0x000fe80000000a00 */
[----:B------:R-:W3:Y:S01]  /*2aa0*/  LDS.64 R14, [R26] ;  /* 0x000000001a0e7984 */ /* 0x000ee20000000a00 */
[----:B0-----:R-:W-:-:S04]  /*2ab0*/  @!P1 ISETP.GE.AND P2, PT, R9, R6, PT ;  /* 0x000000060900920c */ /* 0x001fc80003f46270 */
[----:B------:R-:W-:Y:S02]  /*2ac0*/  @!P1 ISETP.GE.OR P0, PT, R33, R7, !P2 ;  /* 0x000000072100920c */ /* 0x000fe40005706670 */
[C---:B-1----:R-:W-:Y:S02]  /*2ad0*/  PRMT R34, R17.reuse, 0x7770, RZ ;  /* 0x0000777011227816 */ /* 0x042fe400000000ff */
[C---:B------:R-:W-:Y:S02]  /*2ae0*/  PRMT R32, R17.reuse, 0x7772, RZ ;  /* 0x0000777211207816 */ /* 0x040fe400000000ff */
[----:B------:R-:W-:Y:S02]  /*2af0*/  PRMT R30, R17, 0x7773, RZ ;  /* 0x00007773111e7816 */ /* 0x000fe400000000ff */
[C---:B--2---:R-:W-:Y:S02]  /*2b00*/  PRMT R29, R25.reuse, 0x7770, RZ ;  /* 0x00007770191d7816 */ /* 0x044fe400000000ff */
[----:B------:R-:W-:-:S02]  /*2b10*/  PRMT R28, R25, 0x7771, RZ ;  /* 0x00007771191c7816 */ /* 0x000fc400000000ff */
[----:B------:R-:W-:Y:S01]  /*2b20*/  PRMT R27, R25, 0x7772, RZ ;  /* 0x00007772191b7816 */ /* 0x000fe200000000ff */
[----:B------:R-:W-:Y:S01]  /*2b30*/  @!P0 IMAD.MOV R8, RZ, RZ, R4 ;  /* 0x000000ffff088224 */ /* 0x000fe200078e0204 */
[----:B------:R-:W-:Y:S01]  /*2b40*/  PRMT R4, R17, 0x7771, RZ ;  /* 0x0000777111047816 */ /* 0x000fe200000000ff */
[----:B------:R-:W-:Y:S01]  /*2b50*/  @P0 IMAD.MOV R10, RZ, RZ, R33 ;  /* 0x000000ffff0a0224 */ /* 0x000fe200078e0221 */
[----:B------:R-:W-:Y:S02]  /*2b60*/  PRMT R25, R25, 0x7773, RZ ;  /* 0x0000777319197816 */ /* 0x000fe400000000ff */
[----:B------:R-:W-:Y:S02]  /*2b70*/  PRMT R17, R4, 0x7610, R17 ;  /* 0x0000761004117816 */ /* 0x000fe40000000011 */
[----:B------:R-:W-:Y:S02]  /*2b80*/  SEL R4, R9, R6, P0 ;  /* 0x0000000609047207 */ /* 0x000fe40000000000 */
[----:B------:R-:W-:-:S02]  /*2b90*/  SEL R11, R29, R34, P0 ;  /* 0x000000221d0b7207 */ /* 0x000fc40000000000 */
[----:B------:R-:W-:Y:S02]  /*2ba0*/  SEL R12, R28, R17, P0 ;  /* 0x000000111c0c7207 */ /* 0x000fe40000000000 */
[----:B------:R-:W-:Y:S02]  /*2bb0*/  SEL R13, R27, R32, P0 ;  /* 0x000000201b0d7207 */ /* 0x000fe40000000000 */
[----:B---3--:R-:W-:Y:S02]  /*2bc0*/  SEL R20, R14, R18, P0 ;  /* 0x000000120e147207 */ /* 0x008fe40000000000 */
[----:B------:R-:W-:Y:S02]  /*2bd0*/  SEL R21, R15, R19, P0 ;  /* 0x000000130f157207 */ /* 0x000fe40000000000 */
[----:B------:R-:W-:Y:S02]  /*2be0*/  SEL R23, R25, R30, P0 ;  /* 0x0000001e19177207 */ /* 0x000fe40000000000 */
[----:B------:R-:W-:-:S02]  /*2bf0*/  SEL R5, R36, R31, P0 ;  /* 0x0000001f24057207 */ /* 0x000fc40000000000 */
[----:B------:R-:W-:Y:S01]  /*2c00*/  SEL R22, R24, R16, P0 ;  /* 0x0000001018167207 */ /* 0x000fe20000000000 */
[----:B------:R-:W-:Y:S06]  /*2c10*/  @!P0 BRA `(.L_x_432) ;  /* 0x0000000000248947 */ /* 0x000fec0003800000 */
        /* <DEDUP_REMOVED lines=9> */
.L_x_432:
[----:B------:R-:W0:Y:S01]  /*2cb0*/  S2R R17, SR_CgaCtaId ;  /* 0x0000000000117919 */ /* 0x000e220000008800 */
[----:B------:R-:W-:-:S04]  /*2cc0*/  MOV R6, 0x400 ;  /* 0x0000040000067802 */ /* 0x000fc80000000f00 */
[----:B0-----:R-:W-:-:S05]  /*2cd0*/  LEA R6, R17, R6, 0x18 ;  /* 0x0000000611067211 */ /* 0x001fca00078ec0ff */
        /* <DEDUP_REMOVED lines=10> */
.L_x_433:
[----:B------:R-:W-:Y:S05]  /*2d80*/  BSYNC.RECONVERGENT B0 ;  /* 0x0000000000007941 */ /* 0x000fea0003800200 */
.L_x_431:
[----:B------:R-:W0:Y:S01]  /*2d90*/  S2R R33, SR_CgaCtaId ;  /* 0x0000000000217919 */ /* 0x000e220000008800 */
[----:B------:R-:W-:Y:S01]  /*2da0*/  BAR.SYNC.DEFER_BLOCKING 0x0 ;  /* 0x0000000000007b1d */ /* 0x000fe20000010000 */
[----:B------:R-:W-:Y:S02]  /*2db0*/  ISETP.GE.AND P1, PT, R8, R3, PT ;  /* 0x000000030800720c */ /* 0x000fe40003f26270 */
[----:B------:R-:W-:Y:S02]  /*2dc0*/  PLOP3.LUT P0, PT, PT, PT, PT, 0x8, 0x80 ;  /* 0x000000000080781c */ /* 0x000fe40003f0e170 */
[----:B------:R-:W-:-:S09]  /*2dd0*/  MOV R8, 0x400 ;  /* 0x0000040000087802 */ /* 0x000fd20000000f00 */
[----:B---3--:R-:W-:-:S04]  /*2de0*/  @!P1 ISETP.GE.AND P2, PT, R9, R6, PT ;  /* 0x000000060900920c */ /* 0x008fc80003f46270 */
[----:B------:R-:W-:Y:S01]  /*2df0*/  @!P1 ISETP.GE.OR P0, PT, R10, R7, !P2 ;  /* 0x000000070a00920c */ /* 0x000fe20005706670 */
[----:B------:R-:W-:-:S03]  /*2e00*/  IMAD.SHL.U32 R7, R0, 0x2, RZ ;  /* 0x0000000200077824 */ /* 0x000fc600078e00ff */
[----:B------:R-:W-:Y:S02]  /*2e10*/  SEL R6, R9, R6, P0 ;  /* 0x0000000609067207 */ /* 0x000fe40000000000 */
[----:B----4-:R-:W-:Y:S02]  /*2e20*/  SEL R14, R14, R18, P0 ;  /* 0x000000120e0e7207 */ /* 0x010fe40000000000 */
[----:B------:R-:W-:Y:S02]  /*2e30*/  SEL R15, R15, R19, P0 ;  /* 0x000000130f0f7207 */ /* 0x000fe40000000000 */
[----:B0-----:R-:W-:Y:S02]  /*2e40*/  LEA R8, R33, R8, 0x18 ;  /* 0x0000000821087211 */ /* 0x001fe400078ec0ff */
[----:B------:R-:W-:Y:S02]  /*2e50*/  SEL R31, R36, R31, P0 ;  /* 0x0000001f241f7207 */ /* 0x000fe40000000000 */
[----:B------:R-:W-:-:S02]  /*2e60*/  SEL R16, R24, R16, P0 ;  /* 0x0000001018107207 */ /* 0x000fc40000000000 */
[----:B------:R-:W-:Y:S02]  /*2e70*/  SEL R29, R29, R34, P0 ;  /* 0x000000221d1d7207 */ /* 0x000fe40000000000 */
        /* <DEDUP_REMOVED lines=14> */
[----:B------:R-:W-:Y:S02]  /*2f60*/  ISETP.NE.AND P0, PT, R0, RZ, PT ;  /* 0x000000ff0000720c */ /* 0x000fe40003f05270 */
[----:B------:R-:W-:Y:S02]  /*2f70*/  PRMT R23, R18, 0x3340, R23 ;  /* 0x0000334012177816 */ /* 0x000fe40000000017 */
[----:B------:R-:W-:Y:S01]  /*2f80*/  PRMT R12, R11, 0x3340, R12 ;  /* 0x000033400b0c7816 */ /* 0x000fe2000000000c */
[----:B------:R-:W1:Y:S01]  /*2f90*/  LDC.64 R18, c[0x0][0x3a0] ;  /* 0x0000e800ff127b82 */ /* 0x000e620000000a00 */
[----:B------:R-:W-:-:S02]  /*2fa0*/  PRMT R9, R24, 0x3340, R9 ;  /* 0x0000334018097816 */ /* 0x000fc40000000009 */
[----:B------:R-:W-:Y:S02]  /*2fb0*/  PRMT R26, R26, 0x3340, R17 ;  /* 0x000033401a1a7816 */ /* 0x000fe40000000011 */
[----:B------:R-:W-:Y:S02]  /*2fc0*/  PRMT R23, R12, 0x5410, R23 ;  /* 0x000054100c177816 */ /* 0x000fe40000000017 */
[----:B------:R-:W-:Y:S01]  /*2fd0*/  PRMT R17, R26, 0x5410, R9 ;  /* 0x000054101a117816 */ /* 0x000fe20000000009 */
[----:B0-----:R-:W-:Y:S01]  /*2fe0*/  IMAD R13, R10, 0x2, R7 ;  /* 0x000000020a0d7824 */ /* 0x001fe200078e0207 */
[----:B------:R-:W-:-:S03]  /*2ff0*/  LOP3.LUT R0, R0, 0x1f, RZ, 0xc0, !PT ;  /* 0x0000001f00007812 */ /* 0x000fc600078ec0ff */
[C---:B------:R-:W-:Y:S02]  /*3000*/  IMAD R11, R13.reuse, 0x18, R8 ;  /* 0x000000180d0b7824 */ /* 0x040fe400078e0208 */
[----:B------:R-:W-:-:S03]  /*3010*/  IMAD.IADD R13, R13, 0x1, -R10 ;  /* 0x000000010d0d7824 */ /* 0x000fc600078e0a0a */
[----:B------:R-:W-:Y:S01]  /*3020*/  STS.64 [R11], R20 ;  /* 0x000000140b007388 */ /* 0x000fe20000000a00 */
[----:B------:R-:W-:-:S03]  /*3030*/  IMAD R24, R13, 0x18, R8 ;  /* 0x000000180d187824 */ /* 0x000fc600078e0208 */
[----:B------:R-:W-:Y:S04]  /*3040*/  STS.64 [R11+0x10], R22 ;  /* 0x000010160b007388 */ /* 0x000fe80000000a00 */
[----:B------:R-:W-:Y:S04]  /*3050*/  STS.64 [R11+0x18], R14 ;  /* 0x0000180e0b007388 */ /* 0x000fe80000000a00 */
[----:B------:R-:W-:Y:S04]  /*3060*/  STS.64 [R11+0x28], R16 ;  /* 0x000028100b007388 */ /* 0x000fe80000000a00 */
[----:B------:R-:W-:Y:S04]  /*3070*/  STS [R11+0x8], R4 ;  /* 0x000008040b007388 */ /* 0x000fe80000000800 */
[----:B------:R-:W-:Y:S04]  /*3080*/  STS.U8 [R11+0xc], R5 ;  /* 0x00000c050b007388 */ /* 0x000fe80000000000 */
[----:B------:R0:W-:Y:S04]  /*3090*/  STS [R11+0x20], R6 ;  /* 0x000020060b007388 */ /* 0x0001e80000000800 */
[----:B------:R-:W-:Y:S01]  /*30a0*/  STS.U8 [R11+0x24], R31 ;  /* 0x0000241f0b007388 */ /* 0x000fe20000000000 */
[----:B------:R-:W-:-:S03]  /*30b0*/  NOP ;  /* 0x0000000000007918 */ /* 0x000fc60000000000 */
[----:B------:R-:W-:Y:S01]  /*30c0*/  LDS R9, [R24+0x8] ;  /* 0x0000080018097984 */ /* 0x000fe20000000800 */
[----:B0-----:R-:W-:Y:S02]  /*30d0*/  IMAD.IADD R6, R7, 0x1, R0 ;  /* 0x0000000107067824 */ /* 0x001fe400078e0200 */
[----:B------:R-:W-:Y:S01]  /*30e0*/  IMAD.MOV.U32 R7, RZ, RZ, RZ ;  /* 0x000000ffff077224 */ /* 0x000fe200078e00ff */
[----:B------:R-:W-:Y:S01]  /*30f0*/  LDS.U8 R21, [R24+0xc] ;  /* 0x00000c0018157984 */ /* 0x000fe20000000000 */
[----:B------:R-:W-:-:S03]  /*3100*/  IMAD.WIDE.U32 R16, R2, 0x200, R6 ;  /* 0x0000020002107825 */ /* 0x000fc600078e0006 */
[----:B------:R-:W-:Y:S01]  /*3110*/  LDS R23, [R24+0x308] ;  /* 0x0003080018177984 */ /* 0x000fe20000000800 */
[----:B------:R-:W-:-:S03]  /*3120*/  IMAD R7, R17, 0x18, RZ ;  /* 0x0000001811077824 */ /* 0x000fc600078e02ff */
[----:B------:R-:W-:Y:S01]  /*3130*/  LDS.U8 R25, [R24+0x30c] ;  /* 0x00030c0018197984 */ /* 0x000fe20000000000 */
[----:B-1----:R-:W-:-:S03]  /*3140*/  IMAD.WIDE.U32 R16, R16, 0x18, R18 ;  /* 0x0000001810107825 */ /* 0x002fc600078e0012 */
[----:B------:R-:W-:Y:S01]  /*3150*/  LDS.64 R12, [R24] ;  /* 0x00000000180c7984 */ /* 0x000fe20000000a00 */
[----:B------:R-:W-:-:S03]  /*3160*/  IMAD.MOV.U32 R2, RZ, RZ, R16 ;  /* 0x000000ffff027224 */ /* 0x000fc600078e0010 */
[----:B------:R-:W-:Y:S04]  /*3170*/  LDS.64 R4, [R24+0x300] ;  /* 0x0003000018047984 */ /* 0x000fe80000000a00 */
[----:B------:R-:W-:Y:S04]  /*3180*/  LDS.64 R14, [R24+0x10] ;  /* 0x00001000180e7984 */ /* 0x000fe80000000a00 */
[----:B------:R-:W-:Y:S04]  /*3190*/  LDS.64 R10, [R24+0x310] ;  /* 0x00031000180a7984 */ /* 0x000fe80000000a00 */
[----:B------:R0:W-:Y:S01]  /*31a0*/  @!P0 STS [R8+0x3000], R3 ;  /* 0x0030000308008388 */ /* 0x0001e20000000800 */
[----:B------:R-:W-:Y:S01]  /*31b0*/  BAR.SYNC.DEFER_BLOCKING 0x0 ;  /* 0x0000000000007b1d */ /* 0x000fe20000010000 */
[----:B0-----:R-:W-:-:S05]  /*31c0*/  IMAD.IADD R3, R17, 0x1, R7 ;  /* 0x0000000111037824 */ /* 0x001fca00078e0207 */
[----:B------:R-:W0:Y:S02]  /*31d0*/  LDS R27, [R8+0x3000] ;  /* 0x00300000081b7984 */ /* 0x000e240000000800 */
[C---:B0-----:R-:W-:Y:S01]  /*31e0*/  ISETP.GE.AND P0, PT, R6.reuse, R27, PT ;  /* 0x0000001b0600720c */ /* 0x041fe20003f06270 */
[----:B------:R-:W-:-:S12]  /*31f0*/  VIADD R6, R6, 0x20 ;  /* 0x0000002006067836 */ /* 0x000fd80000000000 */
[----:B------:R0:W-:Y:S04]  /*3200*/  @!P0 STG.E.64 desc[UR6][R2.64], R12 ;  /* 0x0000000c02008986 */ /* 0x0001e8000c101b06 */
[----:B------:R0:W-:Y:S04]  /*3210*/  @!P0 STG.E desc[UR6][R2.64+0x8], R9 ;  /* 0x0000080902008986 */ /* 0x0001e8000c101906 */
[----:B------:R0:W-:Y:S04]  /*3220*/  @!P0 STG.E.U8 desc[UR6][R2.64+0xc], R21 ;  /* 0x00000c1502008986 */ /* 0x0001e8000c101106 */
[----:B------:R0:W-:Y:S04]  /*3230*/  @!P0 STG.E desc[UR6][R2.64+0x10], R14 ;  /* 0x0000100e02008986 */ /* 0x0001e8000c101906 */
[----:B------:R0:W-:Y:S01]  /*3240*/  @!P0 STG.E desc[UR6][R2.64+0x14], R15 ;  /* 0x0000140f02008986 */ /* 0x0001e2000c101906 */
[----:B------:R-:W-:-:S13]  /*3250*/  ISETP.GE.AND P0, PT, R6, R27, PT ;  /* 0x0000001b0600720c */ /* 0x000fda0003f06270 */
[----:B0-----:R-:W-:Y:S05]  /*3260*/  @P0 EXIT ;  /* 0x000000000000094d */ /* 0x001fea0003800000 */
[----:B------:R-:W-:Y:S04]  /*3270*/  STG.E.64 desc[UR6][R2.64+0x300], R4 ;  /* 0x0003000402007986 */ /* 0x000fe8000c101b06 */
[----:B------:R-:W-:Y:S04]  /*3280*/  STG.E desc[UR6][R2.64+0x308], R23 ;  /* 0x0003081702007986 */ /* 0x000fe8000c101906 */
[----:B------:R-:W-:Y:S04]  /*3290*/  STG.E.U8 desc[UR6][R2.64+0x30c], R25 ;  /* 0x00030c1902007986 */ /* 0x000fe8000c101106 */
[----:B------:R-:W-:Y:S04]  /*32a0*/  STG.E desc[UR6][R2.64+0x310], R10 ;  /* 0x0003100a02007986 */ /* 0x000fe8000c101906 */
[----:B------:R-:W-:Y:S01]  /*32b0*/  STG.E desc[UR6][R2.64+0x314], R11 ;  /* 0x0003140b02007986 */ /* 0x000fe2000c101906 */
[----:B------:R-:W-:Y:S05]  /*32c0*/  EXIT ;  /* 0x000000000000794d */ /* 0x000fea0003800000 */
.L_x_434:
[----:B------:R-:W0:Y:S01]  /*32d0*/  S2R R10, SR_LANEID ;  /* 0x00000000000a7919 */ /* 0x000e220000000000 */
[----:B------:R-:W-:Y:S02]  /*32e0*/  LOP3.LUT R23, R23, 0xffff, RZ, 0xc0, !PT ;  /* 0x0000ffff17177812 */ /* 0x000fe400078ec0ff */
[----:B------:R-:W-:Y:S02]  /*32f0*/  LOP3.LUT R18, R13, 0xffff, RZ, 0xc0, !PT ;  /* 0x0000ffff0d127812 */ /* 0x000fe400078ec0ff */
[----:B------:R-:W-:Y:S02]  /*3300*/  LOP3.LUT R12, R12, 0xffff, RZ, 0xc0, !PT ;  /* 0x0000ffff0c0c7812 */ /* 0x000fe400078ec0ff */
[----:B------:R-:W-:Y:S02]  /*3310*/  LOP3.LUT R11, R11, 0xffff, RZ, 0xc0, !PT ;  /* 0x0000ffff0b0b7812 */ /* 0x000fe400078ec0ff */
[----:B------:R-:W-:Y:S02]  /*3320*/  LOP3.LUT R7, R7, 0x7c0, RZ, 0xc0, !PT ;  /* 0x000007c007077812 */ /* 0x000fe400078ec0ff */
[----:B------:R-:W-:-:S02]  /*3330*/  PRMT R23, R18, 0x3340, R23 ;  /* 0x0000334012177816 */ /* 0x000fc40000000017 */
[----:B------:R-:W-:Y:S02]  /*3340*/  PRMT R12, R11, 0x3340, R12 ;  /* 0x000033400b0c7816 */ /* 0x000fe4000000000c */
[----:B------:R-:W-:Y:S02]  /*3350*/  LOP3.LUT R11, R9, 0xffff, RZ, 0xc0, !PT ;  /* 0x0000ffff090b7812 */ /* 0x000fe400078ec0ff */
[----:B------:R-:W-:Y:S02]  /*3360*/  LOP3.LUT R18, R27, 0xffff, RZ, 0xc0, !PT ;  /* 0x0000ffff1b127812 */ /* 0x000fe400078ec0ff */
[----:B------:R-:W-:Y:S02]  /*3370*/  LOP3.LUT R17, R17, 0xffff, RZ, 0xc0, !PT ;  /* 0x0000ffff11117812 */ /* 0x000fe400078ec0ff */
[----:B------:R-:W-:Y:S02]  /*3380*/  LOP3.LUT R24, R29, 0xffff, RZ, 0xc0, !PT ;  /* 0x0000ffff1d187812 */ /* 0x000fe400078ec0ff */
[----:B------:R-:W-:-:S02]  /*3390*/  ISETP.NE.AND P0, PT, R0, RZ, PT ;  /* 0x000000ff0000720c */ /* 0x000fc40003f05270 */
[----:B------:R-:W-:Y:S02]  /*33a0*/  PRMT R18, R18, 0x3340, R11 ;  /* 0x0000334012127816 */ /* 0x000fe4000000000b */
[----:B------:R-:W-:Y:S02]  /*33b0*/  PRMT R17, R24, 0x3340, R17 ;  /* 0x0000334018117816 */ /* 0x000fe40000000011 */
[----:B------:R-:W-:Y:S02]  /*33c0*/  PRMT R23, R12, 0x5410, R23 ;  /* 0x000054100c177816 */ /* 0x000fe40000000017 */
[----:B------:R-:W-:Y:S01]  /*33d0*/  PRMT R17, R17, 0x5410, R18 ;  /* 0x0000541011117816 */ /* 0x000fe20000000012 */
[----:B0-----:R-:W-:-:S04]  /*33e0*/  IMAD R9, R10, 0x2, R7 ;  /* 0x000000020a097824 */ /* 0x001fc800078e0207 */
[C---:B------:R-:W-:Y:S02]  /*33f0*/  IMAD R11, R9.reuse, 0x18, R8 ;  /* 0x00000018090b7824 */ /* 0x040fe400078e0208 */
[----:B------:R-:W-:-:S03]  /*3400*/  IMAD.IADD R9, R9, 0x1, -R10 ;  /* 0x0000000109097824 */ /* 0x000fc600078e0a0a */
[----:B------:R0:W-:Y:S01]  /*3410*/  STS.64 [R11], R20 ;  /* 0x000000140b007388 */ /* 0x0001e20000000a00 */
[----:B------:R-:W-:-:S03]  /*3420*/  IMAD R24, R9, 0x18, R8 ;  /* 0x0000001809187824 */ /* 0x000fc600078e0208 */
[----:B------:R-:W-:Y:S04]  /*3430*/  STS.64 [R11+0x10], R22 ;  /* 0x000010160b007388 */ /* 0x000fe80000000a00 */
[----:B------:R-:W-:Y:S04]  /*3440*/  STS.64 [R11+0x18], R14 ;  /* 0x0000180e0b007388 */ /* 0x000fe80000000a00 */
[----:B------:R1:W-:Y:S01]  /*3450*/  STS.64 [R11+0x28], R16 ;  /* 0x000028100b007388 */ /* 0x0003e20000000a00 */
[----:B0-----:R-:W0:Y:S03]  /*3460*/  LDC.64 R20, c[0x0][0x388] ;  /* 0x0000e200ff147b82 */ /* 0x001e260000000a00 */
[----:B------:R-:W-:Y:S04]  /*3470*/  STS [R11+0x8], R4 ;  /* 0x000008040b007388 */ /* 0x000fe80000000800 */
[----:B------:R-:W-:Y:S04]  /*3480*/  STS.U8 [R11+0xc], R5 ;  /* 0x00000c050b007388 */ /* 0x000fe80000000000 */
[----:B------:R-:W-:Y:S01]  /*3490*/  STS [R11+0x20], R6 ;  /* 0x000020060b007388 */ /* 0x000fe20000000800 */
[----:B-1----:R-:W-:Y:S01]  /*34a0*/  LOP3.LUT R16, R0, 0x1f, RZ, 0xc0, !PT ;  /* 0x0000001f00107812 */ /* 0x002fe200078ec0ff */
[----:B------:R-:W-:-:S02]  /*34b0*/  IMAD.MOV.U32 R17, RZ, RZ, RZ ;  /* 0x000000ffff117224 */ /* 0x000fc400078e00ff */
[----:B------:R-:W-:Y:S01]  /*34c0*/  STS.U8 [R11+0x24], R31 ;  /* 0x0000241f0b007388 */ /* 0x000fe20000000000 */
[----:B------:R-:W-:-:S03]  /*34d0*/  NOP ;  /* 0x0000000000007918 */ /* 0x000fc60000000000 */
[----:B------:R-:W-:Y:S01]  /*34e0*/  LDS R9, [R24+0x8] ;  /* 0x0000080018097984 */ /* 0x000fe20000000800 */
[----:B------:R-:W-:-:S03]  /*34f0*/  IMAD.WIDE.U32 R18, R2, 0x200, R16 ;  /* 0x0000020002127825 */ /* 0x000fc600078e0010 */
[----:B------:R-:W-:Y:S04]  /*3500*/  LDS.U8 R23, [R24+0xc] ;  /* 0x00000c0018177984 */ /* 0x000fe80000000000 */
[----:B------:R-:W-:Y:S04]  /*3510*/  LDS R25, [R24+0x308] ;  /* 0x0003080018197984 */ /* 0x000fe80000000800 */
[----:B------:R-:W-:Y:S04]  /*3520*/  LDS.U8 R27, [R24+0x30c] ;  /* 0x00030c00181b7984 */ /* 0x000fe80000000000 */
[----:B------:R-:W-:Y:S04]  /*3530*/  LDS.64 R12, [R24] ;  /* 0x00000000180c7984 */ /* 0x000fe80000000a00 */
[----:B------:R-:W-:Y:S04]  /*3540*/  LDS.64 R4, [R24+0x300] ;  /* 0x0003000018047984 */ /* 0x000fe80000000a00 */
[----:B------:R-:W-:Y:S04]  /*3550*/  LDS.64 R14, [R24+0x10] ;  /* 0x00001000180e7984 */ /* 0x000fe80000000a00 */
[----:B------:R-:W-:Y:S04]  /*3560*/  LDS.64 R10, [R24+0x310] ;  /* 0x00031000180a7984 */ /* 0x000fe80000000a00 */
[----:B------:R1:W-:Y:S01]  /*3570*/  @!P0 STS [R8+0x3000], R3 ;  /* 0x0030000308008388 */ /* 0x0003e20000000800 */
[----:B------:R-:W-:Y:S01]  /*3580*/  BAR.SYNC.DEFER_BLOCKING 0x0 ;  /* 0x0000000000007b1d */ /* 0x000fe20000010000 */
[C---:B------:R-:W-:Y:S01]  /*3590*/  IADD3 R17, P0, PT, R7.reuse, R18, RZ ;  /* 0x0000001207117210 */ /* 0x040fe20007f1e0ff */
[----:B------:R-:W-:-:S04]  /*35a0*/  IMAD.IADD R7, R7, 0x1, R16 ;  /* 0x0000000107077824 */ /* 0x000fc800078e0210 */
[----:B------:R-:W-:Y:S02]  /*35b0*/  IMAD.X R18, RZ, RZ, R19, P0 ;  /* 0x000000ffff127224 */ /* 0x000fe400000e0613 */
[----:B0-----:R-:W-:-:S04]  /*35c0*/  IMAD.WIDE.U32 R20, R17, 0x18, R20 ;  /* 0x0000001811147825 */ /* 0x001fc800078e0014 */
[----:B-1----:R-:W-:-:S04]  /*35d0*/  IMAD R3, R18, 0x18, RZ ;  /* 0x0000001812037824 */ /* 0x002fc800078e02ff */
[----:B------:R-:W-:Y:S01]  /*35e0*/  IMAD.IADD R21, R21, 0x1, R3 ;  /* 0x0000000115157824 */ /* 0x000fe200078e0203 */
[----:B------:R-:W0:Y:S02]  /*35f0*/  LDS R6, [R8+0x3000] ;  /* 0x0030000008067984 */ /* 0x000e240000000800 */
[C---:B0-----:R-:W-:Y:S01]  /*3600*/  ISETP.GE.AND P0, PT, R7.reuse, R6, PT ;  /* 0x000000060700720c */ /* 0x041fe20003f06270 */
[----:B------:R-:W-:-:S05]  /*3610*/  VIADD R7, R7, 0x20 ;  /* 0x0000002007077836 */ /* 0x000fca0000000000 */
[----:B------:R-:W-:-:S07]  /*3620*/  ISETP.GE.AND P1, PT, R7, R6, PT ;  /* 0x000000060700720c */ /* 0x000fce0003f26270 */
[----:B------:R0:W-:Y:S04]  /*3630*/  @!P0 STG.E.64 desc[UR6][R20.64], R12 ;  /* 0x0000000c14008986 */ /* 0x0001e8000c101b06 */
[----:B------:R0:W-:Y:S04]  /*3640*/  @!P0 STG.E desc[UR6][R20.64+0x8], R9 ;  /* 0x0000080914008986 */ /* 0x0001e8000c101906 */
[----:B------:R0:W-:Y:S04]  /*3650*/  @!P0 STG.E.U8 desc[UR6][R20.64+0xc], R23 ;  /* 0x00000c1714008986 */ /* 0x0001e8000c101106 */
[----:B------:R0:W-:Y:S04]  /*3660*/  @!P0 STG.E desc[UR6][R20.64+0x10], R14 ;  /* 0x0000100e14008986 */ /* 0x0001e8000c101906 */
[----:B------:R0:W-:Y:S01]  /*3670*/  @!P0 STG.E desc[UR6][R20.64+0x14], R15 ;  /* 0x0000140f14008986 */ /* 0x0001e2000c101906 */
[----:B------:R-:W-:Y:S05]  /*3680*/  @P1 EXIT ;  /* 0x000000000000194d */ /* 0x000fea0003800000 */
[----:B------:R-:W-:Y:S04]  /*3690*/  STG.E.64 desc[UR6][R20.64+0x300], R4 ;  /* 0x0003000414007986 */ /* 0x000fe8000c101b06 */
[----:B------:R-:W-:Y:S04]  /*36a0*/  STG.E desc[UR6][R20.64+0x308], R25 ;  /* 0x0003081914007986 */ /* 0x000fe8000c101906 */
[----:B------:R-:W-:Y:S04]  /*36b0*/  STG.E.U8 desc[UR6][R20.64+0x30c], R27 ;  /* 0x00030c1b14007986 */ /* 0x000fe8000c101106 */
[----:B------:R-:W-:Y:S04]  /*36c0*/  STG.E desc[UR6][R20.64+0x310], R10 ;  /* 0x0003100a14007986 */ /* 0x000fe8000c101906 */
[----:B------:R-:W-:Y:S01]  /*36d0*/  STG.E desc[UR6][R20.64+0x314], R11 ;  /* 0x0003140b14007986 */ /* 0x000fe2000c101906 */
[----:B------:R-:W-:Y:S05]  /*36e0*/  EXIT ;  /* 0x000000000000794d */ /* 0x000fea0003800000 */
.L_x_435:
        /* <DEDUP_REMOVED lines=9> */
.L_x_522:


//--------------------- .text._ZN3cub18CUB_300001_SM_10006detail10merge_sort30DeviceMergeSortPartitionKernelIN6thrust24THRUST_300001_SM_1000_NS6detail15normal_iteratorINS5_10device_ptrI9SortTupleEEEEmN4cuda3std3__44lessIS9_EES9_EEvbT_PT2_T0_SK_PSK_T1_SK_i --------------------------
	.section	.text._ZN3cub18CUB_300001_SM_10006detail10merge_sort30DeviceMergeSortPartitionKernelIN6thrust24THRUST_300001_SM_1000_NS6detail15normal_iteratorINS5_10device_ptrI9SortTupleEEEEmN4cuda3std3__44lessIS9_EES9_EEvbT_PT2_T0_SK_PSK_T1_SK_i,"ax",@progbits
	.align	128
        .global         _ZN3cub18CUB_300001_SM_10006detail10merge_sort30DeviceMergeSortPartitionKernelIN6thrust24THRUST_300001_SM_1000_NS6detail15normal_iteratorINS5_10device_ptrI9SortTupleEEEEmN4cuda3std3__44lessIS9_EES9_EEvbT_PT2_T0_SK_PSK_T1_SK_i
        .type           _ZN3cub18CUB_300001_SM_10006detail10merge_sort30DeviceMergeSortPartitionKernelIN6thrust24THRUST_300001_SM_1000_NS6detail15normal_iteratorINS5_10device_ptrI9SortTupleEEEEmN4cuda3std3__44lessIS9_EES9_EEvbT_PT2_T0_SK_PSK_T1_SK_i,@function
        .size           _ZN3cub18CUB_300001_SM_10006detail10merge_sort30DeviceMergeSortPartitionKernelIN6thrust24THRUST_300001_SM_1000_NS6detail15normal_iteratorINS5_10device_ptrI9SortTupleEEEEmN4cuda3std3__44lessIS9_EES9_EEvbT_PT2_T0_SK_PSK_T1_SK_i,(.L_x_523 - _ZN3cub18CUB_300001_SM_10006detail10merge_sort30DeviceMergeSortPartitionKernelIN6thrust24THRUST_300001_SM_1000_NS6detail15normal_iteratorINS5_10device_ptrI9SortTupleEEEEmN4cuda3std3__44lessIS9_EES9_EEvbT_PT2_T0_SK_PSK_T1_SK_i)
        .other          _ZN3cub18CUB_300001_SM_10006detail10merge_sort30DeviceMergeSortPartitionKernelIN6thrust24THRUST_300001_SM_1000_NS6detail15normal_iteratorINS5_10device_ptrI9SortTupleEEEEmN4cuda3std3__44lessIS9_EES9_EEvbT_PT2_T0_SK_PSK_T1_SK_i,@"STO_CUDA_ENTRY STV_DEFAULT"
_ZN3cub18CUB_300001_SM_10006detail10merge_sort30DeviceMergeSortPartitionKernelIN6thrust24THRUST_300001_SM_1000_NS6detail15normal_iteratorINS5_10device_ptrI9SortTupleEEEEmN4cuda3std3__44lessIS9_EES9_EEvbT_PT2_T0_SK_PSK_T1_SK_i:
.text._ZN3cub18CUB_300001_SM_10006detail10merge_sort30DeviceMergeSortPartitionKernelIN6thrust24THRUST_300001_SM_1000_NS6detail15normal_iteratorINS5_10device_ptrI9SortTupleEEEEmN4cuda3std3__44lessIS9_EES9_EEvbT_PT2_T0_SK_PSK_T1_SK_i:
[----:B------:R-:W-:Y:S01]  /*0000*/  LDC R1, c[0x0][0x37c] ;  /* 0x0000df00ff017b82 */ /* 0x000fe20000000800 */
[----:B------:R-:W0:Y:S01]  /*0010*/  S2R R5, SR_CTAID.X ;  /* 0x0000000000057919 */ /* 0x000e220000002500 */
[----:B------:R-:W0:Y:S01]  /*0020*/  LDCU UR4, c[0x0][0x360] ;  /* 0x00006c00ff0477ac */ /* 0x000e220008000800 */
[----:B------:R-:W0:Y:S01]  /*0030*/  S2R R0, SR_TID.X ;  /* 0x0000000000007919 */ /* 0x000e220000002100 */
[----:B------:R-:W1:Y:S01]  /*0040*/  LDCU.64 UR10, c[0x0][0x3a0] ;  /* 0x00007400ff0a77ac */ /* 0x000e620008000a00 */
[----:B0-----:R-:W-:-:S05]  /*0050*/  IMAD R5, R5, UR4, R0 ;  /* 0x0000000405057c24 */ /* 0x001fca000f8e0200 */
[----:B-1----:R-:W-:-:S04]  /*0060*/  ISETP.GE.U32.AND P0, PT, R5, UR10, PT ;  /* 0x0000000a05007c0c */ /* 0x002fc8000bf06070 */
[----:B------:R-:W-:-:S13]  /*0070*/  ISETP.GE.U32.AND.EX P0, PT, RZ, UR11, PT, P0 ;  /* 0x0000000bff007c0c */ /* 0x000fda000bf06100 */
[----:B------:R-:W-:Y:S05]  /*0080*/  @P0 EXIT ;  /* 0x000000000000094d */ /* 0x000fea0003800000 */
[----:B------:R-:W0:Y:S01]  /*0090*/  LDCU.64 UR6, c[0x0][0x3b8] ;  /* 0x00007700ff0677ac */ /* 0x000e220008000a00 */
[----:B------:R-:W1:Y:S01]  /*00a0*/  LDC R0, c[0x0][0x3c0] ;  /* 0x0000f000ff007b82 */ /* 0x000e620000000800 */
[----:B------:R-:W-:Y:S01]  /*00b0*/  IADD3 R6, P2, PT, R5, 0x1, RZ ;  /* 0x0000000105067810 */ /* 0x000fe20007f5e0ff */
[----:B------:R-:W-:Y:S01]  /*00c0*/  ACQBULK ;  /* 0x000000000000782e */ /* 0x000fe20000000000 */
[----:B------:R-:W2:Y:S02]  /*00d0*/  LDCU.64 UR8, c[0x0][0x358] ;  /* 0x00006b00ff0877ac */ /* 0x000ea40008000a00 */
[----:B------:R-:W-:Y:S01]  /*00e0*/  ISETP.NE.U32.AND P0, PT, R6, UR10, PT ;  /* 0x0000000a06007c0c */ /* 0x000fe2000bf05070 */
[----:B------:R-:W-:-:S05]  /*00f0*/  IMAD.X R6, RZ, RZ, RZ, P2 ;  /* 0x000000ffff067224 */ /* 0x000fca00010e06ff */
[----:B------:R-:W-:Y:S01]  /*0100*/  ISETP.NE.AND.EX P0, PT, R6, UR11, PT, P0 ;  /* 0x0000000b06007c0c */ /* 0x000fe2000bf05300 */
[----:B0-----:R-:W-:Y:S02]  /*0110*/  UIADD3 UR4, UPT, UPT, -UR6, URZ, URZ ;  /* 0x000000ff06047290 */ /* 0x001fe4000fffe1ff */
[----:B------:R-:W-:-:S04]  /*0120*/  USHF.R.U32.HI UR5, URZ, 0x1, UR7 ;  /* 0x00000001ff057899 */ /* 0x000fc80008011607 */
[----:B------:R-:W-:Y:S01]  /*0130*/  LOP3.LUT R7, R5, UR4, RZ, 0xc0, !PT ;  /* 0x0000000405077c12 */ /* 0x000fe2000f8ec0ff */
[----:B------:R-:W-:Y:S01]  /*0140*/  USHF.R.U64 UR4, UR6, 0x1, UR7 ;  /* 0x0000000106047899 */ /* 0x000fe20008001207 */
[----:B-1----:R-:W-:Y:S01]  /*0150*/  SHF.R.S32.HI R13, RZ, 0x1f, R0 ;  /* 0x0000001fff0d7819 */ /* 0x002fe20000011400 */
[----:B------:R-:W-:Y:S02]  /*0160*/  IMAD R4, R0, UR5, RZ ;  /* 0x0000000500047c24 */ /* 0x000fe4000f8e02ff */
[----:B------:R-:W-:-:S04]  /*0170*/  IMAD.WIDE.U32 R2, R7, R0, RZ ;  /* 0x0000000007027225 */ /* 0x000fc800078e00ff */
[----:B------:R-:W-:-:S04]  /*0180*/  IMAD.WIDE.U32 R8, R0, UR4, RZ ;  /* 0x0000000400087c25 */ /* 0x000fc8000f8e00ff */
[C---:B------:R-:W-:Y:S01]  /*0190*/  IMAD R11, R13.reuse, UR4, R4 ;  /* 0x000000040d0b7c24 */ /* 0x040fe2000f8e0204 */
[----:B------:R-:W0:Y:S01]  /*01a0*/  LDCU.64 UR4, c[0x0][0x398] ;  /* 0x00007300ff0477ac */ /* 0x000e220008000a00 */
[----:B------:R-:W-:Y:S01]  /*01b0*/  IMAD R3, R13, R7, R3 ;  /* 0x000000070d037224 */ /* 0x000fe200078e0203 */
[----:B------:R-:W-:Y:S01]  /*01c0*/  LOP3.LUT R7, RZ, R2, RZ, 0x33, !PT ;  /* 0x00000002ff077212 */ /* 0x000fe200078e33ff */
[----:B------:R-:W-:-:S03]  /*01d0*/  IMAD.IADD R9, R9, 0x1, R11 ;  /* 0x0000000109097824 */ /* 0x000fc600078e020b */
[----:B------:R-:W-:Y:S02]  /*01e0*/  ISETP.LT.U32.AND P1, PT, R8, R7, PT ;  /* 0x000000070800720c */ /* 0x000fe40003f21070 */
[----:B------:R-:W-:-:S04]  /*01f0*/  LOP3.LUT R4, RZ, R3, RZ, 0x33, !PT ;  /* 0x00000003ff047212 */ /* 0x000fc800078e33ff */
[----:B------:R-:W-:-:S04]  /*0200*/  ISETP.LT.U32.AND.EX P1, PT, R9, R4, PT, P1 ;  /* 0x000000040900720c */ /* 0x000fc80003f21110 */
[----:B------:R-:W-:Y:S02]  /*0210*/  SEL R7, R8, R7, P1 ;  /* 0x0000000708077207 */ /* 0x000fe40000800000 */
[----:B------:R-:W-:Y:S02]  /*0220*/  SEL R4, R9, R4, P1 ;  /* 0x0000000409047207 */ /* 0x000fe40000800000 */
[----:B------:R-:W-:Y:S02]  /*0230*/  IADD3 R10, P1, PT, R7, R2, RZ ;  /* 0x00000002070a7210 */ /* 0x000fe40007f3e0ff */
[----:B------:R-:W1:Y:S03]  /*0240*/  @!P0 LDC.64 R6, c[0x0][0x3a8] ;  /* 0x0000ea00ff068b82 */ /* 0x000e660000000a00 */
[----:B------:R-:W-:Y:S01]  /*0250*/  IMAD.X R4, R4, 0x1, R3, P1 ;  /* 0x0000000104047824 */ /* 0x000fe200008e0603 */
[----:B0-----:R-:W-:-:S04]  /*0260*/  ISETP.LT.U32.AND P1, PT, R10, UR4, PT ;  /* 0x000000040a007c0c */ /* 0x001fc8000bf21070 */
[----:B------:R-:W-:-:S04]  /*0270*/  ISETP.LT.U32.AND.EX P1, PT, R4, UR5, PT, P1 ;  /* 0x0000000504007c0c */ /* 0x000fc8000bf21110 */
[----:B------:R-:W-:Y:S02]  /*0280*/  SEL R10, R10, UR4, P1 ;  /* 0x000000040a0a7c07 */ /* 0x000fe40008800000 */
[----:B------:R-:W-:Y:S02]  /*0290*/  SEL R11, R4, UR5, P1 ;  /* 0x00000005040b7c07 */ /* 0x000fe40008800000 */
[----:B------:R-:W-:Y:S02]  /*02a0*/  LOP3.LUT R19, RZ, R10, RZ, 0x33, !PT ;  /* 0x0000000aff137212 */ /* 0x000fe400078e33ff */
[----:B------:R-:W-:Y:S02]  /*02b0*/  LOP3.LUT R21, RZ, R11, RZ, 0x33, !PT ;  /* 0x0000000bff157212 */ /* 0x000fe400078e33ff */
[----:B------:R-:W-:-:S04]  /*02c0*/  ISETP.LT.U32.AND P1, PT, R8, R19, PT ;  /* 0x000000130800720c */ /* 0x000fc80003f21070 */
[----:B------:R-:W-:Y:S02]  /*02d0*/  ISETP.LT.U32.AND.EX P1, PT, R9, R21, PT, P1 ;  /* 0x000000150900720c */ /* 0x000fe40003f21110 */
[----:B-1----:R-:W-:Y:S02]  /*02e0*/  @!P0 LEA R14, P2, R5, R6, 0x3 ;  /* 0x00000006050e8211 */ /* 0x002fe400078418ff */
[----:B------:R-:W-:Y:S02]  /*02f0*/  SEL R19, R8, R19, P1 ;  /* 0x0000001308137207 */ /* 0x000fe40000800000 */
[----:B------:R-:W-:Y:S02]  /*0300*/  SEL R21, R9, R21, P1 ;  /* 0x0000001509157207 */ /* 0x000fe40000800000 */
[----:B------:R-:W-:Y:S02]  /*0310*/  IADD3 R19, P3, PT, R19, R10, RZ ;  /* 0x0000000a13137210 */ /* 0x000fe40007f7e0ff */
[----:B------:R-:W-:-:S02]  /*0320*/  @!P0 LEA.HI.X R15, R5, R7, RZ, 0x3, P2 ;  /* 0x00000007050f8211 */ /* 0x000fc400010f1cff */
[C---:B------:R-:W-:Y:S01]  /*0330*/  ISETP.LT.U32.AND P1, PT, R2.reuse, UR4, PT ;  /* 0x0000000402007c0c */ /* 0x040fe2000bf21070 */
[----:B------:R-:W-:Y:S01]  /*0340*/  IMAD.X R21, R21, 0x1, R11, P3 ;  /* 0x0000000115157824 */ /* 0x000fe200018e060b */
[----:B------:R-:W-:Y:S01]  /*0350*/  ISETP.LT.U32.AND P2, PT, R19, UR4, PT ;  /* 0x0000000413007c0c */ /* 0x000fe2000bf41070 */
[----:B--2---:R0:W-:Y:S01]  /*0360*/  @!P0 STG.E.64 desc[UR8][R14.64], R10 ;  /* 0x0000000a0e008986 */ /* 0x0041e2000c101b08 */
[----:B------:R-:W-:Y:S02]  /*0370*/  ISETP.LT.U32.AND.EX P1, PT, R3, UR5, PT, P1 ;  /* 0x0000000503007c0c */ /* 0x000fe4000bf21110 */
[----:B------:R-:W-:Y:S02]  /*0380*/  ISETP.LT.U32.AND.EX P2, PT, R21, UR5, PT, P2 ;  /* 0x0000000515007c0c */ /* 0x000fe4000bf41120 */
[----:B------:R-:W-:Y:S02]  /*0390*/  SEL R7, R2, UR4, P1 ;  /* 0x0000000402077c07 */ /* 0x000fe40008800000 */
[----:B------:R-:W-:-:S02]  /*03a0*/  SEL R9, R3, UR5, P1 ;  /* 0x0000000503097c07 */ /* 0x000fc40008800000 */
[----:B------:R-:W-:Y:S02]  /*03b0*/  SEL R19, R19, UR4, P2 ;  /* 0x0000000413137c07 */ /* 0x000fe40009000000 */
[----:B------:R-:W-:Y:S01]  /*03c0*/  SEL R21, R21, UR5, P2 ;  /* 0x0000000515157c07 */ /* 0x000fe20009000000 */
[----:B------:R-:W-:Y:S06]  /*03d0*/  @!P0 EXIT ;  /* 0x000000000000894d */ /* 0x000fec0003800000 */
[----:B------:R-:W1:Y:S01]  /*03e0*/  LDCU.U8 UR5, c[0x0][0x380] ;  /* 0x00007000ff0577ac */ /* 0x000e620008000000 */
[----:B------:R-:W-:Y:S01]  /*03f0*/  IADD3 R17, P0, PT, R19, -R7, RZ ;  /* 0x8000000713117210 */ /* 0x000fe20007f1e0ff */
[----:B------:R-:W-:Y:S01]  /*0400*/  BSSY.RECONVERGENT B0, `(.L_x_436) ;  /* 0x0000078000007945 */ /* 0x000fe20003800200 */
[----:B------:R-:W-:-:S06]  /*0410*/  UIADD3 UR4, UPT, UPT, UR6, -0x1, URZ ;  /* 0xffffffff06047890 */ /* 0x000fcc000fffe0ff */
[----:B0-----:R-:W-:-:S05]  /*0420*/  LOP3.LUT R15, R5, UR4, RZ, 0xc0, !PT ;  /* 0x00000004050f7c12 */ /* 0x001fca000f8ec0ff */
[----:B------:R-:W-:Y:S01]  /*0430*/  IMAD.WIDE.U32 R2, R15, R0, RZ ;  /* 0x000000000f027225 */ /* 0x000fe200078e00ff */
[----:B-1----:R-:W-:-:S03]  /*0440*/  UPRMT UR4, UR5, 0x8880, URZ ;  /* 0x0000888005047896 */ /* 0x002fc600080000ff */
[----:B------:R-:W-:Y:S01]  /*0450*/  IMAD.X R0, R21, 0x1, ~R9, P0 ;  /* 0x0000000115007824 */ /* 0x000fe200000e0e09 */
[----:B------:R-:W-:Y:S01]  /*0460*/  ISETP.LT.U32.AND P0, PT, R2, R17, PT ;  /* 0x000000110200720c */ /* 0x000fe20003f01070 */
[----:B------:R-:W-:Y:S01]  /*0470*/  IMAD R13, R13, R15, R3 ;  /* 0x0000000f0d0d7224 */ /* 0x000fe200078e0203 */
[----:B------:R-:W-:-:S04]  /*0480*/  UISETP.NE.AND UP0, UPT, UR4, URZ, UPT ;  /* 0x000000ff0400728c */ /* 0x000fc8000bf05270 */
[----:B------:R-:W-:-:S04]  /*0490*/  ISETP.LT.U32.AND.EX P0, PT, R13, R0, PT, P0 ;  /* 0x000000000d00720c */ /* 0x000fc80003f01100 */
[----:B------:R-:W-:Y:S02]  /*04a0*/  SEL R15, R2, R17, P0 ;  /* 0x00000011020f7207 */ /* 0x000fe40000000000 */
[----:B------:R-:W-:Y:S01]  /*04b0*/  SEL R13, R13, R0, P0 ;  /* 0x000000000d0d7207 */ /* 0x000fe20000000000 */
[----:B------:R-:W-:Y:S06]  /*04c0*/  BRA.U !UP0, `(.L_x_437) ;  /* 0x0000000108dc7547 */ /* 0x000fec000b800000 */
[----:B------:R-:W-:Y:S01]  /*04d0*/  IADD3 R2, P0, PT, R19, -R10, RZ ;  /* 0x8000000a13027210 */ /* 0x000fe20007f1e0ff */
[----:B------:R-:W-:Y:S01]  /*04e0*/  BSSY.RECONVERGENT B1, `(.L_x_438) ;  /* 0x0000034000017945 */ /* 0x000fe20003800200 */
[----:B------:R-:W-:-:S03]  /*04f0*/  IADD3 R8, P2, PT, R10, -R7, RZ ;  /* 0x800000070a087210 */ /* 0x000fc60007f5e0ff */
[----:B------:R-:W-:Y:S01]  /*0500*/  IMAD.X R6, R21, 0x1, ~R11, P0 ;  /* 0x0000000115067824 */ /* 0x000fe200000e0e0b */
[----:B------:R-:W-:Y:S01]  /*0510*/  ISETP.GT.U32.AND P0, PT, R15, R2, PT ;  /* 0x000000020f00720c */ /* 0x000fe20003f04070 */
[----:B------:R-:W-:Y:S01]  /*0520*/  IMAD.X R12, R11, 0x1, ~R9, P2 ;  /* 0x000000010b0c7824 */ /* 0x000fe200010e0e09 */
[----:B------:R-:W-:Y:S02]  /*0530*/  ISETP.LT.U32.AND P1, PT, R8, R15, PT ;  /* 0x0000000f0800720c */ /* 0x000fe40003f21070 */
[----:B------:R-:W-:Y:S02]  /*0540*/  ISETP.GT.U32.AND.EX P0, PT, R13, R6, PT, P0 ;  /* 0x000000060d00720c */ /* 0x000fe40003f04100 */
[----:B------:R-:W-:Y:S02]  /*0550*/  ISETP.LT.U32.AND.EX P1, PT, R12, R13, PT, P1 ;  /* 0x0000000d0c00720c */ /* 0x000fe40003f21110 */
[----:B------:R-:W-:Y:S02]  /*0560*/  SEL R4, R15, R2, P0 ;  /* 0x000000020f047207 */ /* 0x000fe40000000000 */
[----:B------:R-:W-:-:S02]  /*0570*/  SEL R0, R13, R6, P0 ;  /* 0x000000060d007207 */ /* 0x000fc40000000000 */
[----:B------:R-:W-:Y:S02]  /*0580*/  IADD3 R4, P0, PT, R4, -R2, RZ ;  /* 0x8000000204047210 */ /* 0x000fe40007f1e0ff */
[----:B------:R-:W-:Y:S02]  /*0590*/  SEL R17, R8, R15, P1 ;  /* 0x0000000f08117207 */ /* 0x000fe40000800000 */
[----:B------:R-:W-:Y:S01]  /*05a0*/  SEL R19, R12, R13, P1 ;  /* 0x0000000d0c137207 */ /* 0x000fe20000800000 */
[----:B------:R-:W-:Y:S01]  /*05b0*/  IMAD.X R0, R0, 0x1, ~R6, P0 ;  /* 0x0000000100007824 */ /* 0x000fe200000e0e06 */
[----:B------:R-:W-:-:S04]  /*05c0*/  ISETP.GE.U32.AND P0, PT, R4, R17, PT ;  /* 0x000000110400720c */ /* 0x000fc80003f06070 */
[----:B------:R-:W-:-:S13]  /*05d0*/  ISETP.GE.U32.AND.EX P0, PT, R0, R19, PT, P0 ;  /* 0x000000130000720c */ /* 0x000fda0003f06100 */
[----:B------:R-:W-:Y:S05]  /*05e0*/  @P0 BRA `(.L_x_439) ;  /* 0x00000000008c0947 */ /* 0x000fea0003800000 */
[----:B------:R-:W0:Y:S01]  /*05f0*/  LDC.64 R2, c[0x0][0x388] ;  /* 0x0000e200ff027b82 */ /* 0x000e220000000a00 */
[----:B------:R-:W-:Y:S01]  /*0600*/  IADD3 R6, P0, PT, R15, R10, RZ ;  /* 0x0000000a0f067210 */ /* 0x000fe20007f1e0ff */
[----:B------:R-:W-:Y:S02]  /*0610*/  IMAD.MOV.U32 R15, RZ, RZ, R17 ;  /* 0x000000ffff0f7224 */ /* 0x000fe400078e0011 */
[----:B------:R-:W-:Y:S02]  /*0620*/  IMAD.MOV.U32 R17, RZ, RZ, R19 ;  /* 0x000000ffff117224 */ /* 0x000fe400078e0013 */
[----:B------:R-:W-:-:S08]  /*0630*/  IMAD.X R8, R13, 0x1, R11, P0 ;  /* 0x000000010d087824 */ /* 0x000fd000000e060b */
.L_x_440:
[----:B------:R-:W-:-:S05]  /*0640*/  IADD3 R11, P0, PT, -R4, R15, RZ ;  /* 0x0000000f040b7210 */ /* 0x000fca0007f1e1ff */
[----:B------:R-:W-:-:S05]  /*0650*/  IMAD.X R10, R17, 0x1, ~R0, P0 ;  /* 0x00000001110a7824 */ /* 0x000fca00000e0e00 */
[--C-:B------:R-:W-:Y:S02]  /*0660*/  SHF.R.U64 R11, R11, 0x1, R10.reuse ;  /* 0x000000010b0b7819 */ /* 0x100fe4000000120a */
[----:B------:R-:W-:Y:S02]  /*0670*/  SHF.R.U32.HI R13, RZ, 0x1, R10 ;  /* 0x00000001ff0d7819 */ /* 0x000fe4000001160a */
[----:B------:R-:W-:-:S04]  /*0680*/  IADD3 R16, P0, PT, R4, R11, RZ ;  /* 0x0000000b04107210 */ /* 0x000fc80007f1e0ff */
[----:B------:R-:W-:Y:S01]  /*0690*/  LOP3.LUT R11, RZ, R16, RZ, 0x33, !PT ;  /* 0x00000010ff0b7212 */ /* 0x000fe200078e33ff */
[----:B------:R-:W-:Y:S01]  /*06a0*/  IMAD.X R14, R0, 0x1, R13, P0 ;  /* 0x00000001000e7824 */ /* 0x000fe200000e060d */
[----:B------:R-:W-:Y:S02]  /*06b0*/  IADD3 R19, P0, PT, R16, R7, RZ ;  /* 0x0000000710137210 */ /* 0x000fe40007f1e0ff */
[----:B------:R-:W-:Y:S02]  /*06c0*/  IADD3 R11, P1, PT, R11, R6, RZ ;  /* 0x000000060b0b7210 */ /* 0x000fe40007f3e0ff */
[----:B------:R-:W-:Y:S01]  /*06d0*/  LOP3.LUT R13, RZ, R14, RZ, 0x33, !PT ;  /* 0x0000000eff0d7212 */ /* 0x000fe200078e33ff */
[----:B------:R-:W-:-:S04]  /*06e0*/  IMAD.X R10, R14, 0x1, R9, P0 ;  /* 0x000000010e0a7824 */ /* 0x000fc800000e0609 */
[----:B------:R-:W-:Y:S02]  /*06f0*/  IMAD.X R18, R13, 0x1, R8, P1 ;  /* 0x000000010d127824 */ /* 0x000fe400008e0608 */
[----:B0-----:R-:W-:-:S04]  /*0700*/  IMAD.WIDE.U32 R12, R19, 0x18, R2 ;  /* 0x00000018130c7825 */ /* 0x001fc800078e0002 */
[----:B------:R-:W-:Y:S02]  /*0710*/  IMAD R19, R10, 0x18, RZ ;  /* 0x000000180a137824 */ /* 0x000fe400078e02ff */
[----:B------:R-:W-:-:S04]  /*0720*/  IMAD.WIDE.U32 R10, R11, 0x18, R2 ;  /* 0x000000180b0a7825 */ /* 0x000fc800078e0002 */
[----:B------:R-:W-:Y:S02]  /*0730*/  IMAD R21, R18, 0x18, RZ ;  /* 0x0000001812157824 */ /* 0x000fe400078e02ff */
[----:B------:R-:W-:Y:S02]  /*0740*/  IMAD.IADD R13, R13, 0x1, R19 ;  /* 0x000000010d0d7824 */ /* 0x000fe400078e0213 */
[----:B------:R-:W-:-:S03]  /*0750*/  IMAD.IADD R11, R11, 0x1, R21 ;  /* 0x000000010b0b7824 */ /* 0x000fc600078e0215 */
[----:B------:R-:W2:Y:S04]  /*0760*/  LDG.E R12, desc[UR8][R12.64+0x8] ;  /* 0x000008080c0c7981 */ /* 0x000ea8000c1e1900 */
[----:B------:R-:W2:Y:S01]  /*0770*/  LDG.E R11, desc[UR8][R10.64+0x8] ;  /* 0x000008080a0b7981 */ /* 0x000ea2000c1e1900 */
[----:B------:R-:W-:-:S05]  /*0780*/  IADD3 R19, P1, PT, R16, 0x1, RZ ;  /* 0x0000000110137810 */ /* 0x000fca0007f3e0ff */
[----:B------:R-:W-:Y:S01]  /*0790*/  IMAD.X R21, RZ, RZ, R14, P1 ;  /* 0x000000ffff157224 */ /* 0x000fe200008e060e */
[----:B--2---:R-:W-:-:S04]  /*07a0*/  ISETP.GE.AND P0, PT, R11, R12, PT ;  /* 0x0000000c0b00720c */ /* 0x004fc80003f06270 */
[----:B------:R-:W-:Y:S02]  /*07b0*/  SEL R4, R4, R19, !P0 ;  /* 0x0000001304047207 */ /* 0x000fe40004000000 */
[----:B------:R-:W-:Y:S02]  /*07c0*/  SEL R15, R16, R15, !P0 ;  /* 0x0000000f100f7207 */ /* 0x000fe40004000000 */
[----:B------:R-:W-:Y:S02]  /*07d0*/  SEL R0, R0, R21, !P0 ;  /* 0x0000001500007207 */ /* 0x000fe40004000000 */
[----:B------:R-:W-:Y:S02]  /*07e0*/  SEL R17, R14, R17, !P0 ;  /* 0x000000110e117207 */ /* 0x000fe40004000000 */
[----:B------:R-:W-:-:S04]  /*07f0*/  ISETP.GE.U32.AND P0, PT, R4, R15, PT ;  /* 0x0000000f0400720c */ /* 0x000fc80003f06070 */
[----:B------:R-:W-:-:S13]  /*0800*/  ISETP.GE.U32.AND.EX P0, PT, R0, R17, PT, P0 ;  /* 0x000000110000720c */ /* 0x000fda0003f06100 */
[----:B------:R-:W-:Y:S05]  /*0810*/  @!P0 BRA `(.L_x_440) ;  /* 0xfffffffc00888947 */ /* 0x000fea000383ffff */
.L_x_439:
[----:B------:R-:W-:Y:S05]  /*0820*/  BSYNC.RECONVERGENT B1 ;  /* 0x0000000000017941 */ /* 0x000fea0003800200 */
.L_x_438:
[----:B------:R-:W-:Y:S05]  /*0830*/  BRA `(.L_x_441) ;  /* 0x0000000000d07947 */ /* 0x000fea0003800000 */
.L_x_437:
[----:B------:R-:W-:Y:S02]  /*0840*/  IADD3 R4, P0, PT, R19, -R10, RZ ;  /* 0x8000000a13047210 */ /* 0x000fe40007f1e0ff */
        /* <DEDUP_REMOVED lines=21> */
.L_x_442:
        /* <DEDUP_REMOVED lines=30> */
.L_x_441:
[----:B------:R-:W-:Y:S05]  /*0b80*/  BSYNC.RECONVERGENT B0 ;  /* 0x0000000000007941 */ /* 0x000fea0003800200 */
.L_x_436:
[----:B------:R-:W0:Y:S01]  /*0b90*/  LDCU.64 UR4, c[0x0][0x3a8] ;  /* 0x00007500ff0477ac */ /* 0x000e220008000a00 */
[----:B------:R-:W-:-:S05]  /*0ba0*/  IADD3 R2, P0, PT, R4, R7, RZ ;  /* 0x0000000704027210 */ /* 0x000fca0007f1e0ff */
[----:B------:R-:W-:Y:S01]  /*0bb0*/  IMAD.X R3, R0, 0x1, R9, P0 ;  /* 0x0000000100037824 */ /* 0x000fe200000e0609 */
[----:B0-----:R-:W-:-:S04]  /*0bc0*/  LEA R4, P1, R5, UR4, 0x3 ;  /* 0x0000000405047c11 */ /* 0x001fc8000f8218ff */
[----:B------:R-:W-:-:S05]  /*0bd0*/  LEA.HI.X R5, R5, UR5, RZ, 0x3, P1 ;  /* 0x0000000505057c11 */ /* 0x000fca00088f1cff */
[----:B------:R-:W-:Y:S01]  /*0be0*/  STG.E.64 desc[UR8][R4.64], R2 ;  /* 0x0000000204007986 */ /* 0x000fe2000c101b08 */
[----:B------:R-:W-:Y:S05]  /*0bf0*/  EXIT ;  /* 0x000000000000794d */ /* 0x000fea0003800000 */
.L_x_443:
        /* <DEDUP_REMOVED lines=16> */
.L_x_523:


//--------------------- .text._ZN3cub18CUB_300001_SM_10006detail10merge_sort30DeviceMergeSortBlockSortKernelINS2_10policy_hubIN6thrust24THRUST_300001_SM_1000_NS6detail15normal_iteratorINS6_10device_ptrI9SortTupleEEEEE9Policy600ESC_PNS0_8NullTypeESC_SG_mN4cuda3std3__44lessISA_EESA_SF_EEvbT0_T1_T2_T3_T4_PT6_PT7_T5_NS1_7vsmem_tE --------------------------
	.section	.text._ZN3cub18CUB_300001_SM_10006detail10merge_sort30DeviceMergeSortBlockSortKernelINS2_10policy_hubIN6thrust24THRUST_300001_SM_1000_NS6detail15normal_iteratorINS6_10device_ptrI9SortTupleEEEEE9Policy600ESC_PNS0_8NullTypeESC_SG_mN4cuda3std3__44lessISA_EESA_SF_EEvbT0_T1_T2_T3_T4_PT6_PT7_T5_NS1_7vsmem_tE,"ax",@progbits
	.align	128
        .global         _ZN3cub18CUB_300001_SM_10006detail10merge_sort30DeviceMergeSortBlockSortKernelINS2_10policy_hubIN6thrust24THRUST_300001_SM_1000_NS6detail15normal_iteratorINS6_10device_ptrI9SortTupleEEEEE9Policy600ESC_PNS0_8NullTypeESC_SG_mN4cuda3std3__44lessISA_EESA_SF_EEvbT0_T1_T2_T3_T4_PT6_PT7_T5_NS1_7vsmem_tE
        .type           _ZN3cub18CUB_300001_SM_10006detail10merge_sort30DeviceMergeSortBlockSortKernelINS2_10policy_hubIN6thrust24THRUST_300001_SM_1000_NS6detail15normal_iteratorINS6_10device_ptrI9SortTupleEEEEE9Policy600ESC_PNS0_8NullTypeESC_SG_mN4cuda3std3__44lessISA_EESA_SF_EEvbT0_T1_T2_T3_T4_PT6_PT7_T5_NS1_7vsmem_tE,@function
        .size           _ZN3cub18CUB_300001_SM_10006detail10merge_sort30DeviceMergeSortBlockSortKernelINS2_10policy_hubIN6thrust24THRUST_300001_SM_1000_NS6detail15normal_iteratorINS6_10device_ptrI9SortTupleEEEEE9Policy600ESC_PNS0_8NullTypeESC_SG_mN4cuda3std3__44lessISA_EESA_SF_EEvbT0_T1_T2_T3_T4_PT6_PT7_T5_NS1_7vsmem_tE,(.L_x_524 - _ZN3cub18CUB_300001_SM_10006detail10merge_sort30DeviceMergeSortBlockSortKernelINS2_10policy_hubIN6thrust24THRUST_300001_SM_1000_NS6detail15normal_iteratorINS6_10device_ptrI9SortTupleEEEEE9Policy600ESC_PNS0_8NullTypeESC_SG_mN4cuda3std3__44lessISA_EESA_SF_EEvbT0_T1_T2_T3_T4_PT6_PT7_T5_NS1_7vsmem_tE)
        .other          _ZN3cub18CUB_300001_SM_10006detail10merge_sort30DeviceMergeSortBlockSortKernelINS2_10policy_hubIN6thrust24THRUST_300001_SM_1000_NS6detail15normal_iteratorINS6_10device_ptrI9SortTupleEEEEE9Policy600ESC_PNS0_8NullTypeESC_SG_mN4cuda3std3__44lessISA_EESA_SF_EEvbT0_T1_T2_T3_T4_PT6_PT7_T5_NS1_7vsmem_tE,@"STO_CUDA_ENTRY STV_DEFAULT"
_ZN3cub18CUB_300001_SM_10006detail10merge_sort30DeviceMergeSortBlockSortKernelINS2_10policy_hubIN6thrust24THRUST_300001_SM_1000_NS6detail15normal_iteratorINS6_10device_ptrI9SortTupleEEEEE9Policy600ESC_PNS0_8NullTypeESC_SG_mN4cuda3std3__44lessISA_EESA_SF_EEvbT0_T1_T2_T3_T4_PT6_PT7_T5_NS1_7vsmem_tE:
.text._ZN3cub18CUB_300001_SM_10006detail10merge_sort30DeviceMergeSortBlockSortKernelINS2_10policy_hubIN6thrust24THRUST_300001_SM_1000_NS6detail15normal_iteratorINS6_10device_ptrI9SortTupleEEEEE9Policy600ESC_PNS0_8NullTypeESC_SG_mN4cuda3std3__44lessISA_EESA_SF_EEvbT0_T1_T2_T3_T4_PT6_PT7_T5_NS1_7vsmem_tE:
[----:B------:R-:W-:Y:S01]  /*0000*/  LDC R1, c[0x0][0x37c] ;  /* 0x0000df00ff017b82 */ /* 0x000fe20000000800 */
[----:B------:R-:W0:Y:S01]  /*0010*/  S2R R0, SR_CTAID.X ;  /* 0x0000000000007919 */ /* 0x000e220000002500 */
[----:B------:R-:W1:Y:S01]  /*0020*/  LDCU UR4, c[0x0][0x370] ;  /* 0x00006e00ff0477ac */ /* 0x000e620008000800 */
[----:B------:R-:W2:Y:S01]  /*0030*/  LDCU.64 UR8, c[0x0][0x358] ;  /* 0x00006b00ff0877ac */ /* 0x000ea20008000a00 */
[----:B-1----:R-:W-:-:S04]  /*0040*/  UIADD3 UR4, UP0, UPT, UR4, -0x1, URZ ;  /* 0xffffffff04047890 */ /* 0x002fc8000ff1e0ff */
[----:B------:R-:W-:-:S06]  /*0050*/  UIADD3.X UR5, UPT, UPT, URZ, -0x1, URZ, UP0, !UPT ;  /* 0xffffffffff057890 */ /* 0x000fcc00087fe4ff */
[----:B------:R-:W-:Y:S01]  /*0060*/  IMAD.U32 R2, RZ, RZ, UR5 ;  /* 0x00000005ff027e24 */ /* 0x000fe2000f8e00ff */
[----:B0-----:R-:W-:-:S04]  /*0070*/  ISETP.LT.U32.AND P0, PT, R0, UR4, PT ;  /* 0x0000000400007c0c */ /* 0x001fc8000bf01070 */
[----:B------:R-:W-:Y:S01]  /*0080*/  ISETP.GT.U32.AND.EX P0, PT, R2, RZ, PT, P0 ;  /* 0x000000ff0200720c */ /* 0x000fe20003f04100 */
[----:B------:R-:W-:-:S12]  /*0090*/  IMAD.WIDE.U32 R2, R0, 0x200, RZ ;  /* 0x0000020000027825 */ /* 0x000fd800078e00ff */
[----:B--2---:R-:W-:Y:S05]  /*00a0*/  @!P0 BRA `(.L_x_444) ;  /* 0x0000001400448947 */ /* 0x004fea0003800000 */
[----:B------:R-:W0:Y:S01]  /*00b0*/  S2R R17, SR_TID.X ;  /* 0x0000000000117919 */ /* 0x000e220000002100 */
[----:B------:R-:W1:Y:S01]  /*00c0*/  LDC.64 R4, c[0x0][0x388] ;  /* 0x0000e200ff047b82 */ /* 0x000e620000000a00 */
[----:B------:R-:W-:Y:S01]  /*00d0*/  ACQBULK ;  /* 0x000000000000782e */ /* 0x000fe20000000000 */
[----:B0-----:R-:W-:-:S05]  /*00e0*/  IMAD.SHL.U32 R6, R17, 0x2, RZ ;  /* 0x0000000211067824 */ /* 0x001fca00078e00ff */
[----:B------:R-:W-:-:S04]  /*00f0*/  LOP3.LUT R6, R6, 0x7c0, RZ, 0xc0, !PT ;  /* 0x000007c006067812 */ /* 0x000fc800078ec0ff */
[----:B------:R-:W-:-:S04]  /*0100*/  LOP3.LUT R17, R6, 0x1f, R17, 0xf8, !PT ;  /* 0x0000001f06117812 */ /* 0x000fc800078ef811 */
[----:B------:R-:W-:-:S05]  /*0110*/  IADD3 R17, P0, PT, R2, R17, RZ ;  /* 0x0000001102117210 */ /* 0x000fca0007f1e0ff */
[----:B------:R-:W-:Y:S02]  /*0120*/  IMAD.X R16, RZ, RZ, R3, P0 ;  /* 0x000000ffff107224 */ /* 0x000fe400000e0603 */
[----:B-1----:R-:W-:-:S04]  /*0130*/  IMAD.WIDE.U32 R2, R17, 0x18, R4 ;  /* 0x0000001811027825 */ /* 0x002fc800078e0004 */
[----:B------:R-:W-:-:S04]  /*0140*/  IMAD R5, R16, 0x18, RZ ;  /* 0x0000001810057824 */ /* 0x000fc800078e02ff */
[----:B------:R-:W-:-:S05]  /*0150*/  IMAD.IADD R3, R3, 0x1, R5 ;  /* 0x0000000103037824 */ /* 0x000fca00078e0205 */
[----:B------:R-:W2:Y:S04]  /*0160*/  LDG.E.64 R8, desc[UR8][R2.64] ;  /* 0x0000000802087981 */ /* 0x000ea8000c1e1b00 */
[----:B------:R-:W3:Y:S04]  /*0170*/  LDG.E.64 R18, desc[UR8][R2.64+0x10] ;  /* 0x0000100802127981 */ /* 0x000ee8000c1e1b00 */
[----:B------:R-:W4:Y:S04]  /*0180*/  LDG.E.64 R10, desc[UR8][R2.64+0x300] ;  /* 0x00030008020a7981 */ /* 0x000f28000c1e1b00 */
[----:B------:R-:W5:Y:S04]  /*0190*/  LDG.E R13, desc[UR8][R2.64+0x8] ;  /* 0x00000808020d7981 */ /* 0x000f68000c1e1900 */
[----:B------:R-:W5:Y:S04]  /*01a0*/  LDG.E.U8 R14, desc[UR8][R2.64+0xc] ;  /* 0x00000c08020e7981 */ /* 0x000f68000c1e1100 */
[----:B------:R-:W5:Y:S04]  /*01b0*/  LDG.E R15, desc[UR8][R2.64+0x308] ;  /* 0x00030808020f7981 */ /* 0x000f68000c1e1900 */
[----:B------:R-:W5:Y:S04]  /*01c0*/  LDG.E.U8 R20, desc[UR8][R2.64+0x30c] ;  /* 0x00030c0802147981 */ /* 0x000f68000c1e1100 */
[----:B------:R-:W5:Y:S01]  /*01d0*/  LDG.E.64 R22, desc[UR8][R2.64+0x310] ;  /* 0x0003100802167981 */ /* 0x000f62000c1e1b00 */
[----:B------:R-:W-:Y:S01]  /*01e0*/  MOV R12, 0x400 ;  /* 0x00000400000c7802 */ /* 0x000fe20000000f00 */
[----:B------:R-:W0:Y:S01]  /*01f0*/  S2R R5, SR_CgaCtaId ;  /* 0x0000000000057919 */ /* 0x000e220000008800 */
[----:B------:R-:W1:Y:S02]  /*0200*/  S2R R24, SR_LANEID ;  /* 0x0000000000187919 */ /* 0x000e640000000000 */
[----:B0-----:R-:W-:Y:S01]  /*0210*/  LEA R12, R5, R12, 0x18 ;  /* 0x0000000c050c7211 */ /* 0x001fe200078ec0ff */
[----:B-1----:R-:W-:-:S04]  /*0220*/  IMAD.IADD R5, R6, 0x1, R24 ;  /* 0x0000000106057824 */ /* 0x002fc800078e0218 */
[----:B------:R-:W-:-:S04]  /*0230*/  IMAD R21, R5, 0x18, R12 ;  /* 0x0000001805157824 */ /* 0x000fc800078e020c */
[----:B------:R-:W-:Y:S01]  /*0240*/  IMAD R24, R24, 0x18, R21 ;  /* 0x0000001818187824 */ /* 0x000fe200078e0215 */
[----:B--2---:R-:W-:Y:S04]  /*0250*/  STS.64 [R21], R8 ;  /* 0x0000000815007388 */ /* 0x004fe80000000a00 */
[----:B---3--:R-:W-:Y:S04]  /*0260*/  STS.64 [R21+0x10], R18 ;  /* 0x0000101215007388 */ /* 0x008fe80000000a00 */
[----:B----4-:R-:W-:Y:S04]  /*0270*/  STS.64 [R21+0x300], R10 ;  /* 0x0003000a15007388 */ /* 0x010fe80000000a00 */
[----:B-----5:R-:W-:Y:S04]  /*0280*/  STS [R21+0x8], R13 ;  /* 0x0000080d15007388 */ /* 0x020fe80000000800 */
[----:B------:R-:W-:Y:S04]  /*0290*/  STS.U8 [R21+0xc], R14 ;  /* 0x00000c0e15007388 */ /* 0x000fe80000000000 */
[----:B------:R-:W-:Y:S04]  /*02a0*/  STS [R21+0x308], R15 ;  /* 0x0003080f15007388 */ /* 0x000fe80000000800 */
[----:B------:R-:W-:Y:S04]  /*02b0*/  STS.U8 [R21+0x30c], R20 ;  /* 0x00030c1415007388 */ /* 0x000fe80000000000 */
[----:B------:R-:W-:Y:S01]  /*02c0*/  STS.64 [R21+0x310], R22 ;  /* 0x0003101615007388 */ /* 0x000fe20000000a00 */
[----:B------:R-:W-:-:S03]  /*02d0*/  NOP ;  /* 0x0000000000007918 */ /* 0x000fc60000000000 */
[----:B------:R-:W0:Y:S04]  /*02e0*/  LDS.U8 R8, [R24+0xc] ;  /* 0x00000c0018087984 */ /* 0x000e280000000000 */
[----:B------:R-:W1:Y:S04]  /*02f0*/  LDS.128 R4, [R24+0x20] ;  /* 0x0000200018047984 */ /* 0x000e680000000c00 */
[----:B------:R-:W2:Y:S04]  /*0300*/  LDS.64 R28, [R24+0x10] ;  /* 0x00001000181c7984 */ /* 0x000ea80000000a00 */
[----:B------:R-:W3:Y:S04]  /*0310*/  LDS R25, [R24+0x8] ;  /* 0x0000080018197984 */ /* 0x000ee80000000800 */
[----:B------:R-:W-:Y:S04]  /*0320*/  LDS.64 R2, [R24] ;  /* 0x0000000018027984 */ /* 0x000fe80000000a00 */
[----:B------:R-:W4:Y:S01]  /*0330*/  LDS.64 R10, [R24+0x18] ;  /* 0x00001800180a7984 */ /* 0x000f220000000a00 */
[----:B0-----:R-:W-:-:S02]  /*0340*/  PRMT R18, R8, 0x7610, R18 ;  /* 0x0000761008127816 */ /* 0x001fc40000000012 */
[----:B-1----:R-:W-:Y:S02]  /*0350*/  PRMT R5, R5, 0x5410, R5 ;  /* 0x0000541005057816 */ /* 0x002fe40000000005 */
[C---:B------:R-:W-:Y:S02]  /*0360*/  PRMT R20, R7.reuse, 0x7770, RZ ;  /* 0x0000777007147816 */ /* 0x040fe400000000ff */
[C---:B------:R-:W-:Y:S01]  /*0370*/  PRMT R23, R7.reuse, 0x7771, RZ ;  /* 0x0000777107177816 */ /* 0x040fe200000000ff */
[----:B--2---:R-:W-:Y:S01]  /*0380*/  IMAD.MOV.U32 R8, RZ, RZ, R28 ;  /* 0x000000ffff087224 */ /* 0x004fe200078e001c */
[C---:B------:R-:W-:Y:S02]  /*0390*/  PRMT R26, R7.reuse, 0x7772, RZ ;  /* 0x00007772071a7816 */ /* 0x040fe400000000ff */
[----:B------:R-:W-:Y:S02]  /*03a0*/  PRMT R27, R7, 0x7773, RZ ;  /* 0x00007773071b7816 */ /* 0x000fe400000000ff */
[----:B------:R-:W-:-:S02]  /*03b0*/  PRMT R22, R29, 0x7770, RZ ;  /* 0x000077701d167816 */ /* 0x000fc400000000ff */
[C---:B------:R-:W-:Y:S02]  /*03c0*/  PRMT R21, R29.reuse, 0x7771, RZ ;  /* 0x000077711d157816 */ /* 0x040fe400000000ff */
[C---:B------:R-:W-:Y:S02]  /*03d0*/  PRMT R13, R29.reuse, 0x7772, RZ ;  /* 0x000077721d0d7816 */ /* 0x040fe400000000ff */
[----:B------:R-:W-:Y:S01]  /*03e0*/  PRMT R9, R29, 0x7773, RZ ;  /* 0x000077731d097816 */ /* 0x000fe200000000ff */
[----:B------:R-:W-:Y:S06]  /*03f0*/  BAR.SYNC.DEFER_BLOCKING 0x0 ;  /* 0x0000000000007b1d */ /* 0x000fec0000010000 */
[----:B------:R-:W0:Y:S01]  /*0400*/  S2R R19, SR_TID.X ;  /* 0x0000000000137919 */ /* 0x000e220000002100 */
[----:B---3--:R-:W-:Y:S01]  /*0410*/  ISETP.GE.AND P0, PT, R4, R25, PT ;  /* 0x000000190400720c */ /* 0x008fe20003f06270 */
[----:B------:R-:W-:Y:S01]  /*0420*/  PREEXIT ;  /* 0x000000000000782d */ /* 0x000fe20000000000 */
[----:B------:R-:W-:Y:S01]  /*0430*/  PRMT R5, R27, 0x7610, R5 ;  /* 0x000076101b057816 */ /* 0x000fe20000000005 */
[----:B----4-:R-:W-:Y:S01]  /*0440*/  IMAD.MOV.U32 R15, RZ, RZ, R11 ;  /* 0x000000ffff0f7224 */ /* 0x010fe200078e000b */
[----:B------:R-:W-:Y:S01]  /*0450*/  PRMT R7, R26, 0x7610, R7 ;  /* 0x000076101a077816 */ /* 0x000fe20000000007 */
[----:B------:R-:W-:-:S08]  /*0460*/  IMAD.MOV.U32 R14, RZ, RZ, R10 ;  /* 0x000000ffff0e7224 */ /* 0x000fd000078e000a */
[----:B------:R-:W-:Y:S01]  /*0470*/  @!P0 PRMT R5, R9, 0x7610, R5 ;  /* 0x0000761009058816 */ /* 0x000fe20000000005 */
[----:B------:R-:W-:Y:S01]  /*0480*/  @!P0 IMAD.MOV.U32 R15, RZ, RZ, R3 ;  /* 0x000000ffff0f8224 */ /* 0x000fe200078e0003 */
[----:B------:R-:W-:Y:S01]  /*0490*/  @!P0 PRMT R9, R27, 0x7610, R9 ;  /* 0x000076101b098816 */ /* 0x000fe20000000009 */
[--C-:B------:R-:W-:Y:S01]  /*04a0*/  @!P0 IMAD.MOV.U32 R3, RZ, RZ, R11.reuse ;  /* 0x000000ffff038224 */ /* 0x100fe200078e000b */
[----:B------:R-:W-:Y:S01]  /*04b0*/  PRMT R11, R23, 0x7610, R11 ;  /* 0x00007610170b7816 */ /* 0x000fe2000000000b */
[----:B------:R-:W-:Y:S01]  /*04c0*/  @!P0 IMAD.MOV.U32 R14, RZ, RZ, R2 ;  /* 0x000000ffff0e8224 */ /* 0x000fe200078e0002 */
[----:B------:R-:W-:Y:S01]  /*04d0*/  PRMT R27, R20, 0x7610, R27 ;  /* 0x00007610141b7816 */ /* 0x000fe2000000001b */
[----:B------:R-:W-:Y:S01]  /*04e0*/  @!P0 IMAD.MOV.U32 R2, RZ, RZ, R10 ;  /* 0x000000ffff028224 */ /* 0x000fe200078e000a */
[----:B------:R-:W-:Y:S01]  /*04f0*/  PRMT R29, R5, 0x7632, R29 ;  /* 0x00007632051d7816 */ /* 0x000fe2000000001d */
[----:B------:R-:W-:Y:S01]  /*0500*/  IMAD.MOV.U32 R10, RZ, RZ, R6 ;  /* 0x000000ffff0a7224 */ /* 0x000fe200078e0006 */
[----:B------:R-:W-:Y:S01]  /*0510*/  @!P0 PRMT R7, R13, 0x7610, R7 ;  /* 0x000076100d078816 */ /* 0x000fe20000000007 */
[----:B------:R-:W-:Y:S01]  /*0520*/  @!P0 IMAD.MOV.U32 R10, RZ, RZ, R8 ;  /* 0x000000ffff0a8224 */ /* 0x000fe200078e0008 */
[----:B------:R-:W-:Y:S01]  /*0530*/  @!P0 PRMT R13, R26, 0x7610, R13 ;  /* 0x000076101a0d8816 */ /* 0x000fe2000000000d */
[----:B------:R-:W-:Y:S01]  /*0540*/  IMAD.MOV.U32 R26, RZ, RZ, R25 ;  /* 0x000000ffff1a7224 */ /* 0x000fe200078e0019 */
[----:B------:R-:W-:Y:S01]  /*0550*/  @!P0 PRMT R11, R21, 0x7610, R11 ;  /* 0x00007610150b8816 */ /* 0x000fe2000000000b */
[----:B------:R-:W-:Y:S01]  /*0560*/  @!P0 IMAD.MOV.U32 R26, RZ, RZ, R4 ;  /* 0x000000ffff1a8224 */ /* 0x000fe200078e0004 */
[----:B------:R-:W-:Y:S01]  /*0570*/  @!P0 PRMT R27, R22, 0x7610, R27 ;  /* 0x00007610161b8816 */ /* 0x000fe2000000001b */
[----:B------:R-:W-:Y:S01]  /*0580*/  @!P0 IMAD.MOV.U32 R8, RZ, RZ, R6 ;  /* 0x000000ffff088224 */ /* 0x000fe200078e0006 */
[----:B------:R-:W-:Y:S01]  /*0590*/  @!P0 PRMT R21, R23, 0x7610, R21 ;  /* 0x0000761017158816 */ /* 0x000fe20000000015 */
[----:B------:R-:W-:Y:S01]  /*05a0*/  @!P0 IMAD.MOV.U32 R4, RZ, RZ, R25 ;  /* 0x000000ffff048224 */ /* 0x000fe200078e0019 */
[----:B------:R-:W-:Y:S01]  /*05b0*/  @!P0 PRMT R22, R20, 0x7610, R22 ;  /* 0x0000761014168816 */ /* 0x000fe20000000016 */
[----:B------:R-:W-:Y:S01]  /*05c0*/  IMAD.MOV.U32 R20, RZ, RZ, 0x2 ;  /* 0x00000002ff147424 */ /* 0x000fe200078e00ff */
[----:B------:R-:W-:Y:S01]  /*05d0*/  @!P0 PRMT R29, R18, 0x7610, R29 ;  /* 0x00007610121d8816 */ /* 0x000fe2000000001d */
[----:B0-----:R-:W-:Y:S01]  /*05e0*/  IMAD R23, R19, 0x30, R12 ;  /* 0x0000003013177824 */ /* 0x001fe200078e020c */
[----:B------:R-:W-:-:S07]  /*05f0*/  @!P0 PRMT R18, R5, 0x7632, R18 ;  /* 0x0000763205128816 */ /* 0x000fce0000000012 */
.L_x_451:
[----:B------:R-:W-:Y:S01]  /*0600*/  BAR.SYNC.DEFER_BLOCKING 0x0 ;  /* 0x0000000000007b1d */ /* 0x000fe20000010000 */
[----:B------:R-:W-:Y:S01]  /*0610*/  IMAD.MOV R12, RZ, RZ, -R20 ;  /* 0x000000ffff0c7224 */ /* 0x000fe200078e0a14 */
[----:B------:R-:W-:Y:S01]  /*0620*/  LOP3.LUT R9, R9, 0xffff, RZ, 0xc0, !PT ;  /* 0x0000ffff09097812 */ /* 0x000fe200078ec0ff */
[----:B------:R-:W-:Y:S01]  /*0630*/  VIADD R24, R20, 0xffffffff ;  /* 0xffffffff14187836 */ /* 0x000fe20000000000 */
[----:B------:R-:W-:Y:S02]  /*0640*/  LOP3.LUT R28, R13, 0xffff, RZ, 0xc0, !PT ;  /* 0x0000ffff0d1c7812 */ /* 0x000fe400078ec0ff */
[----:B------:R-:W-:Y:S01]  /*0650*/  LOP3.LUT R12, R19, R12, RZ, 0xc0, !PT ;  /* 0x0000000c130c7212 */ /* 0x000fe200078ec0ff */
[----:B------:R-:W-:Y:S01]  /*0660*/  BSSY.RECONVERGENT B0, `(.L_x_445) ;  /* 0x000003a000007945 */ /* 0x000fe20003800200 */
[----:B------:R-:W-:Y:S01]  /*0670*/  LOP3.LUT R24, R24, R19, RZ, 0xc0, !PT ;  /* 0x0000001318187212 */ /* 0x000fe200078ec0ff */
[----:B------:R-:W0:Y:S01]  /*0680*/  S2R R6, SR_CgaCtaId ;  /* 0x0000000000067919 */ /* 0x000e220000008800 */
[----:B------:R-:W-:Y:S01]  /*0690*/  LOP3.LUT R21, R21, 0xffff, RZ, 0xc0, !PT ;  /* 0x0000ffff15157812 */ /* 0x000fe200078ec0ff */
[----:B------:R-:W-:Y:S01]  /*06a0*/  IMAD.SHL.U32 R12, R12, 0x2, RZ ;  /* 0x000000020c0c7824 */ /* 0x000fe200078e00ff */
[----:B------:R-:W-:-:S02]  /*06b0*/  LOP3.LUT R22, R22, 0xffff, RZ, 0xc0, !PT ;  /* 0x0000ffff16167812 */ /* 0x000fc400078ec0ff */
[----:B------:R-:W-:Y:S02]  /*06c0*/  LOP3.LUT R5, R5, 0xffff, RZ, 0xc0, !PT ;  /* 0x0000ffff05057812 */ /* 0x000fe400078ec0ff */
[----:B------:R-:W-:Y:S02]  /*06d0*/  VIMNMX.U32 R12, PT, PT, R12, 0x200, PT ;  /* 0x000002000c0c7848 */ /* 0x000fe40003fe0000 */
[----:B------:R-:W-:Y:S02]  /*06e0*/  LOP3.LUT R11, R11, 0xffff, RZ, 0xc0, !PT ;  /* 0x0000ffff0b0b7812 */ /* 0x000fe400078ec0ff */
[----:B------:R-:W-:Y:S02]  /*06f0*/  VIADDMNMX R25, R12, R20, 0x200, PT ;  /* 0x000002000c197446 */ /* 0x000fe40003800114 */
[----:B------:R-:W-:Y:S01]  /*0700*/  PRMT R9, R28, 0x3340, R9 ;  /* 0x000033401c097816 */ /* 0x000fe20000000009 */
[----:B------:R1:W-:Y:S01]  /*0710*/  STS.64 [R23], R2 ;  /* 0x0000000217007388 */ /* 0x0003e20000000a00 */
[----:B------:R-:W-:-:S02]  /*0720*/  PRMT R22, R22, 0x3340, R21 ;  /* 0x0000334016167816 */ /* 0x000fc40000000015 */
[----:B------:R-:W-:Y:S01]  /*0730*/  MOV R13, 0x400 ;  /* 0x00000400000d7802 */ /* 0x000fe20000000f00 */
[----:B------:R2:W-:Y:S01]  /*0740*/  STS.64 [R23+0x18], R14 ;  /* 0x0000180e17007388 */ /* 0x0005e20000000a00 */
[----:B------:R-:W-:-:S03]  /*0750*/  PRMT R9, R22, 0x5410, R9 ;  /* 0x0000541016097816 */ /* 0x000fc60000000009 */
[----:B------:R3:W-:Y:S01]  /*0760*/  STS [R23+0x8], R26 ;  /* 0x0000081a17007388 */ /* 0x0007e20000000800 */
[----:B-1----:R-:W-:Y:S01]  /*0770*/  IMAD.SHL.U32 R2, R24, 0x2, RZ ;  /* 0x0000000218027824 */ /* 0x002fe200078e00ff */
[----:B------:R-:W-:Y:S02]  /*0780*/  VIADDMNMX R24, R25, R20, 0x200, PT ;  /* 0x0000020019187446 */ /* 0x000fe40003800114 */
[----:B------:R1:W-:Y:S01]  /*0790*/  STS [R23+0x20], R4 ;  /* 0x0000200417007388 */ /* 0x0003e20000000800 */
[----:B--2---:R-:W-:Y:S02]  /*07a0*/  LOP3.LUT R14, R7, 0xffff, RZ, 0xc0, !PT ;  /* 0x0000ffff070e7812 */ /* 0x004fe400078ec0ff */
[----:B------:R-:W-:Y:S01]  /*07b0*/  IMAD.IADD R3, R24, 0x1, -R25 ;  /* 0x0000000118037824 */ /* 0x000fe200078e0a19 */
[----:B------:R-:W-:Y:S01]  /*07c0*/  VIMNMX.U32 R2, PT, PT, R2, 0x200, PT ;  /* 0x0000020002027848 */ /* 0x000fe20003fe0000 */
[----:B------:R1:W-:Y:S01]  /*07d0*/  STS.U8 [R23+0xc], R18 ;  /* 0x00000c1217007388 */ /* 0x0003e20000000000 */
[----:B---3--:R-:W-:-:S02]  /*07e0*/  LOP3.LUT R26, R27, 0xffff, RZ, 0xc0, !PT ;  /* 0x0000ffff1b1a7812 */ /* 0x008fc400078ec0ff */
[C---:B------:R-:W-:Y:S01]  /*07f0*/  ISETP.GE.AND P0, PT, R2.reuse, R3, PT ;  /* 0x000000030200720c */ /* 0x040fe20003f06270 */
[----:B------:R-:W-:Y:S01]  /*0800*/  IMAD.IADD R3, R2, 0x1, -R3 ;  /* 0x0000000102037824 */ /* 0x000fe200078e0a03 */
[----:B------:R-:W-:Y:S01]  /*0810*/  VIADDMNMX R7, R25, -R12, R2, PT ;  /* 0x8000000c19077246 */ /* 0x000fe20003800102 */
[----:B------:R1:W-:Y:S01]  /*0820*/  STS.U8 [R23+0x24], R29 ;  /* 0x0000241d17007388 */ /* 0x0003e20000000000 */
[----:B------:R-:W-:Y:S02]  /*0830*/  PRMT R5, R14, 0x3340, R5 ;  /* 0x000033400e057816 */ /* 0x000fe40000000005 */
[----:B------:R-:W-:Y:S01]  /*0840*/  SEL R3, R3, RZ, P0 ;  /* 0x000000ff03037207 */ /* 0x000fe20000000000 */
[----:B------:R1:W-:Y:S01]  /*0850*/  STS.64 [R23+0x10], R8 ;  /* 0x0000100817007388 */ /* 0x0003e20000000a00 */
[----:B------:R-:W-:Y:S02]  /*0860*/  PRMT R26, R26, 0x3340, R11 ;  /* 0x000033401a1a7816 */ /* 0x000fe4000000000b */
[----:B------:R-:W-:-:S02]  /*0870*/  ISETP.GE.AND P0, PT, R3, R7, PT ;  /* 0x000000070300720c */ /* 0x000fc40003f06270 */
[----:B------:R-:W-:Y:S02]  /*0880*/  PRMT R11, R26, 0x5410, R5 ;  /* 0x000054101a0b7816 */ /* 0x000fe40000000005 */
[----:B0-----:R-:W-:-:S03]  /*0890*/  LEA R13, R6, R13, 0x18 ;  /* 0x0000000d060d7211 */ /* 0x001fc600078ec0ff */
[----:B------:R1:W-:Y:S01]  /*08a0*/  STS.64 [R23+0x28], R10 ;  /* 0x0000280a17007388 */ /* 0x0003e20000000a00 */
[----:B------:R-:W-:Y:S06]  /*08b0*/  BAR.SYNC.DEFER_BLOCKING 0x0 ;  /* 0x0000000000007b1d */ /* 0x000fec0000010000 */
[----:B------:R-:W-:Y:S05]  /*08c0*/  @P0 BRA `(.L_x_446) ;  /* 0x00000000004c0947 */ /* 0x000fea0003800000 */
[----:B------:R-:W0:Y:S01]  /*08d0*/  S2R R5, SR_CgaCtaId ;  /* 0x0000000000057919 */ /* 0x000e220000008800 */
[----:B-1----:R-:W-:Y:S01]  /*08e0*/  MOV R4, 0x400 ;  /* 0x0000040000047802 */ /* 0x002fe20000000f00 */
[----:B------:R-:W-:-:S03]  /*08f0*/  IMAD.IADD R9, R2, 0x1, R25 ;  /* 0x0000000102097824 */ /* 0x000fc600078e0219 */
[----:B0-----:R-:W-:-:S07]  /*0900*/  LEA R8, R5, R4, 0x18 ;  /* 0x0000000405087211 */ /* 0x001fce00078ec0ff */
.L_x_447:
[----:B------:R-:W-:-:S05]  /*0910*/  IMAD.IADD R4, R7, 0x1, -R3 ;  /* 0x0000000107047824 */ /* 0x000fca00078e0a03 */
[----:B------:R-:W-:-:S04]  /*0920*/  LEA.HI R4, R4, R4, RZ, 0x1 ;  /* 0x0000000404047211 */ /* 0x000fc800078f08ff */
[----:B------:R-:W-:-:S04]  /*0930*/  LEA.HI.SX32 R4, R4, R3, 0x1f ;  /* 0x0000000304047211 */ /* 0x000fc800078ffaff */
[----:B------:R-:W-:Y:S01]  /*0940*/  LOP3.LUT R6, RZ, R4, RZ, 0x33, !PT ;  /* 0x00000004ff067212 */ /* 0x000fe200078e33ff */
[----:B------:R-:W-:-:S04]  /*0950*/  IMAD.IADD R5, R12, 0x1, R4 ;  /* 0x000000010c057824 */ /* 0x000fc800078e0204 */
        /* <DEDUP_REMOVED lines=10> */
.L_x_446:
[----:B------:R-:W-:Y:S05]  /*0a00*/  BSYNC.RECONVERGENT B0 ;  /* 0x0000000000007941 */ /* 0x000fea0003800200 */
.L_x_445:
[----:B-1----:R-:W-:Y:S01]  /*0a10*/  IMAD.IADD R8, R12, 0x1, R3 ;  /* 0x000000010c087824 */ /* 0x002fe200078e0203 */
[----:B------:R-:W-:Y:S01]  /*0a20*/  IADD3 R3, PT, PT, -R3, R25, R2 ;  /* 0x0000001903037210 */ /* 0x000fe20007ffe102 */
[----:B------:R-:W-:Y:S01]  /*0a30*/  BSSY.RECONVERGENT B0, `(.L_x_448) ;  /* 0x000003b000007945 */ /* 0x000fe20003800200 */
[----:B------:R-:W-:Y:S01]  /*0a40*/  PLOP3.LUT P0, PT, PT, PT, PT, 0x8, 0x80 ;  /* 0x000000000080781c */ /* 0x000fe20003f0e170 */
[C-C-:B------:R-:W-:Y:S01]  /*0a50*/  IMAD R14, R8.reuse, 0x18, R13.reuse ;  /* 0x00000018080e7824 */ /* 0x140fe200078e020d */
[C---:B------:R-:W-:Y:S01]  /*0a60*/  ISETP.GE.AND P1, PT, R3.reuse, R24, PT ;  /* 0x000000180300720c */ /* 0x040fe20003f26270 */
[C---:B------:R-:W-:Y:S02]  /*0a70*/  IMAD R33, R3.reuse, 0x18, R13 ;  /* 0x0000001803217824 */ /* 0x040fe400078e020d */
[----:B------:R-:W-:Y:S01]  /*0a80*/  VIADD R31, R3, 0x1 ;  /* 0x00000001031f7836 */ /* 0x000fe20000000000 */
[----:B------:R-:W-:Y:S01]  /*0a90*/  LDS R28, [R14+0x8] ;  /* 0x000008000e1c7984 */ /* 0x000fe20000000800 */
[----:B------:R-:W-:-:S03]  /*0aa0*/  VIADD R30, R8, 0x1 ;  /* 0x00000001081e7836 */ /* 0x000fc60000000000 */
[----:B------:R-:W0:Y:S04]  /*0ab0*/  LDS R27, [R33+0x8] ;  /* 0x00000800211b7984 */ /* 0x000e280000000800 */
[----:B------:R-:W1:Y:S04]  /*0ac0*/  LDS.64 R12, [R33+0x10] ;  /* 0x00001000210c7984 */ /* 0x000e680000000a00 */
[----:B------:R-:W2:Y:S04]  /*0ad0*/  LDS.64 R10, [R14+0x10] ;  /* 0x000010000e0a7984 */ /* 0x000ea80000000a00 */
[----:B------:R-:W-:Y:S04]  /*0ae0*/  LDS.U8 R32, [R14+0xc] ;  /* 0x00000c000e207984 */ /* 0x000fe80000000000 */
[----:B------:R-:W3:Y:S04]  /*0af0*/  LDS.U8 R29, [R33+0xc] ;  /* 0x00000c00211d7984 */ /* 0x000ee80000000000 */
[----:B------:R-:W-:Y:S04]  /*0b00*/  LDS.64 R4, [R14] ;  /* 0x000000000e047984 */ /* 0x000fe80000000a00 */
[----:B------:R-:W4:Y:S01]  /*0b10*/  LDS.64 R6, [R33] ;  /* 0x0000000021067984 */ /* 0x000f220000000a00 */
[----:B0-----:R-:W-:-:S04]  /*0b20*/  @!P1 ISETP.GE.AND P2, PT, R27, R28, PT ;  /* 0x0000001c1b00920c */ /* 0x001fc80003f46270 */
[----:B------:R-:W-:Y:S02]  /*0b30*/  @!P1 ISETP.GE.OR P0, PT, R8, R25, !P2 ;  /* 0x000000190800920c */ /* 0x000fe40005706670 */
[C---:B-1----:R-:W-:Y:S02]  /*0b40*/  PRMT R38, R13.reuse, 0x7770, RZ ;  /* 0x000077700d267816 */ /* 0x042fe400000000ff */
[C---:B------:R-:W-:Y:S02]  /*0b50*/  PRMT R37, R13.reuse, 0x7771, RZ ;  /* 0x000077710d257816 */ /* 0x040fe400000000ff */
[----:B------:R-:W-:Y:S02]  /*0b60*/  PRMT R40, R13, 0x7772, RZ ;  /* 0x000077720d287816 */ /* 0x000fe400000000ff */
[----:B--2---:R-:W-:Y:S02]  /*0b70*/  PRMT R2, R11, 0x7770, RZ ;  /* 0x000077700b027816 */ /* 0x004fe400000000ff */
[----:B------:R-:W-:-:S02]  /*0b80*/  PRMT R13, R13, 0x7773, RZ ;  /* 0x000077730d0d7816 */ /* 0x000fc400000000ff */
[C---:B------:R-:W-:Y:S01]  /*0b90*/  PRMT R34, R11.reuse, 0x7771, RZ ;  /* 0x000077710b227816 */ /* 0x040fe200000000ff */
[----:B------:R-:W-:Y:S01]  /*0ba0*/  @!P0 IMAD.MOV R31, RZ, RZ, R3 ;  /* 0x000000ffff1f8224 */ /* 0x000fe200078e0203 */
[C---:B------:R-:W-:Y:S01]  /*0bb0*/  PRMT R35, R11.reuse, 0x7772, RZ ;  /* 0x000077720b237816 */ /* 0x040fe200000000ff */
[----:B------:R-:W-:Y:S01]  /*0bc0*/  @P0 IMAD.MOV R30, RZ, RZ, R8 ;  /* 0x000000ffff1e0224 */ /* 0x000fe200078e0208 */
[----:B------:R-:W-:Y:S02]  /*0bd0*/  PRMT R36, R11, 0x7773, RZ ;  /* 0x000077730b247816 */ /* 0x000fe400000000ff */
[----:B------:R-:W-:Y:S02]  /*0be0*/  PRMT R11, R2, 0x7610, R11 ;  /* 0x00007610020b7816 */ /* 0x000fe4000000000b */
[----:B------:R-:W-:Y:S02]  /*0bf0*/  PRMT R39, R13, 0x7610, R39 ;  /* 0x000076100d277816 */ /* 0x000fe40000000027 */
[----:B---3--:R-:W-:-:S02]  /*0c00*/  SEL R18, R29, R32, P0 ;  /* 0x000000201d127207 */ /* 0x008fc40000000000 */
[----:B------:R-:W-:Y:S02]  /*0c10*/  SEL R26, R27, R28, P0 ;  /* 0x0000001c1b1a7207 */ /* 0x000fe40000000000 */
[----:B------:R-:W-:Y:S02]  /*0c20*/  SEL R22, R38, R11, P0 ;  /* 0x0000000b26167207 */ /* 0x000fe40000000000 */
[----:B------:R-:W-:Y:S02]  /*0c30*/  SEL R21, R37, R34, P0 ;  /* 0x0000002225157207 */ /* 0x000fe40000000000 */
[----:B------:R-:W-:Y:S02]  /*0c40*/  SEL R13, R40, R35, P0 ;  /* 0x00000023280d7207 */ /* 0x000fe40000000000 */
[----:B------:R-:W-:Y:S02]  /*0c50*/  SEL R9, R39, R36, P0 ;  /* 0x0000002427097207 */ /* 0x000fe40000000000 */
[----:B----4-:R-:W-:-:S02]  /*0c60*/  SEL R2, R6, R4, P0 ;  /* 0x0000000406027207 */ /* 0x010fc40000000000 */
[----:B------:R-:W-:Y:S02]  /*0c70*/  SEL R3, R7, R5, P0 ;  /* 0x0000000507037207 */ /* 0x000fe40000000000 */
[----:B------:R-:W-:Y:S01]  /*0c80*/  SEL R8, R12, R10, P0 ;  /* 0x0000000a0c087207 */ /* 0x000fe20000000000 */
[----:B------:R-:W-:Y:S06]  /*0c90*/  @!P0 BRA `(.L_x_449) ;  /* 0x00000000002c8947 */ /* 0x000fec0003800000 */
[----:B------:R-:W0:Y:S04]  /*0ca0*/  LDS.64 R14, [R33+0x28] ;  /* 0x00002800210e7984 */ /* 0x000e280000000a00 */
[----:B------:R1:W2:Y:S04]  /*0cb0*/  LDS.U8 R29, [R33+0x24] ;  /* 0x00002400211d7984 */ /* 0x0002a80000000000 */
[----:B------:R1:W3:Y:S04]  /*0cc0*/  LDS R27, [R33+0x20] ;  /* 0x00002000211b7984 */ /* 0x0002e80000000800 */
[----:B------:R1:W4:Y:S01]  /*0cd0*/  LDS.64 R6, [R33+0x18] ;  /* 0x0000180021067984 */ /* 0x0003220000000a00 */
[C---:B0-----:R-:W-:Y:S01]  /*0ce0*/  PRMT R38, R15.reuse, 0x7770, RZ ;  /* 0x000077700f267816 */ /* 0x041fe200000000ff */
[----:B------:R-:W-:Y:S01]  /*0cf0*/  IMAD.MOV.U32 R12, RZ, RZ, R14 ;  /* 0x000000ffff0c7224 */ /* 0x000fe200078e000e */
[----:B------:R-:W-:-:S02]  /*0d00*/  PRMT R37, R15, 0x7771, RZ ;  /* 0x000077710f257816 */ /* 0x000fc400000000ff */
[C---:B------:R-:W-:Y:S02]  /*0d10*/  PRMT R40, R15.reuse, 0x7772, RZ ;  /* 0x000077720f287816 */ /* 0x040fe400000000ff */
[----:B------:R-:W-:-:S04]  /*0d20*/  PRMT R15, R15, 0x7773, RZ ;  /* 0x000077730f0f7816 */ /* 0x000fc800000000ff */
[----:B------:R-:W-:Y:S01]  /*0d30*/  PRMT R39, R15, 0x7610, R39 ;  /* 0x000076100f277816 */ /* 0x000fe20000000027 */
[----:B-123--:R-:W-:Y:S06]  /*0d40*/  BRA `(.L_x_450) ;  /* 0x0000000000247947 */ /* 0x00efec0003800000 */
.L_x_449:
        /* <DEDUP_REMOVED lines=9> */
.L_x_450:
[----:B------:R-:W-:Y:S05]  /*0de0*/  BSYNC.RECONVERGENT B0 ;  /* 0x0000000000007941 */ /* 0x000fea0003800200 */
.L_x_448:
[----:B------:R-:W-:Y:S02]  /*0df0*/  ISETP.GE.AND P1, PT, R31, R24, PT ;  /* 0x000000181f00720c */ /* 0x000fe40003f26270 */
[----:B------:R-:W-:-:S11]  /*0e00*/  PLOP3.LUT P0, PT, PT, PT, PT, 0x8, 0x80 ;  /* 0x000000000080781c */ /* 0x000fd60003f0e170 */
[----:B------:R-:W-:-:S04]  /*0e10*/  @!P1 ISETP.GE.AND P2, PT, R27, R28, PT ;  /* 0x0000001c1b00920c */ /* 0x000fc80003f46270 */
[----:B------:R-:W-:Y:S02]  /*0e20*/  @!P1 ISETP.GE.OR P0, PT, R30, R25, !P2 ;  /* 0x000000191e00920c */ /* 0x000fe40005706670 */
[C---:B------:R-:W-:Y:S01]  /*0e30*/  ISETP.GE.U32.AND P1, PT, R20.reuse, 0x81, PT ;  /* 0x000000811400780c */ /* 0x040fe20003f26070 */
[----:B------:R-:W-:Y:S01]  /*0e40*/  IMAD.SHL.U32 R20, R20, 0x2, RZ ;  /* 0x0000000214147824 */ /* 0x000fe200078e00ff */
[----:B------:R-:W-:Y:S02]  /*0e50*/  SEL R11, R38, R11, P0 ;  /* 0x0000000b260b7207 */ /* 0x000fe40000000000 */
[----:B------:R-:W-:Y:S02]  /*0e60*/  SEL R34, R37, R34, P0 ;  /* 0x0000002225227207 */ /* 0x000fe40000000000 */
[----:B----4-:R-:W-:Y:S02]  /*0e70*/  SEL R14, R6, R4, P0 ;  /* 0x00000004060e7207 */ /* 0x010fe40000000000 */
[----:B------:R-:W-:-:S02]  /*0e80*/  SEL R4, R27, R28, P0 ;  /* 0x0000001c1b047207 */ /* 0x000fc40000000000 */
[----:B------:R-:W-:Y:S02]  /*0e90*/  SEL R15, R7, R5, P0 ;  /* 0x00000005070f7207 */ /* 0x000fe40000000000 */
[----:B------:R-:W-:Y:S02]  /*0ea0*/  PRMT R27, R11, 0x7610, R27 ;  /* 0x000076100b1b7816 */ /* 0x000fe4000000001b */
[----:B------:R-:W-:Y:S02]  /*0eb0*/  SEL R29, R29, R32, P0 ;  /* 0x000000201d1d7207 */ /* 0x000fe40000000000 */
[----:B------:R-:W-:Y:S02]  /*0ec0*/  SEL R10, R12, R10, P0 ;  /* 0x0000000a0c0a7207 */ /* 0x000fe40000000000 */
[----:B------:R-:W-:Y:S02]  /*0ed0*/  SEL R7, R40, R35, P0 ;  /* 0x0000002328077207 */ /* 0x000fe40000000000 */
[----:B------:R-:W-:-:S02]  /*0ee0*/  SEL R5, R39, R36, P0 ;  /* 0x0000002427057207 */ /* 0x000fc40000000000 */
[----:B------:R-:W-:Y:S01]  /*0ef0*/  PRMT R11, R34, 0x7610, R11 ;  /* 0x00007610220b7816 */ /* 0x000fe2000000000b */
[----:B------:R-:W-:Y:S06]  /*0f00*/  @!P1 BRA `(.L_x_451) ;  /* 0xfffffff400bc9947 */ /* 0x000fec000383ffff */
[----:B------:R-:W0:Y:S01]  /*0f10*/  S2R R19, SR_TID.X ;  /* 0x0000000000137919 */ /* 0x000e220000002100 */
[----:B------:R-:W1:Y:S01]  /*0f20*/  LDCU.U8 UR4, c[0x0][0x380] ;  /* 0x00007000ff0477ac */ /* 0x000e620008000000 */
[----:B------:R-:W-:Y:S01]  /*0f30*/  MOV R6, 0x400 ;  /* 0x0000040000067802 */ /* 0x000fe20000000f00 */
[----:B------:R-:W2:Y:S01]  /*0f40*/  S2R R25, SR_CgaCtaId ;  /* 0x0000000000197919 */ /* 0x000ea20000008800 */
[----:B------:R-:W3:Y:S01]  /*0f50*/  S2R R23, SR_LANEID ;  /* 0x0000000000177919 */ /* 0x000ee20000000000 */
[----:B-1----:R-:W-:-:S04]  /*0f60*/  UPRMT UR4, UR4, 0x8880, URZ ;  /* 0x0000888004047896 */ /* 0x002fc800080000ff */
[----:B------:R-:W-:Y:S01]  /*0f70*/  UISETP.NE.AND UP0, UPT, UR4, URZ, UPT ;  /* 0x000000ff0400728c */ /* 0x000fe2000bf05270 */
[----:B0-----:R-:W-:Y:S01]  /*0f80*/  IMAD.SHL.U32 R12, R19, 0x2, RZ ;  /* 0x00000002130c7824 */ /* 0x001fe200078e00ff */
[----:B--2---:R-:W-:-:S04]  /*0f90*/  LEA R25, R25, R6, 0x18 ;  /* 0x0000000619197211 */ /* 0x004fc800078ec0ff */
[----:B------:R-:W-:-:S05]  /*0fa0*/  LOP3.LUT R12, R12, 0x7c0, RZ, 0xc0, !PT ;  /* 0x000007c00c0c7812 */ /* 0x000fca00078ec0ff */
[----:B---3--:R-:W-:-:S04]  /*0fb0*/  IMAD.IADD R6, R12, 0x1, R23 ;  /* 0x000000010c067824 */ /* 0x008fc800078e0217 */
[----:B------:R-:W-:-:S04]  /*0fc0*/  IMAD R6, R6, 0x18, R25 ;  /* 0x0000001806067824 */ /* 0x000fc800078e0219 */
[----:B------:R-:W-:Y:S01]  /*0fd0*/  IMAD R23, R23, 0x18, R6 ;  /* 0x0000001817177824 */ /* 0x000fe200078e0206 */
[----:B------:R-:W-:Y:S06]  /*0fe0*/  BAR.SYNC.DEFER_BLOCKING 0x0 ;  /* 0x0000000000007b1d */ /* 0x000fec0000010000 */
[----:B------:R-:W-:Y:S05]  /*0ff0*/  BRA.U !UP0, `(.L_x_452) ;  /* 0x0000000108b87547 */ /* 0x000fea000b800000 */
[----:B------:R-:W-:Y:S01]  /*1000*/  LOP3.LUT R9, R9, 0xffff, RZ, 0xc0, !PT ;  /* 0x0000ffff09097812 */ /* 0x000fe200078ec0ff */
[----:B------:R-:W-:Y:S01]  /*1010*/  IMAD.MOV.U32 R30, RZ, RZ, R8 ;  /* 0x000000ffff1e7224 */ /* 0x000fe200078e0008 */
[----:B------:R-:W-:Y:S01]  /*1020*/  LOP3.LUT R16, R13, 0xffff, RZ, 0xc0, !PT ;  /* 0x0000ffff0d107812 */ /* 0x000fe200078ec0ff */
[----:B------:R-:W-:Y:S01]  /*1030*/  IMAD.MOV.U32 R32, RZ, RZ, R10 ;  /* 0x000000ffff207224 */ /* 0x000fe200078e000a */
[----:B------:R-:W-:Y:S01]  /*1040*/  LOP3.LUT R21, R21, 0xffff, RZ, 0xc0, !PT ;  /* 0x0000ffff15157812 */ /* 0x000fe200078ec0ff */
[----:B------:R0:W-:Y:S01]  /*1050*/  STS.64 [R23], R2 ;  /* 0x0000000217007388 */ /* 0x0001e20000000a00 */
[----:B------:R-:W-:Y:S02]  /*1060*/  LOP3.LUT R22, R22, 0xffff, RZ, 0xc0, !PT ;  /* 0x0000ffff16167812 */ /* 0x000fe400078ec0ff */
[----:B------:R-:W-:Y:S01]  /*1070*/  LOP3.LUT R5, R5, 0xffff, RZ, 0xc0, !PT ;  /* 0x0000ffff05057812 */ /* 0x000fe200078ec0ff */
[----:B------:R-:W-:Y:S01]  /*1080*/  STS.64 [R23+0x18], R14 ;  /* 0x0000180e17007388 */ /* 0x000fe20000000a00 */
[----:B------:R-:W-:-:S02]  /*1090*/  LOP3.LUT R20, R7, 0xffff, RZ, 0xc0, !PT ;  /* 0x0000ffff07147812 */ /* 0x000fc400078ec0ff */
[----:B------:R-:W-:Y:S01]  /*10a0*/  LOP3.LUT R11, R11, 0xffff, RZ, 0xc0, !PT ;  /* 0x0000ffff0b0b7812 */ /* 0x000fe200078ec0ff */
[----:B------:R-:W-:Y:S01]  /*10b0*/  STS [R23+0x8], R26 ;  /* 0x0000081a17007388 */ /* 0x000fe20000000800 */
[----:B------:R-:W-:Y:S02]  /*10c0*/  LOP3.LUT R24, R27, 0xffff, RZ, 0xc0, !PT ;  /* 0x0000ffff1b187812 */ /* 0x000fe400078ec0ff */
[----:B------:R-:W-:Y:S01]  /*10d0*/  PRMT R9, R16, 0x3340, R9 ;  /* 0x0000334010097816 */ /* 0x000fe20000000009 */
[----:B------:R1:W-:Y:S01]  /*10e0*/  STS [R23+0x20], R4 ;  /* 0x0000200417007388 */ /* 0x0003e20000000800 */
[----:B------:R-:W-:Y:S01]  /*10f0*/  PRMT R22, R22, 0x3340, R21 ;  /* 0x0000334016167816 */ /* 0x000fe20000000015 */
[----:B0-----:R-:W0:Y:S01]  /*1100*/  LDC.64 R2, c[0x0][0x398] ;  /* 0x0000e600ff027b82 */ /* 0x001e220000000a00 */
[----:B------:R-:W-:Y:S01]  /*1110*/  PRMT R5, R20, 0x3340, R5 ;  /* 0x0000334014057816 */ /* 0x000fe20000000005 */
[----:B------:R-:W-:Y:S01]  /*1120*/  STS.U8 [R23+0xc], R18 ;  /* 0x00000c1217007388 */ /* 0x000fe20000000000 */
[----:B------:R-:W-:-:S02]  /*1130*/  PRMT R24, R24, 0x3340, R11 ;  /* 0x0000334018187816 */ /* 0x000fc4000000000b */
[----:B------:R-:W-:Y:S01]  /*1140*/  PRMT R31, R22, 0x5410, R9 ;  /* 0x00005410161f7816 */ /* 0x000fe20000000009 */
[----:B------:R-:W-:Y:S01]  /*1150*/  STS.U8 [R23+0x24], R29 ;  /* 0x0000241d17007388 */ /* 0x000fe20000000000 */
[----:B------:R-:W-:Y:S01]  /*1160*/  PRMT R33, R24, 0x5410, R5 ;  /* 0x0000541018217816 */ /* 0x000fe20000000005 */
[----:B-1----:R-:W-:Y:S01]  /*1170*/  IMAD.WIDE.U32 R4, R0, 0x200, RZ ;  /* 0x0000020000047825 */ /* 0x002fe200078e00ff */
[----:B------:R-:W-:Y:S01]  /*1180*/  LOP3.LUT R7, R19, 0x1f, RZ, 0xc0, !PT ;  /* 0x0000001f13077812 */ /* 0x000fe200078ec0ff */
[----:B------:R-:W-:Y:S03]  /*1190*/  STS.64 [R23+0x10], R30 ;  /* 0x0000101e17007388 */ /* 0x000fe60000000a00 */
[----:B------:R-:W-:Y:S01]  /*11a0*/  IADD3 R7, P0, P1, R12, R4, R7 ;  /* 0x000000040c077210 */ /* 0x000fe2000791e007 */
[----:B------:R-:W-:Y:S01]  /*11b0*/  STS.64 [R23+0x28], R32 ;  /* 0x0000282017007388 */ /* 0x000fe20000000a00 */
[----:B------:R-:W-:-:S03]  /*11c0*/  NOP ;  /* 0x0000000000007918 */ /* 0x000fc60000000000 */
[----:B------:R-:W1:Y:S01]  /*11d0*/  LDS.64 R8, [R6] ;  /* 0x0000000006087984 */ /* 0x000e620000000a00 */
[----:B------:R-:W-:Y:S01]  /*11e0*/  IADD3.X R4, PT, PT, RZ, R5, RZ, P0, P1 ;  /* 0x00000005ff047210 */ /* 0x000fe200007e24ff */
[----:B0-----:R-:W-:Y:S02]  /*11f0*/  IMAD.WIDE.U32 R2, R7, 0x18, R2 ;  /* 0x0000001807027825 */ /* 0x001fe400078e0002 */
[----:B------:R-:W0:Y:S02]  /*1200*/  LDS.64 R10, [R6+0x8] ;  /* 0x00000800060a7984 */ /* 0x000e240000000a00 */
[----:B------:R-:W-:Y:S02]  /*1210*/  IMAD R5, R4, 0x18, RZ ;  /* 0x0000001804057824 */ /* 0x000fe400078e02ff */
[----:B------:R-:W2:Y:S02]  /*1220*/  LDS.64 R14, [R6+0x10] ;  /* 0x00001000060e7984 */ /* 0x000ea40000000a00 */
[----:B------:R-:W-:-:S02]  /*1230*/  IMAD.IADD R3, R3, 0x1, R5 ;  /* 0x0000000103037824 */ /* 0x000fc400078e0205 */
[----:B------:R-:W3:Y:S04]  /*1240*/  LDS.64 R16, [R6+0x300] ;  /* 0x0003000006107984 */ /* 0x000ee80000000a00 */
[----:B------:R-:W4:Y:S04]  /*1250*/  LDS.64 R20, [R6+0x308] ;  /* 0x0003080006147984 */ /* 0x000f280000000a00 */
[----:B------:R-:W5:Y:S04]  /*1260*/  LDS.64 R24, [R6+0x310] ;  /* 0x0003100006187984 */ /* 0x000f680000000a00 */
[----:B-1----:R-:W-:Y:S04]  /*1270*/  STG.E.64 desc[UR8][R2.64], R8 ;  /* 0x0000000802007986 */ /* 0x002fe8000c101b08 */
[----:B0-----:R-:W-:Y:S04]  /*1280*/  STG.E.64 desc[UR8][R2.64+0x8], R10 ;  /* 0x0000080a02007986 */ /* 0x001fe8000c101b08 */
[----:B--2---:R-:W-:Y:S04]  /*1290*/  STG.E.64 desc[UR8][R2.64+0x10], R14 ;  /* 0x0000100e02007986 */ /* 0x004fe8000c101b08 */
[----:B---3--:R-:W-:Y:S04]  /*12a0*/  STG.E.64 desc[UR8][R2.64+0x300], R16 ;  /* 0x0003001002007986 */ /* 0x008fe8000c101b08 */
[----:B----4-:R-:W-:Y:S04]  /*12b0*/  STG.E.64 desc[UR8][R2.64+0x308], R20 ;  /* 0x0003081402007986 */ /* 0x010fe8000c101b08 */
[----:B-----5:R-:W-:Y:S01]  /*12c0*/  STG.E.64 desc[UR8][R2.64+0x310], R24 ;  /* 0x0003101802007986 */ /* 0x020fe2000c101b08 */
[----:B------:R-:W-:Y:S05]  /*12d0*/  EXIT ;  /* 0x000000000000794d */ /* 0x000fea0003800000 */
.L_x_452:
[----:B------:R-:W-:Y:S01]  /*12e0*/  LOP3.LUT R9, R9, 0xffff, RZ, 0xc0, !PT ;  /* 0x0000ffff09097812 */ /* 0x000fe200078ec0ff */
[----:B------:R-:W-:Y:S01]  /*12f0*/  IMAD.MOV.U32 R24, RZ, RZ, R8 ;  /* 0x000000ffff187224 */ /* 0x000fe200078e0008 */
[----:B------:R-:W-:Y:S01]  /*1300*/  LOP3.LUT R0, R13, 0xffff, RZ, 0xc0, !PT ;  /* 0x0000ffff0d007812 */ /* 0x000fe200078ec0ff */
[----:B------:R-:W-:Y:S01]  /*1310*/  IMAD.MOV.U32 R30, RZ, RZ, R10 ;  /* 0x000000ffff1e7224 */ /* 0x000fe200078e000a */
[----:B------:R-:W-:Y:S01]  /*1320*/  LOP3.LUT R21, R21, 0xffff, RZ, 0xc0, !PT ;  /* 0x0000ffff15157812 */ /* 0x000fe200078ec0ff */
[----:B------:R-:W-:Y:S01]  /*1330*/  STS.64 [R23], R2 ;  /* 0x0000000217007388 */ /* 0x000fe20000000a00 */
        /* <DEDUP_REMOVED lines=9> */
[----:B------:R-:W-:Y:S02]  /*13d0*/  PRMT R21, R22, 0x3340, R21 ;  /* 0x0000334016157816 */ /* 0x000fe40000000015 */
[----:B------:R-:W-:Y:S01]  /*13e0*/  PRMT R5, R12, 0x3340, R5 ;  /* 0x000033400c057816 */ /* 0x000fe20000000005 */
[----:B------:R-:W-:Y:S01]  /*13f0*/  STS.U8 [R23+0xc], R18 ;  /* 0x00000c1217007388 */ /* 0x000fe20000000000 */
[----:B------:R-:W-:-:S02]  /*1400*/  PRMT R20, R20, 0x3340, R11 ;  /* 0x0000334014147816 */ /* 0x000fc4000000000b */
[----:B------:R-:W-:Y:S01]  /*1410*/  PRMT R25, R21, 0x5410, R0 ;  /* 0x0000541015197816 */ /* 0x000fe20000000000 */
[----:B------:R-:W-:Y:S01]  /*1420*/  STS.U8 [R23+0x24], R29 ;  /* 0x0000241d17007388 */ /* 0x000fe20000000000 */
[----:B------:R-:W-:Y:S01]  /*1430*/  PRMT R31, R20, 0x5410, R5 ;  /* 0x00005410141f7816 */ /* 0x000fe20000000005 */
[----:B------:R-:W0:Y:S02]  /*1440*/  LDC.64 R10, c[0x0][0x3b0] ;  /* 0x0000ec00ff0a7b82 */ /* 0x000e240000000a00 */
[----:B------:R-:W-:Y:S04]  /*1450*/  STS.64 [R23+0x10], R24 ;  /* 0x0000101817007388 */ /* 0x000fe80000000a00 */
[----:B------:R-:W-:Y:S01]  /*1460*/  STS.64 [R23+0x28], R30 ;  /* 0x0000281e17007388 */ /* 0x000fe20000000a00 */
[----:B------:R-:W-:-:S03]  /*1470*/  NOP ;  /* 0x0000000000007918 */ /* 0x000fc60000000000 */
[----:B------:R-:W1:Y:S04]  /*1480*/  LDS.64 R2, [R6] ;  /* 0x0000000006027984 */ /* 0x000e680000000a00 */
[----:B------:R-:W2:Y:S04]  /*1490*/  LDS.64 R14, [R6+0x10] ;  /* 0x00001000060e7984 */ /* 0x000ea80000000a00 */
[----:B------:R-:W3:Y:S01]  /*14a0*/  LDS.64 R8, [R6+0x300] ;  /* 0x0003000006087984 */ /* 0x000ee20000000a00 */
[----:B0-----:R-:W-:-:S03]  /*14b0*/  IMAD.WIDE.U32 R4, R17, 0x18, R10 ;  /* 0x0000001811047825 */ /* 0x001fc600078e000a */
[----:B------:R-:W0:Y:S01]  /*14c0*/  LDS R7, [R6+0x8] ;  /* 0x0000080006077984 */ /* 0x000e220000000800 */
[----:B------:R-:W-:-:S03]  /*14d0*/  IMAD R11, R16, 0x18, RZ ;  /* 0x00000018100b7824 */ /* 0x000fc600078e02ff */
[----:B------:R-:W4:Y:S01]  /*14e0*/  LDS.U8 R13, [R6+0xc] ;  /* 0x00000c00060d7984 */ /* 0x000f220000000000 */
[----:B------:R-:W-:-:S03]  /*14f0*/  IMAD.IADD R5, R11, 0x1, R5 ;  /* 0x000000010b057824 */ /* 0x000fc600078e0205 */
[----:B------:R-:W5:Y:S04]  /*1500*/  LDS R19, [R6+0x308] ;  /* 0x0003080006137984 */ /* 0x000f680000000800 */
[----:B------:R-:W5:Y:S04]  /*1510*/  LDS.U8 R21, [R6+0x30c] ;  /* 0x00030c0006157984 */ /* 0x000f680000000000 */
[----:B------:R-:W5:Y:S04]  /*1520*/  LDS.64 R24, [R6+0x310] ;  /* 0x0003100006187984 */ /* 0x000f680000000a00 */
[----:B-1----:R-:W-:Y:S04]  /*1530*/  STG.E.64 desc[UR8][R4.64], R2 ;  /* 0x0000000204007986 */ /* 0x002fe8000c101b08 */
[----:B--2---:R-:W-:Y:S04]  /*1540*/  STG.E.64 desc[UR8][R4.64+0x10], R14 ;  /* 0x0000100e04007986 */ /* 0x004fe8000c101b08 */
[----:B---3--:R-:W-:Y:S04]  /*1550*/  STG.E.64 desc[UR8][R4.64+0x300], R8 ;  /* 0x0003000804007986 */ /* 0x008fe8000c101b08 */
[----:B0-----:R-:W-:Y:S04]  /*1560*/  STG.E desc[UR8][R4.64+0x8], R7 ;  /* 0x0000080704007986 */ /* 0x001fe8000c101908 */
[----:B----4-:R-:W-:Y:S04]  /*1570*/  STG.E.U8 desc[UR8][R4.64+0xc], R13 ;  /* 0x00000c0d04007986 */ /* 0x010fe8000c101108 */
[----:B-----5:R-:W-:Y:S04]  /*1580*/  STG.E desc[UR8][R4.64+0x308], R19 ;  /* 0x0003081304007986 */ /* 0x020fe8000c101908 */
[----:B------:R-:W-:Y:S04]  /*1590*/  STG.E.U8 desc[UR8][R4.64+0x30c], R21 ;  /* 0x00030c1504007986 */ /* 0x000fe8000c101108 */
[----:B------:R-:W-:Y:S01]  /*15a0*/  STG.E.64 desc[UR8][R4.64+0x310], R24 ;  /* 0x0003101804007986 */ /* 0x000fe2000c101b08 */
[----:B------:R-:W-:Y:S05]  /*15b0*/  EXIT ;  /* 0x000000000000794d */ /* 0x000fea0003800000 */
.L_x_444:
[----:B------:R-:W0:Y:S01]  /*15c0*/  LDC.64 R14, c[0x0][0x388] ;  /* 0x0000e200ff0e7b82 */ /* 0x000e220000000a00 */
[----:B------:R-:W-:Y:S01]  /*15d0*/  IMAD.WIDE.U32 R16, R0, 0x200, RZ ;  /* 0x0000020000107825 */ /* 0x000fe200078e00ff */
[----:B------:R-:W-:-:S03]  /*15e0*/  ACQBULK ;  /* 0x000000000000782e */ /* 0x000fc60000000000 */
[----:B------:R-:W-:Y:S01]  /*15f0*/  IMAD R3, R17, 0x18, RZ ;  /* 0x0000001811037824 */ /* 0x000fe200078e02ff */
[----:B------:R-:W1:Y:S02]  /*1600*/  S2R R10, SR_TID.X ;  /* 0x00000000000a7919 */ /* 0x000e640000002100 */
[----:B------:R-:W2:Y:S01]  /*1610*/  LDC R18, c[0x0][0x3a8] ;  /* 0x0000ea00ff127b82 */ /* 0x000ea20000000800 */
[----:B0-----:R-:W-:-:S04]  /*1620*/  IMAD.WIDE.U32 R14, R16, 0x18, R14 ;  /* 0x00000018100e7825 */ /* 0x001fc800078e000e */
[----:B------:R-:W-:-:S05]  /*1630*/  IMAD.IADD R15, R15, 0x1, R3 ;  /* 0x000000010f0f7824 */ /* 0x000fca00078e0203 */
[----:B------:R-:W3:Y:S04]  /*1640*/  LDG.E.64 R6, desc[UR8][R14.64] ;  /* 0x000000080e067981 */ /* 0x000ee8000c1e1b00 */
[----:B------:R-:W4:Y:S04]  /*1650*/  LDG.E R4, desc[UR8][R14.64+0x8] ;  /* 0x000008080e047981 */ /* 0x000f28000c1e1900 */
[----:B------:R-:W5:Y:S04]  /*1660*/  LDG.E.U8 R8, desc[UR8][R14.64+0xc] ;  /* 0x00000c080e087981 */ /* 0x000f68000c1e1100 */
[----:B------:R-:W5:Y:S01]  /*1670*/  LDG.E.64 R2, desc[UR8][R14.64+0x10] ;  /* 0x000010080e027981 */ /* 0x000f62000c1e1b00 */
[----:B-1----:R-:W-:-:S02]  /*1680*/  IMAD.SHL.U32 R12, R10, 0x2, RZ ;  /* 0x000000020a0c7824 */ /* 0x002fc400078e00ff */
[----:B------:R-:W-:-:S03]  /*1690*/  IMAD.MOV R11, RZ, RZ, -R16 ;  /* 0x000000ffff0b7224 */ /* 0x000fc600078e0a10 */
[----:B------:R-:W-:Y:S02]  /*16a0*/  LOP3.LUT R22, R12, 0x7c0, RZ, 0xc0, !PT ;  /* 0x000007c00c167812 */ /* 0x000fe400078ec0ff */
[----:B--2---:R-:W-:Y:S02]  /*16b0*/  VIADDMNMX R11, R11, R18, 0x200, PT ;  /* 0x000002000b0b7446 */ /* 0x004fe40003800112 */
[----:B------:R-:W-:-:S04]  /*16c0*/  LOP3.LUT R20, R22, 0x1f, R10, 0xf8, !PT ;  /* 0x0000001f16147812 */ /* 0x000fc800078ef80a */
[C---:B------:R-:W-:Y:S01]  /*16d0*/  ISETP.GE.AND P0, PT, R20.reuse, R11, PT ;  /* 0x0000000b1400720c */ /* 0x040fe20003f06270 */
[C---:B------:R-:W-:Y:S02]  /*16e0*/  VIADD R16, R20.reuse, 0x20 ;  /* 0x0000002014107836 */ /* 0x040fe40000000000 */
[----:B------:R-:W-:-:S03]  /*16f0*/  IMAD R21, R20, 0x18, RZ ;  /* 0x0000001814157824 */ /* 0x000fc600078e02ff */
[----:B------:R-:W-:Y:S02]  /*1700*/  ISETP.GE.AND P1, PT, R16, R11, PT ;  /* 0x0000000b1000720c */ /* 0x000fe40003f26270 */
[----:B------:R-:W-:-:S05]  /*1710*/  IADD3 R20, P2, PT, R21, R14, RZ ;  /* 0x0000000e15147210 */ /* 0x000fca0007f5e0ff */
[----:B------:R-:W-:-:S05]  /*1720*/  IMAD.X R21, RZ, RZ, R15, P2 ;  /* 0x000000ffff157224 */ /* 0x000fca00010e060f */
[----:B------:R-:W2:Y:S04]  /*1730*/  @!P0 LDG.E R24, desc[UR8][R20.64+0x14] ;  /* 0x0000140814188981 */ /* 0x000ea8000c1e1900 */
[----:B------:R-:W2:Y:S01]  /*1740*/  @!P1 LDG.E R25, desc[UR8][R20.64+0x314] ;  /* 0x0003140814199981 */ /* 0x000ea2000c1e1900 */
[----:B---3--:R-:W-:Y:S02]  /*1750*/  IMAD.MOV.U32 R16, RZ, RZ, R6 ;  /* 0x000000ffff107224 */ /* 0x008fe400078e0006 */
[----:B------:R-:W-:Y:S02]  /*1760*/  IMAD.MOV.U32 R17, RZ, RZ, R7 ;  /* 0x000000ffff117224 */ /* 0x000fe400078e0007 */
[----:B------:R-:W3:Y:S01]  /*1770*/  @!P0 LDG.E.64 R6, desc[UR8][R20.64] ;  /* 0x0000000814068981 */ /* 0x000ee2000c1e1b00 */
[----:B----4-:R-:W-:Y:S01]  /*1780*/  IMAD.MOV.U32 R9, RZ, RZ, R4 ;  /* 0x000000ffff097224 */ /* 0x010fe200078e0004 */
[----:B-----5:R-:W-:-:S02]  /*1790*/  PRMT R13, R8, 0x7610, R13 ;  /* 0x00007610080d7816 */ /* 0x020fc4000000000d */
[----:B------:R-:W4:Y:S01]  /*17a0*/  @!P1 LDG.E.64 R16, desc[UR8][R20.64+0x300] ;  /* 0x0003000814109981 */ /* 0x000f22000c1e1b00 */
[----:B------:R-:W-:-:S03]  /*17b0*/  IMAD.MOV.U32 R14, RZ, RZ, R2 ;  /* 0x000000ffff0e7224 */ /* 0x000fc600078e0002 */
[----:B------:R-:W5:Y:S04]  /*17c0*/  @!P0 LDG.E R4, desc[UR8][R20.64+0x8] ;  /* 0x0000080814048981 */ /* 0x000f68000c1e1900 */
[----:B------:R-:W4:Y:S04]  /*17d0*/  @!P0 LDG.E R2, desc[UR8][R20.64+0x10] ;  /* 0x0000100814028981 */ /* 0x000f28000c1e1900 */
[----:B------:R-:W5:Y:S04]  /*17e0*/  @!P1 LDG.E R9, desc[UR8][R20.64+0x308] ;  /* 0x0003080814099981 */ /* 0x000f68000c1e1900 */
[----:B------:R-:W5:Y:S04]  /*17f0*/  @!P0 LDG.E.U8 R8, desc[UR8][R20.64+0xc] ;  /* 0x00000c0814088981 */ /* 0x000f68000c1e1100 */
[----:B------:R-:W5:Y:S04]  /*1800*/  @!P1 LDG.E.U8 R13, desc[UR8][R20.64+0x30c] ;  /* 0x00030c08140d9981 */ /* 0x000f68000c1e1100 */
[----:B------:R0:W5:Y:S01]  /*1810*/  @!P1 LDG.E R14, desc[UR8][R20.64+0x310] ;  /* 0x00031008140e9981 */ /* 0x000162000c1e1900 */
[----:B------:R-:W1:Y:S01]  /*1820*/  S2R R18, SR_CgaCtaId ;  /* 0x0000000000127919 */ /* 0x000e620000008800 */
[----:B------:R-:W1:Y:S01]  /*1830*/  S2R R5, SR_LANEID ;  /* 0x0000000000057919 */ /* 0x000e620000000000 */
[----:B------:R-:W-:-:S02]  /*1840*/  MOV R19, 0x400 ;  /* 0x0000040000137802 */ /* 0x000fc40000000f00 */
[C---:B------:R-:W-:Y:S02]  /*1850*/  PRMT R23, R3.reuse, 0x7770, RZ ;  /* 0x0000777003177816 */ /* 0x040fe400000000ff */
[C---:B0-----:R-:W-:Y:S02]  /*1860*/  PRMT R21, R3.reuse, 0x7772, RZ ;  /* 0x0000777203157816 */ /* 0x041fe400000000ff */
[----:B------:R-:W-:Y:S02]  /*1870*/  PRMT R20, R3, 0x7773, RZ ;  /* 0x0000777303147816 */ /* 0x000fe400000000ff */
[----:B------:R-:W-:Y:S02]  /*1880*/  PRMT R15, R23, 0x7610, R15 ;  /* 0x00007610170f7816 */ /* 0x000fe4000000000f */
[----:B--2---:R-:W-:Y:S02]  /*1890*/  @!P0 PRMT R23, R24, 0x7770, RZ ;  /* 0x0000777018178816 */ /* 0x004fe400000000ff */
[----:B------:R-:W-:-:S02]  /*18a0*/  @!P1 PRMT R15, R25, 0x7770, RZ ;  /* 0x00007770190f9816 */ /* 0x000fc400000000ff */
[----:B-1----:R-:W-:Y:S01]  /*18b0*/  LEA R19, R18, R19, 0x18 ;  /* 0x0000001312137211 */ /* 0x002fe200078ec0ff */
[----:B------:R-:W-:-:S04]  /*18c0*/  IMAD.IADD R22, R22, 0x1, R5 ;  /* 0x0000000116167824 */ /* 0x000fc800078e0205 */
[----:B------:R-:W-:Y:S01]  /*18d0*/  IMAD R27, R22, 0x18, R19 ;  /* 0x00000018161b7824 */ /* 0x000fe200078e0213 */
[----:B------:R-:W-:Y:S02]  /*18e0*/  PRMT R22, R3, 0x7771, RZ ;  /* 0x0000777103167816 */ /* 0x000fe400000000ff */
[----:B------:R-:W-:Y:S02]  /*18f0*/  PRMT R3, R21, 0x7610, R3 ;  /* 0x0000761015037816 */ /* 0x000fe40000000003 */
[----:B------:R-:W-:Y:S02]  /*1900*/  PRMT R18, R22, 0x7610, R18 ;  /* 0x0000761016127816 */ /* 0x000fe40000000012 */
[C---:B------:R-:W-:Y:S02]  /*1910*/  @!P0 PRMT R22, R24.reuse, 0x7771, RZ ;  /* 0x0000777118168816 */ /* 0x040fe400000000ff */
[----:B------:R-:W-:Y:S02]  /*1920*/  @!P0 PRMT R21, R24, 0x7772, RZ ;  /* 0x0000777218158816 */ /* 0x000fe400000000ff */
[----:B------:R-:W-:-:S02]  /*1930*/  @!P1 PRMT R18, R25, 0x7771, RZ ;  /* 0x0000777119129816 */ /* 0x000fc400000000ff */
[----:B------:R-:W-:Y:S02]  /*1940*/  @!P1 PRMT R3, R25, 0x7772, RZ ;  /* 0x0000777219039816 */ /* 0x000fe400000000ff */
[----:B------:R-:W-:Y:S02]  /*1950*/  LOP3.LUT R23, R23, 0xffff, RZ, 0xc0, !PT ;  /* 0x0000ffff17177812 */ /* 0x000fe400078ec0ff */
[----:B------:R-:W-:Y:S02]  /*1960*/  LOP3.LUT R22, R22, 0xffff, RZ, 0xc0, !PT ;  /* 0x0000ffff16167812 */ /* 0x000fe400078ec0ff */
[----:B------:R-:W-:Y:S02]  /*1970*/  LOP3.LUT R21, R21, 0xffff, RZ, 0xc0, !PT ;  /* 0x0000ffff15157812 */ /* 0x000fe400078ec0ff */
[----:B------:R-:W-:Y:S02]  /*1980*/  LOP3.LUT R15, R15, 0xffff, RZ, 0xc0, !PT ;  /* 0x0000ffff0f0f7812 */ /* 0x000fe400078ec0ff */
[----:B------:R-:W-:-:S02]  /*1990*/  LOP3.LUT R18, R18, 0xffff, RZ, 0xc0, !PT ;  /* 0x0000ffff12127812 */ /* 0x000fc400078ec0ff */
[----:B------:R-:W-:Y:S02]  /*19a0*/  LOP3.LUT R3, R3, 0xffff, RZ, 0xc0, !PT ;  /* 0x0000ffff03037812 */ /* 0x000fe400078ec0ff */
[----:B------:R-:W-:Y:S02]  /*19b0*/  PRMT R23, R23, 0x3340, R22 ;  /* 0x0000334017177816 */ /* 0x000fe40000000016 */
[----:B------:R-:W-:Y:S01]  /*19c0*/  PRMT R18, R15, 0x3340, R18 ;  /* 0x000033400f127816 */ /* 0x000fe20000000012 */
[----:B---3--:R0:W-:Y:S02]  /*19d0*/  STS.64 [R27], R6 ;  /* 0x000000061b007388 */ /* 0x0081e40000000a00 */
[----:B0-----:R-:W-:Y:S02]  /*19e0*/  PRMT R6, R20, 0x7610, R6 ;  /* 0x0000761014067816 */ /* 0x001fe40000000006 */
[----:B------:R-:W-:Y:S02]  /*19f0*/  @!P0 PRMT R20, R24, 0x7773, RZ ;  /* 0x0000777318148816 */ /* 0x000fe400000000ff */
[----:B------:R-:W-:-:S02]  /*1a00*/  @!P1 PRMT R6, R25, 0x7773, RZ ;  /* 0x0000777319069816 */ /* 0x000fc400000000ff */
[----:B------:R-:W-:Y:S02]  /*1a10*/  LOP3.LUT R20, R20, 0xffff, RZ, 0xc0, !PT ;  /* 0x0000ffff14147812 */ /* 0x000fe400078ec0ff */
[----:B------:R-:W-:Y:S02]  /*1a20*/  LOP3.LUT R6, R6, 0xffff, RZ, 0xc0, !PT ;  /* 0x0000ffff06067812 */ /* 0x000fe400078ec0ff */
[----:B------:R-:W-:Y:S02]  /*1a30*/  PRMT R20, R21, 0x3340, R20 ;  /* 0x0000334015147816 */ /* 0x000fe40000000014 */
[----:B------:R-:W-:Y:S01]  /*1a40*/  PRMT R3, R3, 0x3340, R6 ;  /* 0x0000334003037816 */ /* 0x000fe20000000006 */
[----:B----4-:R-:W-:Y:S01]  /*1a50*/  IMAD.MOV.U32 R24, RZ, RZ, R2 ;  /* 0x000000ffff187224 */ /* 0x010fe200078e0002 */
[----:B------:R-:W-:Y:S02]  /*1a60*/  PRMT R25, R23, 0x5410, R20 ;  /* 0x0000541017197816 */ /* 0x000fe40000000014 */
[----:B------:R-:W-:Y:S01]  /*1a70*/  PRMT R15, R18, 0x5410, R3 ;  /* 0x00005410120f7816 */ /* 0x000fe20000000003 */
[----:B------:R-:W-:Y:S01]  /*1a80*/  IMAD R23, R5, 0x18, R27 ;  /* 0x0000001805177824 */ /* 0x000fe200078e021b */
[----:B------:R-:W-:Y:S04]  /*1a90*/  STS.64 [R27+0x300], R16 ;  /* 0x000300101b007388 */ /* 0x000fe80000000a00 */
[----:B-----5:R-:W-:Y:S04]  /*1aa0*/  STS [R27+0x8], R4 ;  /* 0x000008041b007388 */ /* 0x020fe80000000800 */
[----:B------:R-:W-:Y:S04]  /*1ab0*/  STS [R27+0x308], R9 ;  /* 0x000308091b007388 */ /* 0x000fe80000000800 */
[----:B------:R-:W-:Y:S04]  /*1ac0*/  STS.U8 [R27+0xc], R8 ;  /* 0x00000c081b007388 */ /* 0x000fe80000000000 */
[----:B------:R-:W-:Y:S04]  /*1ad0*/  STS.U8 [R27+0x30c], R13 ;  /* 0x00030c0d1b007388 */ /* 0x000fe80000000000 */
[----:B------:R-:W-:Y:S04]  /*1ae0*/  STS.64 [R27+0x10], R24 ;  /* 0x000010181b007388 */ /* 0x000fe80000000a00 */
[----:B------:R-:W-:Y:S01]  /*1af0*/  STS.64 [R27+0x310], R14 ;  /* 0x0003100e1b007388 */ /* 0x000fe20000000a00 */
[----:B------:R-:W-:-:S03]  /*1b00*/  NOP ;  /* 0x0000000000007918 */ /* 0x000fc60000000000 */
[----:B------:R-:W0:Y:S04]  /*1b10*/  LDS.128 R4, [R23+0x20] ;  /* 0x0000200017047984 */ /* 0x000e280000000c00 */
[----:B------:R-:W1:Y:S04]  /*1b20*/  LDS.U8 R18, [R23+0xc] ;  /* 0x00000c0017127984 */ /* 0x000e680000000000 */
[----:B------:R-:W2:Y:S04]  /*1b30*/  LDS.64 R16, [R23+0x10] ;  /* 0x0000100017107984 */ /* 0x000ea80000000a00 */
[----:B------:R-:W3:Y:S04]  /*1b40*/  LDS R9, [R23+0x8] ;  /* 0x0000080017097984 */ /* 0x000ee80000000800 */
[----:B------:R-:W-:Y:S04]  /*1b50*/  LDS.64 R2, [R23] ;  /* 0x0000000017027984 */ /* 0x000fe80000000a00 */
[----:B------:R4:W5:Y:S01]  /*1b60*/  LDS.64 R20, [R23+0x18] ;  /* 0x0000180017147984 */ /* 0x0009620000000a00 */
[----:B0-----:R-:W-:-:S02]  /*1b70*/  PRMT R8, R7, 0x7770, RZ ;  /* 0x0000777007087816 */ /* 0x001fc400000000ff */
[C---:B------:R-:W-:Y:S02]  /*1b80*/  PRMT R13, R7.reuse, 0x7771, RZ ;  /* 0x00007771070d7816 */ /* 0x040fe400000000ff */
[----:B-1----:R-:W-:Y:S02]  /*1b90*/  PRMT R5, R18, 0x5410, R5 ;  /* 0x0000541012057816 */ /* 0x002fe40000000005 */
[C---:B------:R-:W-:Y:S02]  /*1ba0*/  PRMT R24, R7.reuse, 0x7772, RZ ;  /* 0x0000777207187816 */ /* 0x040fe400000000ff */
[----:B------:R-:W-:Y:S02]  /*1bb0*/  PRMT R25, R7, 0x7773, RZ ;  /* 0x0000777307197816 */ /* 0x000fe400000000ff */
[----:B------:R-:W-:Y:S01]  /*1bc0*/  PRMT R26, R26, 0x5410, R8 ;  /* 0x000054101a1a7816 */ /* 0x000fe20000000008 */
[----:B--2---:R-:W-:Y:S01]  /*1bd0*/  IMAD.MOV.U32 R8, RZ, RZ, R16 ;  /* 0x000000ffff087224 */ /* 0x004fe200078e0010 */
[----:B------:R-:W-:-:S02]  /*1be0*/  PRMT R7, R17, 0x7770, RZ ;  /* 0x0000777011077816 */ /* 0x000fc400000000ff */
[C---:B------:R-:W-:Y:S02]  /*1bf0*/  PRMT R22, R17.reuse, 0x7771, RZ ;  /* 0x0000777111167816 */ /* 0x040fe400000000ff */
[C---:B------:R-:W-:Y:S02]  /*1c00*/  PRMT R18, R17.reuse, 0x7772, RZ ;  /* 0x0000777211127816 */ /* 0x040fe400000000ff */
[----:B----4-:R-:W-:Y:S02]  /*1c10*/  PRMT R23, R17, 0x7773, RZ ;  /* 0x0000777311177816 */ /* 0x010fe400000000ff */
[----:B------:R-:W-:Y:S01]  /*1c20*/  PRMT R17, R13, 0x7610, R17 ;  /* 0x000076100d117816 */ /* 0x000fe20000000011 */
[----:B------:R-:W-:Y:S01]  /*1c30*/  BAR.SYNC.DEFER_BLOCKING 0x0 ;  /* 0x0000000000007b1d */ /* 0x000fe20000010000 */
[----:B------:R-:W-:-:S07]  /*1c40*/  VIADD R14, R12, 0x1 ;  /* 0x000000010c0e7836 */ /* 0x000fce0000000000 */
[----:B------:R-:W-:Y:S01]  /*1c50*/  PREEXIT ;  /* 0x000000000000782d */ /* 0x000fe20000000000 */
[----:B------:R-:W-:Y:S01]  /*1c60*/  PRMT R15, R18, 0x7610, R15 ;  /* 0x00007610120f7816 */ /* 0x000fe2000000000f */
[----:B------:R-:W-:Y:S01]  /*1c70*/  IMAD R19, R10, 0x30, R19 ;  /* 0x000000300a137824 */ /* 0x000fe200078e0213 */
[----:B------:R-:W-:Y:S01]  /*1c80*/  UMOV UR4, 0x2 ;  /* 0x0000000200047882 */ /* 0x000fe20000000000 */
[----:B------:R-:W-:-:S13]  /*1c90*/  ISETP.GE.U32.AND P1, PT, R14, R11, PT ;  /* 0x0000000b0e00720c */ /* 0x000fda0003f26070 */
[----:B---3--:R-:W-:Y:S01]  /*1ca0*/  @P1 IMAD.MOV.U32 R4, RZ, RZ, R9 ;  /* 0x000000ffff041224 */ /* 0x008fe200078e0009 */
[----:B------:R-:W-:Y:S01]  /*1cb0*/  @P1 PRMT R26, R26, 0x5410, R7 ;  /* 0x000054101a1a1816 */ /* 0x000fe20000000007 */
[----:B------:R-:W-:Y:S01]  /*1cc0*/  @P1 IMAD.MOV.U32 R6, RZ, RZ, R8 ;  /* 0x000000ffff061224 */ /* 0x000fe200078e0008 */
[----:B------:R-:W-:Y:S01]  /*1cd0*/  @P1 PRMT R24, R18, 0x7610, R24 ;  /* 0x0000761012181816 */ /* 0x000fe20000000018 */
[----:B------:R-:W-:Y:S01]  /*1ce0*/  IMAD.MOV.U32 R16, RZ, RZ, R4 ;  /* 0x000000ffff107224 */ /* 0x000fe200078e0004 */
[----:B------:R-:W-:Y:S01]  /*1cf0*/  ISETP.GE.AND P0, PT, R4, R9, PT ;  /* 0x000000090400720c */ /* 0x000fe20003f06270 */
[----:B------:R-:W-:Y:S01]  /*1d00*/  IMAD.MOV.U32 R14, RZ, RZ, R6 ;  /* 0x000000ffff0e7224 */ /* 0x000fe200078e0006 */
[----:B------:R-:W-:Y:S01]  /*1d10*/  @P1 PRMT R5, R5, 0x5410, R5 ;  /* 0x0000541005051816 */ /* 0x000fe20000000005 */
[----:B-----5:R-:W-:Y:S01]  /*1d20*/  @P1 IMAD.MOV.U32 R20, RZ, RZ, R2 ;  /* 0x000000ffff141224 */ /* 0x020fe200078e0002 */
[----:B------:R-:W-:Y:S01]  /*1d30*/  ISETP.GE.U32.OR P0, PT, R12, R11, P0 ;  /* 0x0000000b0c00720c */ /* 0x000fe20000706470 */
[----:B------:R-:W-:Y:S01]  /*1d40*/  @P1 IMAD.MOV.U32 R21, RZ, RZ, R3 ;  /* 0x000000ffff151224 */ /* 0x000fe200078e0003 */
[----:B------:R-:W-:Y:S01]  /*1d50*/  PRMT R26, R26, 0x7632, R26 ;  /* 0x000076321a1a7816 */ /* 0x000fe2000000001a */
[----:B------:R-:W-:Y:S01]  /*1d60*/  IMAD.MOV.U32 R12, RZ, RZ, R20 ;  /* 0x000000ffff0c7224 */ /* 0x000fe200078e0014 */
[----:B------:R-:W-:Y:S01]  /*1d70*/  @P1 PRMT R17, R22, 0x7610, R17 ;  /* 0x0000761016111816 */ /* 0x000fe20000000011 */
[----:B------:R-:W-:Y:S01]  /*1d80*/  IMAD.MOV.U32 R13, RZ, RZ, R21 ;  /* 0x000000ffff0d7224 */ /* 0x000fe200078e0015 */
[----:B------:R-:W-:-:S07]  /*1d90*/  @P1 PRMT R25, R23, 0x7610, R25 ;  /* 0x0000761017191816 */ /* 0x000fce0000000019 */
[----:B------:R-:W-:Y:S01]  /*1da0*/  @!P0 IMAD.MOV.U32 R14, RZ, RZ, R8 ;  /* 0x000000ffff0e8224 */ /* 0x000fe200078e0008 */
[----:B------:R-:W-:Y:S01]  /*1db0*/  @!P0 PRMT R15, R24, 0x7610, R15 ;  /* 0x00007610180f8816 */ /* 0x000fe2000000000f */
[----:B------:R-:W-:Y:S01]  /*1dc0*/  @!P0 IMAD.MOV.U32 R16, RZ, RZ, R9 ;  /* 0x000000ffff108224 */ /* 0x000fe200078e0009 */
[----:B------:R-:W-:Y:S01]  /*1dd0*/  @!P0 PRMT R24, R18, 0x7610, R24 ;  /* 0x0000761012188816 */ /* 0x000fe20000000018 */
[----:B------:R-:W-:Y:S01]  /*1de0*/  @!P0 IMAD.MOV.U32 R8, RZ, RZ, R6 ;  /* 0x000000ffff088224 */ /* 0x000fe200078e0006 */
[----:B------:R-:W-:Y:S01]  /*1df0*/  PRMT R18, R22, 0x7610, R18 ;  /* 0x0000761016127816 */ /* 0x000fe20000000012 */
[--C-:B------:R-:W-:Y:S01]  /*1e00*/  @!P0 IMAD.MOV.U32 R9, RZ, RZ, R4.reuse ;  /* 0x000000ffff098224 */ /* 0x100fe200078e0004 */
[----:B------:R-:W-:Y:S01]  /*1e10*/  PRMT R4, R23, 0x7610, R4 ;  /* 0x0000761017047816 */ /* 0x000fe20000000004 */
[----:B------:R-:W-:Y:S01]  /*1e20*/  @!P0 IMAD.MOV.U32 R12, RZ, RZ, R2 ;  /* 0x000000ffff0c8224 */ /* 0x000fe200078e0002 */
[----:B------:R-:W-:Y:S01]  /*1e30*/  PRMT R6, R5, 0x7632, R6 ;  /* 0x0000763205067816 */ /* 0x000fe20000000006 */
[----:B------:R-:W-:Y:S01]  /*1e40*/  @!P0 IMAD.MOV.U32 R13, RZ, RZ, R3 ;  /* 0x000000ffff0d8224 */ /* 0x000fe200078e0003 */
[----:B------:R-:W-:Y:S01]  /*1e50*/  @!P0 PRMT R26, R7, 0x7610, R26 ;  /* 0x00007610071a8816 */ /* 0x000fe2000000001a */
[----:B------:R-:W-:Y:S01]  /*1e60*/  @!P0 IMAD.MOV.U32 R2, RZ, RZ, R20 ;  /* 0x000000ffff028224 */ /* 0x000fe200078e0014 */
[----:B------:R-:W-:Y:S01]  /*1e70*/  @!P0 PRMT R18, R17, 0x7610, R18 ;  /* 0x0000761011128816 */ /* 0x000fe20000000012 */
[----:B------:R-:W-:Y:S01]  /*1e80*/  @!P0 IMAD.MOV.U32 R3, RZ, RZ, R21 ;  /* 0x000000ffff038224 */ /* 0x000fe200078e0015 */
[----:B------:R-:W-:-:S02]  /*1e90*/  @!P0 PRMT R4, R25, 0x7610, R4 ;  /* 0x0000761019048816 */ /* 0x000fc40000000004 */
[----:B------:R-:W-:Y:S02]  /*1ea0*/  @!P0 PRMT R6, R5, 0x7610, R6 ;  /* 0x0000761005068816 */ /* 0x000fe40000000006 */
[----:B------:R-:W-:Y:S02]  /*1eb0*/  @!P0 PRMT R17, R22, 0x7610, R17 ;  /* 0x0000761016118816 */ /* 0x000fe40000000011 */
[----:B------:R-:W-:Y:S02]  /*1ec0*/  @!P0 PRMT R25, R23, 0x7610, R25 ;  /* 0x0000761017198816 */ /* 0x000fe40000000019 */
[----:B------:R-:W-:Y:S02]  /*1ed0*/  @!P0 PRMT R7, R26, 0x7632, R7 ;  /* 0x000076321a078816 */ /* 0x000fe40000000007 */
[----:B------:R-:W-:-:S07]  /*1ee0*/  @!P0 PRMT R5, R5, 0x7632, R5 ;  /* 0x0000763205058816 */ /* 0x000fce0000000005 */
.L_x_459:
[----:B------:R-:W-:Y:S01]  /*1ef0*/  UIADD3 UR5, UPT, UPT, -UR4, URZ, URZ ;  /* 0x000000ff04057290 */ /* 0x000fe2000fffe1ff */
[----:B------:R-:W-:Y:S01]  /*1f00*/  BAR.SYNC.DEFER_BLOCKING 0x0 ;  /* 0x0000000000007b1d */ /* 0x000fe20000010000 */
[----:B------:R-:W-:Y:S02]  /*1f10*/  LOP3.LUT R4, R4, 0xffff, RZ, 0xc0, !PT ;  /* 0x0000ffff04047812 */ /* 0x000fe400078ec0ff */
[----:B------:R-:W-:Y:S02]  /*1f20*/  LOP3.LUT R15, R15, 0xffff, RZ, 0xc0, !PT ;  /* 0x0000ffff0f0f7812 */ /* 0x000fe400078ec0ff */
[----:B------:R-:W-:Y:S01]  /*1f30*/  LOP3.LUT R21, R10, UR5, RZ, 0xc0, !PT ;  /* 0x000000050a157c12 */ /* 0x000fe2000f8ec0ff */
[----:B------:R-:W-:Y:S01]  /*1f40*/  UIADD3 UR5, UPT, UPT, UR4, -0x1, URZ ;  /* 0xffffffff04057890 */ /* 0x000fe2000fffe0ff */
[----:B------:R-:W-:Y:S01]  /*1f50*/  LOP3.LUT R18, R18, 0xffff, RZ, 0xc0, !PT ;  /* 0x0000ffff12127812 */ /* 0x000fe200078ec0ff */
[----:B------:R-:W0:Y:S01]  /*1f60*/  S2R R20, SR_CgaCtaId ;  /* 0x0000000000147919 */ /* 0x000e220000008800 */
[----:B------:R-:W-:Y:S01]  /*1f70*/  LOP3.LUT R7, R7, 0xffff, RZ, 0xc0, !PT ;  /* 0x0000ffff07077812 */ /* 0x000fe200078ec0ff */
[----:B------:R-:W-:Y:S01]  /*1f80*/  IMAD.SHL.U32 R28, R21, 0x2, RZ ;  /* 0x00000002151c7824 */ /* 0x000fe200078e00ff */
[----:B------:R-:W-:Y:S01]  /*1f90*/  LOP3.LUT R25, R25, 0xffff, RZ, 0xc0, !PT ;  /* 0x0000ffff19197812 */ /* 0x000fe200078ec0ff */
[----:B------:R-:W-:Y:S01]  /*1fa0*/  BSSY.RECONVERGENT B0, `(.L_x_453) ;  /* 0x0000035000007945 */ /* 0x000fe20003800200 */
[----:B------:R-:W-:-:S02]  /*1fb0*/  LOP3.LUT R21, R10, UR5, RZ, 0xc0, !PT ;  /* 0x000000050a157c12 */ /* 0x000fc4000f8ec0ff */
[----:B------:R-:W-:Y:S02]  /*1fc0*/  VIMNMX R28, PT, PT, R11, R28, PT ;  /* 0x0000001c0b1c7248 */ /* 0x000fe40003fe0100 */
[----:B------:R-:W-:Y:S02]  /*1fd0*/  LOP3.LUT R24, R24, 0xffff, RZ, 0xc0, !PT ;  /* 0x0000ffff18187812 */ /* 0x000fe400078ec0ff */
[--C-:B------:R-:W-:Y:S02]  /*1fe0*/  VIADDMNMX R23, R28, UR4, R11.reuse, PT ;  /* 0x000000041c177c46 */ /* 0x100fe4000b80010b */
[----:B------:R-:W-:Y:S02]  /*1ff0*/  LOP3.LUT R17, R17, 0xffff, RZ, 0xc0, !PT ;  /* 0x0000ffff11117812 */ /* 0x000fe400078ec0ff */
[----:B------:R-:W-:Y:S01]  /*2000*/  VIADDMNMX R22, R23, UR4, R11, PT ;  /* 0x0000000417167c46 */ /* 0x000fe2000b80010b */
[----:B------:R1:W-:Y:S01]  /*2010*/  STS.64 [R19], R2 ;  /* 0x0000000213007388 */ /* 0x0003e20000000a00 */
[----:B------:R-:W-:-:S02]  /*2020*/  LOP3.LUT R26, R26, 0xffff, RZ, 0xc0, !PT ;  /* 0x0000ffff1a1a7812 */ /* 0x000fc400078ec0ff */
[----:B------:R-:W-:Y:S01]  /*2030*/  PRMT R4, R15, 0x3340, R4 ;  /* 0x000033400f047816 */ /* 0x000fe20000000004 */
[----:B------:R2:W-:Y:S01]  /*2040*/  STS.64 [R19+0x18], R12 ;  /* 0x0000180c13007388 */ /* 0x0005e20000000a00 */
[----:B------:R-:W-:Y:S02]  /*2050*/  PRMT R7, R7, 0x3340, R18 ;  /* 0x0000334007077816 */ /* 0x000fe40000000012 */
[----:B------:R-:W-:Y:S01]  /*2060*/  PRMT R15, R24, 0x3340, R25 ;  /* 0x00003340180f7816 */ /* 0x000fe20000000019 */
[----:B------:R3:W-:Y:S01]  /*2070*/  STS [R19+0x8], R9 ;  /* 0x0000080913007388 */ /* 0x0007e20000000800 */
[----:B------:R-:W-:Y:S01]  /*2080*/  PRMT R26, R26, 0x3340, R17 ;  /* 0x000033401a1a7816 */ /* 0x000fe20000000011 */
[----:B-1----:R-:W-:-:S03]  /*2090*/  IMAD.SHL.U32 R2, R21, 0x2, RZ ;  /* 0x0000000215027824 */ /* 0x002fc600078e00ff */
[----:B------:R-:W-:Y:S01]  /*20a0*/  PRMT R15, R26, 0x5410, R15 ;  /* 0x000054101a0f7816 */ /* 0x000fe2000000000f */
[----:B------:R-:W-:Y:S01]  /*20b0*/  IMAD.IADD R3, R22, 0x1, -R23 ;  /* 0x0000000116037824 */ /* 0x000fe200078e0a17 */
[----:B------:R1:W-:Y:S01]  /*20c0*/  STS [R19+0x20], R16 ;  /* 0x0000201013007388 */ /* 0x0003e20000000800 */
[----:B--2---:R-:W-:Y:S02]  /*20d0*/  MOV R13, 0x400 ;  /* 0x00000400000d7802 */ /* 0x004fe40000000f00 */
[----:B------:R-:W-:Y:S01]  /*20e0*/  VIMNMX R2, PT, PT, R11, R2, PT ;  /* 0x000000020b027248 */ /* 0x000fe20003fe0100 */
[----:B------:R1:W-:Y:S01]  /*20f0*/  STS.U8 [R19+0xc], R5 ;  /* 0x00000c0513007388 */ /* 0x0003e20000000000 */
[----:B---3--:R-:W-:Y:S02]  /*2100*/  PRMT R9, R7, 0x5410, R4 ;  /* 0x0000541007097816 */ /* 0x008fe40000000004 */
[C---:B------:R-:W-:Y:S01]  /*2110*/  ISETP.GE.AND P0, PT, R2.reuse, R3, PT ;  /* 0x000000030200720c */ /* 0x040fe20003f06270 */
[----:B------:R-:W-:Y:S01]  /*2120*/  IMAD.IADD R3, R2, 0x1, -R3 ;  /* 0x0000000102037824 */ /* 0x000fe200078e0a03 */
[----:B------:R-:W-:Y:S01]  /*2130*/  VIADDMNMX R12, R23, -R28, R2, PT ;  /* 0x8000001c170c7246 */ /* 0x000fe20003800102 */
[----:B------:R1:W-:Y:S01]  /*2140*/  STS.U8 [R19+0x24], R6 ;  /* 0x0000240613007388 */ /* 0x0003e20000000000 */
[----:B0-----:R-:W-:-:S02]  /*2150*/  LEA R20, R20, R13, 0x18 ;  /* 0x0000000d14147211 */ /* 0x001fc400078ec0ff */
[----:B------:R-:W-:Y:S01]  /*2160*/  SEL R3, R3, RZ, P0 ;  /* 0x000000ff03037207 */ /* 0x000fe20000000000 */
[----:B------:R1:W-:Y:S03]  /*2170*/  STS.64 [R19+0x10], R8 ;  /* 0x0000100813007388 */ /* 0x0003e60000000a00 */
[----:B------:R-:W-:Y:S01]  /*2180*/  ISETP.GE.AND P0, PT, R3, R12, PT ;  /* 0x0000000c0300720c */ /* 0x000fe20003f06270 */
[----:B------:R1:W-:Y:S01]  /*2190*/  STS.64 [R19+0x28], R14 ;  /* 0x0000280e13007388 */ /* 0x0003e20000000a00 */
[----:B------:R-:W-:Y:S11]  /*21a0*/  BAR.SYNC.DEFER_BLOCKING 0x0 ;  /* 0x0000000000007b1d */ /* 0x000ff60000010000 */
[----:B-1----:R-:W-:Y:S05]  /*21b0*/  @P0 BRA `(.L_x_454) ;  /* 0x00000000004c0947 */ /* 0x002fea0003800000 */
[----:B------:R-:W0:Y:S01]  /*21c0*/  S2R R5, SR_CgaCtaId ;  /* 0x0000000000057919 */ /* 0x000e220000008800 */
[----:B------:R-:W-:Y:S01]  /*21d0*/  MOV R4, 0x400 ;  /* 0x0000040000047802 */ /* 0x000fe20000000f00 */
[----:B------:R-:W-:-:S03]  /*21e0*/  IMAD.IADD R9, R2, 0x1, R23 ;  /* 0x0000000102097824 */ /* 0x000fc600078e0217 */
[----:B0-----:R-:W-:-:S07]  /*21f0*/  LEA R13, R5, R4, 0x18 ;  /* 0x00000004050d7211 */ /* 0x001fce00078ec0ff */
.L_x_455:
        /* <DEDUP_REMOVED lines=15> */
.L_x_454:
[----:B------:R-:W-:Y:S05]  /*22f0*/  BSYNC.RECONVERGENT B0 ;  /* 0x0000000000007941 */ /* 0x000fea0003800200 */
.L_x_453:
[----:B------:R-:W-:Y:S01]  /*2300*/  IMAD.IADD R4, R28, 0x1, R3 ;  /* 0x000000011c047824 */ /* 0x000fe200078e0203 */
        /* <DEDUP_REMOVED lines=51> */
.L_x_457:
        /* <DEDUP_REMOVED lines=9> */
[----:B-123--:R-:W-:-:S07]  /*26d0*/  PRMT R35, R21, 0x7610, R35 ;  /* 0x0000761015237816 */ /* 0x00efce0000000023 */
.L_x_458:
[----:B------:R-:W-:Y:S05]  /*26e0*/  BSYNC.RECONVERGENT B0 ;  /* 0x0000000000007941 */ /* 0x000fea0003800200 */
.L_x_456:
[----:B------:R-:W-:Y:S01]  /*26f0*/  ISETP.GE.AND P1, PT, R29, R22, PT ;  /* 0x000000161d00720c */ /* 0x000fe20003f26270 */
[----:B------:R-:W-:Y:S01]  /*2700*/  UISETP.GE.U32.AND UP0, UPT, UR4, 0x81, UPT ;  /* 0x000000810400788c */ /* 0x000fe2000bf06070 */
[----:B------:R-:W-:Y:S01]  /*2710*/  PLOP3.LUT P0, PT, PT, PT, PT, 0x8, 0x80 ;  /* 0x000000000080781c */ /* 0x000fe20003f0e170 */
[----:B------:R-:W-:-:S07]  /*2720*/  USHF.L.U32 UR5, UR4, 0x1, URZ ;  /* 0x0000000104057899 */ /* 0x000fce00080006ff */
[----:B------:R-:W-:-:S03]  /*2730*/  UMOV UR4, UR5 ;  /* 0x0000000500047c82 */ /* 0x000fc60008000000 */
[----:B------:R-:W-:-:S04]  /*2740*/  @!P1 ISETP.GE.AND P2, PT, R24, R25, PT ;  /* 0x000000191800920c */ /* 0x000fc80003f46270 */
[----:B------:R-:W-:-:S04]  /*2750*/  @!P1 ISETP.GE.OR P0, PT, R28, R23, !P2 ;  /* 0x000000171c00920c */ /* 0x000fc80005706670 */
[----:B------:R-:W-:Y:S02]  /*2760*/  SEL R26, R26, R27, P0 ;  /* 0x0000001b1a1a7207 */ /* 0x000fe40000000000 */
[----:B------:R-:W-:Y:S02]  /*2770*/  SEL R30, R37, R30, P0 ;  /* 0x0000001e251e7207 */ /* 0x000fe40000000000 */
[----:B----4-:R-:W-:Y:S02]  /*2780*/  SEL R12, R12, R16, P0 ;  /* 0x000000100c0c7207 */ /* 0x010fe40000000000 */
[----:B------:R-:W-:Y:S02]  /*2790*/  SEL R14, R6, R14, P0 ;  /* 0x0000000e060e7207 */ /* 0x000fe40000000000 */
[----:B------:R-:W-:Y:S02]  /*27a0*/  SEL R13, R13, R17, P0 ;  /* 0x000000110d0d7207 */ /* 0x000fe40000000000 */
[----:B------:R-:W-:-:S02]  /*27b0*/  SEL R16, R24, R25, P0 ;  /* 0x0000001918107207 */ /* 0x000fc40000000000 */
[----:B------:R-:W-:Y:S02]  /*27c0*/  PRMT R6, R26, 0x7610, R6 ;  /* 0x000076101a067816 */ /* 0x000fe40000000006 */
[----:B------:R-:W-:Y:S02]  /*27d0*/  SEL R17, R36, R33, P0 ;  /* 0x0000002124117207 */ /* 0x000fe40000000000 */
[----:B------:R-:W-:Y:S02]  /*27e0*/  SEL R24, R39, R34, P0 ;  /* 0x0000002227187207 */ /* 0x000fe40000000000 */
[----:B------:R-:W-:Y:S02]  /*27f0*/  SEL R25, R38, R35, P0 ;  /* 0x0000002326197207 */ /* 0x000fe40000000000 */
[----:B------:R-:W-:Y:S01]  /*2800*/  PRMT R26, R30, 0x7610, R26 ;  /* 0x000076101e1a7816 */ /* 0x000fe2000000001a */
[----:B------:R-:W-:Y:S06]  /*2810*/  BRA.U !UP0, `(.L_x_459) ;  /* 0xfffffff508b47547 */ /* 0x000fec000b83ffff */
[----:B------:R-:W0:Y:S01]  /*2820*/  S2R R20, SR_CgaCtaId ;  /* 0x0000000000147919 */ /* 0x000e220000008800 */
[----:B------:R-:W1:Y:S01]  /*2830*/  LDCU.U8 UR4, c[0x0][0x380] ;  /* 0x00007000ff0477ac */ /* 0x000e620008000000 */
[----:B------:R-:W2:Y:S01]  /*2840*/  S2UR UR6, SR_CgaCtaId ;  /* 0x00000000000679c3 */ /* 0x000ea20000008800 */
[----:B------:R-:W-:Y:S01]  /*2850*/  IMAD.SHL.U32 R27, R10, 0x2, RZ ;  /* 0x000000020a1b7824 */ /* 0x000fe200078e00ff */
[----:B------:R-:W3:Y:S01]  /*2860*/  S2R R29, SR_LANEID ;  /* 0x00000000001d7919 */ /* 0x000ee20000000000 */
[----:B------:R-:W-:Y:S01]  /*2870*/  MOV R19, 0x400 ;  /* 0x0000040000137802 */ /* 0x000fe20000000f00 */
[----:B------:R-:W-:Y:S01]  /*2880*/  UMOV UR5, 0x400 ;  /* 0x0000040000057882 */ /* 0x000fe20000000000 */
[----:B------:R-:W4:Y:S01]  /*2890*/  S2R R23, SR_TID.X ;  /* 0x0000000000177919 */ /* 0x000f220000002100 */
[----:B------:R-:W-:Y:S01]  /*28a0*/  LOP3.LUT R27, R27, 0x7c0, RZ, 0xc0, !PT ;  /* 0x000007c01b1b7812 */ /* 0x000fe200078ec0ff */
[----:B-1----:R-:W-:-:S04]  /*28b0*/  UPRMT UR4, UR4, 0x8880, URZ ;  /* 0x0000888004047896 */ /* 0x002fc800080000ff */
[----:B------:R-:W-:Y:S02]  /*28c0*/  UISETP.NE.AND UP0, UPT, UR4, URZ, UPT ;  /* 0x000000ff0400728c */ /* 0x000fe4000bf05270 */
[----:B--2---:R-:W-:Y:S01]  /*28d0*/  ULEA UR5, UR6, UR5, 0x18 ;  /* 0x0000000506057291 */ /* 0x004fe2000f8ec0ff */
[----:B0-----:R-:W-:Y:S01]  /*28e0*/  LEA R19, R20, R19, 0x18 ;  /* 0x0000001314137211 */ /* 0x001fe200078ec0ff */
[----:B------:R-:W-:-:S04]  /*28f0*/  IMAD.WIDE.U32 R20, R0, 0x200, RZ ;  /* 0x0000020000147825 */ /* 0x000fc800078e00ff */
[----:B---3--:R-:W-:-:S04]  /*2900*/  IMAD.IADD R22, R27, 0x1, R29 ;  /* 0x000000011b167824 */ /* 0x008fc800078e021d */
[----:B------:R-:W-:Y:S01]  /*2910*/  IMAD R22, R22, 0x18, R19 ;  /* 0x0000001816167824 */ /* 0x000fe200078e0213 */
[----:B----4-:R-:W-:-:S03]  /*2920*/  LOP3.LUT R19, R27, 0x1f, R23, 0xf8, !PT ;  /* 0x0000001f1b137812 */ /* 0x010fc600078ef817 */
[----:B------:R-:W-:Y:S02]  /*2930*/  IMAD R29, R29, 0x18, R22 ;  /* 0x000000181d1d7824 */ /* 0x000fe400078e0216 */
[----:B------:R-:W-:Y:S01]  /*2940*/  VIADD R0, R19, 0x20 ;  /* 0x0000002013007836 */ /* 0x000fe20000000000 */
[----:B------:R-:W-:Y:S06]  /*2950*/  BAR.SYNC.DEFER_BLOCKING 0x0 ;  /* 0x0000000000007b1d */ /* 0x000fec0000010000 */
[----:B------:R-:W-:Y:S05]  /*2960*/  BRA.U !UP0, `(.L_x_460) ;  /* 0x0000000108e87547 */ /* 0x000fea000b800000 */
        /* <DEDUP_REMOVED lines=13> */
[----:B------:R-:W-:Y:S01]  /*2a40*/  ISETP.NE.AND P0, PT, R10, RZ, PT ;  /* 0x000000ff0a00720c */ /* 0x000fe20003f05270 */
[----:B------:R-:W-:Y:S01]  /*2a50*/  STS [R29+0x20], R16 ;  /* 0x000020101d007388 */ /* 0x000fe20000000800 */
[----:B------:R-:W-:Y:S02]  /*2a60*/  PRMT R4, R15, 0x3340, R4 ;  /* 0x000033400f047816 */ /* 0x000fe40000000004 */
[----:B------:R-:W-:Y:S01]  /*2a70*/  PRMT R7, R7, 0x3340, R18 ;  /* 0x0000334007077816 */ /* 0x000fe20000000012 */
[----:B------:R-:W-:Y:S01]  /*2a80*/  STS.U8 [R29+0xc], R5 ;  /* 0x00000c051d007388 */ /* 0x000fe20000000000 */
[----:B------:R-:W-:-:S02]  /*2a90*/  PRMT R24, R24, 0x3340, R25 ;  /* 0x0000334018187816 */ /* 0x000fc40000000019 */
[----:B------:R-:W-:Y:S01]  /*2aa0*/  PRMT R17, R26, 0x3340, R17 ;  /* 0x000033401a117816 */ /* 0x000fe20000000011 */
[----:B------:R0:W-:Y:S01]  /*2ab0*/  STS.U8 [R29+0x24], R6 ;  /* 0x000024061d007388 */ /* 0x0001e20000000000 */
[----:B------:R-:W-:Y:S02]  /*2ac0*/  PRMT R33, R7, 0x5410, R4 ;  /* 0x0000541007217816 */ /* 0x000fe40000000004 */
[----:B------:R-:W-:Y:S02]  /*2ad0*/  PRMT R35, R17, 0x5410, R24 ;  /* 0x0000541011237816 */ /* 0x000fe40000000018 */
[----:B------:R-:W-:Y:S01]  /*2ae0*/  LOP3.LUT R23, R23, 0x1f, RZ, 0xc0, !PT ;  /* 0x0000001f17177812 */ /* 0x000fe200078ec0ff */
[----:B------:R-:W-:Y:S04]  /*2af0*/  STS.64 [R29+0x10], R32 ;  /* 0x000010201d007388 */ /* 0x000fe80000000a00 */
[----:B------:R-:W-:Y:S01]  /*2b00*/  STS.64 [R29+0x28], R34 ;  /* 0x000028221d007388 */ /* 0x000fe20000000a00 */
[----:B------:R-:W-:-:S03]  /*2b10*/  NOP ;  /* 0x0000000000007918 */ /* 0x000fc60000000000 */
[----:B------:R-:W-:Y:S01]  /*2b20*/  LDS R13, [R22+0x8] ;  /* 0x00000800160d7984 */ /* 0x000fe20000000800 */
[----:B0-----:R-:W0:Y:S03]  /*2b30*/  LDC.64 R6, c[0x0][0x398] ;  /* 0x0000e600ff067b82 */ /* 0x001e260000000a00 */
[----:B------:R-:W-:Y:S04]  /*2b40*/  LDS.U8 R15, [R22+0xc] ;  /* 0x00000c00160f7984 */ /* 0x000fe80000000000 */
[----:B------:R-:W-:Y:S04]  /*2b50*/  LDS R17, [R22+0x308] ;  /* 0x0003080016117984 */ /* 0x000fe80000000800 */
[----:B------:R-:W-:Y:S04]  /*2b60*/  LDS.U8 R25, [R22+0x30c] ;  /* 0x00030c0016197984 */ /* 0x000fe80000000000 */
[----:B------:R-:W-:Y:S04]  /*2b70*/  LDS.64 R8, [R22] ;  /* 0x0000000016087984 */ /* 0x000fe80000000a00 */
[----:B------:R-:W-:Y:S04]  /*2b80*/  LDS.64 R2, [R22+0x300] ;  /* 0x0003000016027984 */ /* 0x000fe80000000a00 */
[----:B------:R-:W-:Y:S04]  /*2b90*/  LDS.64 R4, [R22+0x10] ;  /* 0x0000100016047984 */ /* 0x000fe80000000a00 */
[----:B------:R-:W-:Y:S04]  /*2ba0*/  LDS.64 R30, [R22+0x310] ;  /* 0x00031000161e7984 */ /* 0x000fe80000000a00 */
[----:B------:R-:W-:Y:S01]  /*2bb0*/  @!P0 STS [UR5+0x3000], R11 ;  /* 0x0030000bff008988 */ /* 0x000fe20008000805 */
[----:B------:R-:W-:Y:S01]  /*2bc0*/  BAR.SYNC.DEFER_BLOCKING 0x0 ;  /* 0x0000000000007b1d */ /* 0x000fe20000010000 */
[----:B------:R-:W-:-:S04]  /*2bd0*/  IADD3 R27, P0, P1, R27, R20, R23 ;  /* 0x000000141b1b7210 */ /* 0x000fc8000791e017 */
[----:B------:R-:W-:Y:S01]  /*2be0*/  IADD3.X R20, PT, PT, RZ, R21, RZ, P0, P1 ;  /* 0x00000015ff147210 */ /* 0x000fe200007e24ff */
[----:B0-----:R-:W-:Y:S01]  /*2bf0*/  IMAD.WIDE.U32 R6, R27, 0x18, R6 ;  /* 0x000000181b067825 */ /* 0x001fe200078e0006 */
[----:B------:R-:W0:Y:S02]  /*2c00*/  LDS R10, [UR5+0x3000] ;  /* 0x00300005ff0a7984 */ /* 0x000e240008000800 */
[----:B0-----:R-:W-:Y:S01]  /*2c10*/  ISETP.GE.AND P0, PT, R19, R10, PT ;  /* 0x0000000a1300720c */ /* 0x001fe20003f06270 */
[----:B------:R-:W-:-:S04]  /*2c20*/  IMAD R19, R20, 0x18, RZ ;  /* 0x0000001814137824 */ /* 0x000fc800078e02ff */
[----:B------:R-:W-:-:S08]  /*2c30*/  IMAD.IADD R7, R7, 0x1, R19 ;  /* 0x0000000107077824 */ /* 0x000fd000078e0213 */
        /* <DEDUP_REMOVED lines=13> */
.L_x_460:
[----:B------:R-:W-:Y:S01]  /*2d10*/  LOP3.LUT R4, R4, 0xffff, RZ, 0xc0, !PT ;  /* 0x0000ffff04047812 */ /* 0x000fe200078ec0ff */
[----:B------:R-:W-:Y:S01]  /*2d20*/  IMAD.MOV.U32 R30, RZ, RZ, R14 ;  /* 0x000000ffff1e7224 */ /* 0x000fe200078e000e */
[----:B------:R-:W-:Y:S01]  /*2d30*/  LOP3.LUT R15, R15, 0xffff, RZ, 0xc0, !PT ;  /* 0x0000ffff0f0f7812 */ /* 0x000fe200078ec0ff */
[----:B------:R-:W-:Y:S01]  /*2d40*/  STS.64 [R29], R2 ;  /* 0x000000021d007388 */ /* 0x000fe20000000a00 */
[----:B------:R-:W-:Y:S02]  /*2d50*/  LOP3.LUT R18, R18, 0xffff, RZ, 0xc0, !PT ;  /* 0x0000ffff12127812 */ /* 0x000fe400078ec0ff */
[----:B------:R-:W-:Y:S01]  /*2d60*/  LOP3.LUT R7, R7, 0xffff, RZ, 0xc0, !PT ;  /* 0x0000ffff07077812 */ /* 0x000fe200078ec0ff */
[----:B------:R-:W-:Y:S01]  /*2d70*/  STS.64 [R29+0x18], R12 ;  /* 0x0000180c1d007388 */ /* 0x000fe20000000a00 */
[----:B------:R-:W-:Y:S02]  /*2d80*/  LOP3.LUT R25, R25, 0xffff, RZ, 0xc0, !PT ;  /* 0x0000ffff19197812 */ /* 0x000fe400078ec0ff */
[----:B------:R-:W-:Y:S01]  /*2d90*/  LOP3.LUT R24, R24, 0xffff, RZ, 0xc0, !PT ;  /* 0x0000ffff18187812 */ /* 0x000fe200078ec0ff */
[----:B------:R-:W-:Y:S01]  /*2da0*/  STS [R29+0x8], R9 ;  /* 0x000008091d007388 */ /* 0x000fe20000000800 */
[----:B------:R-:W-:-:S02]  /*2db0*/  LOP3.LUT R17, R17, 0xffff, RZ, 0xc0, !PT ;  /* 0x0000ffff11117812 */ /* 0x000fc400078ec0ff */
[----:B------:R-:W-:Y:S01]  /*2dc0*/  LOP3.LUT R26, R26, 0xffff, RZ, 0xc0, !PT ;  /* 0x0000ffff1a1a7812 */ /* 0x000fe200078ec0ff */
[----:B------:R-:W-:Y:S01]  /*2dd0*/  STS [R29+0x20], R16 ;  /* 0x000020101d007388 */ /* 0x000fe20000000800 */
[----:B------:R-:W-:Y:S02]  /*2de0*/  ISETP.NE.AND P0, PT, R10, RZ, PT ;  /* 0x000000ff0a00720c */ /* 0x000fe40003f05270 */
[----:B------:R-:W-:Y:S01]  /*2df0*/  PRMT R4, R15, 0x3340, R4 ;  /* 0x000033400f047816 */ /* 0x000fe20000000004 */
[----:B------:R0:W-:Y:S01]  /*2e00*/  STS.U8 [R29+0xc], R5 ;  /* 0x00000c051d007388 */ /* 0x0001e20000000000 */
[----:B------:R-:W-:Y:S02]  /*2e10*/  PRMT R7, R7, 0x3340, R18 ;  /* 0x0000334007077816 */ /* 0x000fe40000000012 */
[----:B------:R-:W-:Y:S01]  /*2e20*/  PRMT R24, R24, 0x3340, R25 ;  /* 0x0000334018187816 */ /* 0x000fe20000000019 */
[----:B------:R-:W-:Y:S01]  /*2e30*/  STS.U8 [R29+0x24], R6 ;  /* 0x000024061d007388 */ /* 0x000fe20000000000 */
[----:B------:R-:W-:Y:S01]  /*2e40*/  PRMT R17, R26, 0x3340, R17 ;  /* 0x000033401a117816 */ /* 0x000fe20000000011 */
[----:B------:R-:W-:Y:S01]  /*2e50*/  IMAD.MOV.U32 R26, RZ, RZ, R8 ;  /* 0x000000ffff1a7224 */ /* 0x000fe200078e0008 */
[----:B------:R-:W-:-:S02]  /*2e60*/  PRMT R27, R7, 0x5410, R4 ;  /* 0x00005410071b7816 */ /* 0x000fc40000000004 */
[----:B------:R-:W-:Y:S01]  /*2e70*/  PRMT R31, R17, 0x5410, R24 ;  /* 0x00005410111f7816 */ /* 0x000fe20000000018 */
[----:B0-----:R-:W0:Y:S02]  /*2e80*/  LDC.64 R4, c[0x0][0x3b0] ;  /* 0x0000ec00ff047b82 */ /* 0x001e240000000a00 */
[----:B------:R1:W-:Y:S04]  /*2e90*/  STS.64 [R29+0x10], R26 ;  /* 0x0000101a1d007388 */ /* 0x0003e80000000a00 */
[----:B------:R-:W-:Y:S01]  /*2ea0*/  STS.64 [R29+0x28], R30 ;  /* 0x0000281e1d007388 */ /* 0x000fe20000000a00 */
[----:B------:R-:W-:-:S03]  /*2eb0*/  NOP ;  /* 0x0000000000007918 */ /* 0x000fc60000000000 */
[----:B------:R-:W-:Y:S04]  /*2ec0*/  LDS R7, [R22+0x8] ;  /* 0x0000080016077984 */ /* 0x000fe80000000800 */
        /* <DEDUP_REMOVED lines=9> */
[----:B-1----:R-:W-:-:S05]  /*2f60*/  IADD3 R27, P0, PT, R20, R19, RZ ;  /* 0x00000013141b7210 */ /* 0x002fca0007f1e0ff */
[----:B------:R-:W-:Y:S02]  /*2f70*/  IMAD.X R20, RZ, RZ, R21, P0 ;  /* 0x000000ffff147224 */ /* 0x000fe400000e0615 */
[----:B0-----:R-:W-:Y:S01]  /*2f80*/  IMAD.WIDE.U32 R4, R27, 0x18, R4 ;  /* 0x000000181b047825 */ /* 0x001fe200078e0004 */
[----:B------:R-:W0:Y:S02]  /*2f90*/  LDS R6, [UR5+0x3000] ;  /* 0x00300005ff067984 */ /* 0x000e240008000800 */
[-C--:B0-----:R-:W-:Y:S01]  /*2fa0*/  ISETP.GE.AND P0, PT, R19, R6.reuse, PT ;  /* 0x000000061300720c */ /* 0x081fe20003f06270 */
[----:B------:R-:W-:Y:S01]  /*2fb0*/  IMAD R19, R20, 0x18, RZ ;  /* 0x0000001814137824 */ /* 0x000fe200078e02ff */
[----:B------:R-:W-:-:S03]  /*2fc0*/  ISETP.GE.AND P1, PT, R0, R6, PT ;  /* 0x000000060000720c */ /* 0x000fc60003f26270 */
[----:B------:R-:W-:-:S08]  /*2fd0*/  IMAD.IADD R5, R19, 0x1, R5 ;  /* 0x0000000113057824 */ /* 0x000fd000078e0205 */
        /* <DEDUP_REMOVED lines=12> */
.L_x_461:
        /* <DEDUP_REMOVED lines=14> */
.L_x_524:


//--------------------- .text._ZN3cub18CUB_300001_SM_10006detail10merge_sort26DeviceMergeSortMergeKernelINS2_10policy_hubIN6thrust24THRUST_300001_SM_1000_NS6detail15normal_iteratorINS6_10device_ptrI9SortTupleEEEEE9Policy600ESC_PNS0_8NullTypeESC_SG_jN4cuda3std3__44lessISA_EESA_SF_EEvbT2_T3_T4_PT6_PT7_T5_PSO_SO_NS1_7vsmem_tE --------------------------
	.section	.text._ZN3cub18CUB_300001_SM_10006detail10merge_sort26DeviceMergeSortMergeKernelINS2_10policy_hubIN6thrust24THRUST_300001_SM_1000_NS6detail15normal_iteratorINS6_10device_ptrI9SortTupleEEEEE9Policy600ESC_PNS0_8NullTypeESC_SG_jN4cuda3std3__44lessISA_EESA_SF_EEvbT2_T3_T4_PT6_PT7_T5_PSO_SO_NS1_7vsmem_tE,"ax",@progbits
	.align	128
        .global         _ZN3cub18CUB_300001_SM_10006detail10merge_sort26DeviceMergeSortMergeKernelINS2_10policy_hubIN6thrust24THRUST_300001_SM_1000_NS6detail15normal_iteratorINS6_10device_ptrI9SortTupleEEEEE9Policy600ESC_PNS0_8NullTypeESC_SG_jN4cuda3std3__44lessISA_EESA_SF_EEvbT2_T3_T4_PT6_PT7_T5_PSO_SO_NS1_7vsmem_tE
        .type           _ZN3cub18CUB_300001_SM_10006detail10merge_sort26DeviceMergeSortMergeKernelINS2_10policy_hubIN6thrust24THRUST_300001_SM_1000_NS6detail15normal_iteratorINS6_10device_ptrI9SortTupleEEEEE9Policy600ESC_PNS0_8NullTypeESC_SG_jN4cuda3std3__44lessISA_EESA_SF_EEvbT2_T3_T4_PT6_PT7_T5_PSO_SO_NS1_7vsmem_tE,@function
        .size           _ZN3cub18CUB_300001_SM_10006detail10merge_sort26DeviceMergeSortMergeKernelINS2_10policy_hubIN6thrust24THRUST_300001_SM_1000_NS6detail15normal_iteratorINS6_10device_ptrI9SortTupleEEEEE9Policy600ESC_PNS0_8NullTypeESC_SG_jN4cuda3std3__44lessISA_EESA_SF_EEvbT2_T3_T4_PT6_PT7_T5_PSO_SO_NS1_7vsmem_tE,(.L_x_525 - _ZN3cub18CUB_300001_SM_10006detail10merge_sort26DeviceMergeSortMergeKernelINS2_10policy_hubIN6thrust24THRUST_300001_SM_1000_NS6detail15normal_iteratorINS6_10device_ptrI9SortTupleEEEEE9Policy600ESC_PNS0_8NullTypeESC_SG_jN4cuda3std3__44lessISA_EESA_SF_EEvbT2_T3_T4_PT6_PT7_T5_PSO_SO_NS1_7vsmem_tE)
        .other          _ZN3cub18CUB_300001_SM_10006detail10merge_sort26DeviceMergeSortMergeKernelINS2_10policy_hubIN6thrust24THRUST_300001_SM_1000_NS6detail15normal_iteratorINS6_10device_ptrI9SortTupleEEEEE9Policy600ESC_PNS0_8NullTypeESC_SG_jN4cuda3std3__44lessISA_EESA_SF_EEvbT2_T3_T4_PT6_PT7_T5_PSO_SO_NS1_7vsmem_tE,@"STO_CUDA_ENTRY STV_DEFAULT"
_ZN3cub18CUB_300001_SM_10006detail10merge_sort26DeviceMergeSortMergeKernelINS2_10policy_hubIN6thrust24THRUST_300001_SM_1000_NS6detail15normal_iteratorINS6_10device_ptrI9SortTupleEEEEE9Policy600ESC_PNS0_8NullTypeESC_SG_jN4cuda3std3__44lessISA_EESA_SF_EEvbT2_T3_T4_PT6_PT7_T5_PSO_SO_NS1_7vsmem_tE:
.text._ZN3cub18CUB_300001_SM_10006detail10merge_sort26DeviceMergeSortMergeKernelINS2_10policy_hubIN6thrust24THRUST_300001_SM_1000_NS6detail15normal_iteratorINS6_10device_ptrI9SortTupleEEEEE9Policy600ESC_PNS0_8NullTypeESC_SG_jN4cuda3std3__44lessISA_EESA_SF_EEvbT2_T3_T4_PT6_PT7_T5_PSO_SO_NS1_7vsmem_tE:
[----:B------:R-:W-:Y:S01]  /*0000*/  LDC R1, c[0x0][0x37c] ;  /* 0x0000df00ff017b82 */ /* 0x000fe20000000800 */
[----:B------:R-:W0:Y:S01]  /*0010*/  S2R R2, SR_CTAID.X ;  /* 0x0000000000027919 */ /* 0x000e220000002500 */
[----:B------:R-:W1:Y:S06]  /*0020*/  LDCU UR4, c[0x0][0x370] ;  /* 0x00006e00ff0477ac */ /* 0x000e6c0008000800 */
[----:B------:R-:W2:Y:S01]  /*0030*/  LDC R7, c[0x0][0x3c0] ;  /* 0x0000f000ff077b82 */ /* 0x000ea20000000800 */
[----:B------:R-:W3:Y:S01]  /*0040*/  S2R R0, SR_TID.X ;  /* 0x0000000000007919 */ /* 0x000ee20000002100 */
[----:B------:R-:W4:Y:S01]  /*0050*/  LDCU.64 UR6, c[0x0][0x358] ;  /* 0x00006b00ff0677ac */ /* 0x000f220008000a00 */
[----:B-1----:R-:W-:Y:S01]  /*0060*/  UIADD3 UR4, UPT, UPT, UR4, -0x1, URZ ;  /* 0xffffffff04047890 */ /* 0x002fe2000fffe0ff */
[----:B--2---:R-:W-:-:S05]  /*0070*/  IMAD.SHL.U32 R9, R7, 0x100, RZ ;  /* 0x0000010007097824 */ /* 0x004fca00078e00ff */
[----:B0-----:R-:W-:-:S13]  /*0080*/  ISETP.GE.U32.AND P0, PT, R2, UR4, PT ;  /* 0x0000000402007c0c */ /* 0x001fda000bf06070 */
[----:B---34-:R-:W-:Y:S05]  /*0090*/  @P0 BRA `(.L_x_462) ;  /* 0x0000001800240947 */ /* 0x018fea0003800000 */
[----:B------:R-:W0:Y:S01]  /*00a0*/  LDC.64 R4, c[0x0][0x3b8] ;  /* 0x0000ee00ff047b82 */ /* 0x000e220000000a00 */
[----:B------:R-:W-:Y:S01]  /*00b0*/  IMAD.MOV R11, RZ, RZ, -R7 ;  /* 0x000000ffff0b7224 */ /* 0x000fe200078e0a07 */
[----:B------:R-:W1:Y:S06]  /*00c0*/  LDCU.U8 UR4, c[0x0][0x380] ;  /* 0x00007000ff0477ac */ /* 0x000e6c0008000000 */
[----:B------:R-:W2:Y:S01]  /*00d0*/  LDC R13, c[0x0][0x398] ;  /* 0x0000e600ff0d7b82 */ /* 0x000ea20000000800 */
[----:B0-----:R-:W-:-:S05]  /*00e0*/  IMAD.WIDE.U32 R4, R2, 0x4, R4 ;  /* 0x0000000402047825 */ /* 0x001fca00078e0004 */
[----:B------:R-:W3:Y:S04]  /*00f0*/  LDG.E R6, desc[UR6][R4.64+0x4] ;  /* 0x0000040604067981 */ /* 0x000ee8000c1e1900 */
[----:B------:R0:W4:Y:S01]  /*0100*/  LDG.E R3, desc[UR6][R4.64] ;  /* 0x0000000604037981 */ /* 0x000122000c1e1900 */
[C---:B------:R-:W-:Y:S01]  /*0110*/  LOP3.LUT R7, R2.reuse, R11, RZ, 0xc0, !PT ;  /* 0x0000000b02077212 */ /* 0x040fe200078ec0ff */
[----:B-1----:R-:W-:Y:S01]  /*0120*/  UPRMT UR4, UR4, 0x8880, URZ ;  /* 0x0000888004047896 */ /* 0x002fe200080000ff */
[----:B------:R-:W-:Y:S01]  /*0130*/  LOP3.LUT R9, R9, 0xfffffe00, RZ, 0xc0, !PT ;  /* 0xfffffe0009097812 */ /* 0x000fe200078ec0ff */
[----:B------:R-:W-:Y:S02]  /*0140*/  ACQBULK ;  /* 0x000000000000782e */ /* 0x000fe40000000000 */
[----:B------:R-:W-:Y:S01]  /*0150*/  IMAD.IADD R8, R2, 0x1, -R7 ;  /* 0x0000000102087824 */ /* 0x000fe200078e0a07 */
[----:B------:R-:W-:-:S03]  /*0160*/  UISETP.NE.AND UP0, UPT, UR4, URZ, UPT ;  /* 0x000000ff0400728c */ /* 0x000fc6000bf05270 */
[----:B------:R-:W-:Y:S01]  /*0170*/  IMAD.SHL.U32 R10, R8, 0x200, RZ ;  /* 0x00000200080a7824 */ /* 0x000fe200078e00ff */
[----:B------:R-:W-:-:S03]  /*0180*/  LOP3.LUT R8, R2, R11, RZ, 0xfc, !PT ;  /* 0x0000000b02087212 */ /* 0x000fc600078efcff */
[C---:B0-----:R-:W-:Y:S01]  /*0190*/  VIADD R5, R10.reuse, 0x1ff ;  /* 0x000001ff0a057836 */ /* 0x041fe20000000000 */
[----:B------:R-:W-:Y:S02]  /*01a0*/  ISETP.NE.AND P0, PT, R10, -0x200, PT ;  /* 0xfffffe000a00780c */ /* 0x000fe40003f05270 */
[----:B------:R-:W-:Y:S01]  /*01b0*/  ISETP.NE.AND P1, PT, R8, -0x1, PT ;  /* 0xffffffff0800780c */ /* 0x000fe20003f25270 */
[----:B------:R-:W-:-:S04]  /*01c0*/  IMAD.SHL.U32 R8, R7, 0x200, RZ ;  /* 0x0000020007087824 */ /* 0x000fc800078e00ff */
[----:B--2---:R-:W-:-:S05]  /*01d0*/  IMAD.IADD R4, R13, 0x1, -R8 ;  /* 0x000000010d047824 */ /* 0x004fca00078e0a08 */
[----:B------:R-:W-:Y:S01]  /*01e0*/  VIMNMX.U32 R12, PT, PT, R9, R4, !PT ;  /* 0x00000004090c7248 */ /* 0x000fe20007fe0000 */
[----:B------:R-:W-:-:S04]  /*01f0*/  @P0 VIADD R5, R10, 0x200 ;  /* 0x000002000a050836 */ /* 0x000fc80000000000 */
[----:B------:R-:W-:Y:S02]  /*0200*/  IMAD.IADD R12, R12, 0x1, -R9 ;  /* 0x000000010c0c7824 */ /* 0x000fe400078e0a09 */
[----:B---3--:R-:W-:-:S04]  /*0210*/  IMAD.IADD R6, R6, 0x1, -R8 ;  /* 0x0000000106067824 */ /* 0x008fc800078e0a08 */
[----:B------:R-:W-:Y:S01]  /*0220*/  IMAD.IADD R14, R5, 0x1, -R6 ;  /* 0x00000001050e7824 */ /* 0x000fe200078e0a06 */
[----:B------:R-:W-:Y:S01]  /*0230*/  @!P1 VIMNMX.U32 R6, PT, PT, R9, R4, PT ;  /* 0x0000000409069248 */ /* 0x000fe20003fe0000 */
[----:B----4-:R-:W-:-:S03]  /*0240*/  IMAD.IADD R5, R3, 0x1, -R8 ;  /* 0x0000000103057824 */ /* 0x010fc600078e0a08 */
[----:B------:R-:W-:Y:S01]  /*0250*/  SEL R7, R9, R14, !P1 ;  /* 0x0000000e09077207 */ /* 0x000fe20004800000 */
[----:B------:R-:W-:Y:S01]  /*0260*/  IMAD.IADD R31, R6, 0x1, -R5 ;  /* 0x00000001061f7824 */ /* 0x000fe200078e0a05 */
[----:B------:R-:W-:Y:S02]  /*0270*/  VIADDMNMX.U32 R3, R10, -R5, R12, PT ;  /* 0x800000050a037246 */ /* 0x000fe4000380000c */
[----:B------:R-:W-:Y:S01]  /*0280*/  VIMNMX.U32 R10, PT, PT, R12, R7, PT ;  /* 0x000000070c0a7248 */ /* 0x000fe20003fe0000 */
[----:B------:R-:W-:Y:S06]  /*0290*/  BRA.U !UP0, `(.L_x_463) ;  /* 0x0000000508107547 */ /* 0x000fec000b800000 */
[----:B------:R-:W0:Y:S01]  /*02a0*/  LDC.64 R20, c[0x0][0x388] ;  /* 0x0000e200ff147b82 */ /* 0x000e220000000a00 */
[C---:B------:R-:W-:Y:S01]  /*02b0*/  IMAD.IADD R4, R0.reuse, 0x1, -R31 ;  /* 0x0000000100047824 */ /* 0x040fe200078e0a1f */
[----:B------:R-:W-:Y:S02]  /*02c0*/  IADD3 R9, P0, P1, R3, R8, R9 ;  /* 0x0000000803097210 */ /* 0x000fe4000791e009 */
[----:B------:R-:W-:Y:S02]  /*02d0*/  IADD3 R15, P2, P3, R0, R5, R8 ;  /* 0x00000005000f7210 */ /* 0x000fe40007b5e008 */
[----:B------:R-:W-:Y:S02]  /*02e0*/  IADD3 R5, P4, PT, R4, R9, RZ ;  /* 0x0000000904057210 */ /* 0x000fe40007f9e0ff */
[----:B------:R-:W-:Y:S02]  /*02f0*/  IADD3.X R9, PT, PT, RZ, RZ, RZ, P0, P1 ;  /* 0x000000ffff097210 */ /* 0x000fe400007e24ff */
[----:B------:R-:W-:-:S02]  /*0300*/  IADD3.X R7, PT, PT, RZ, RZ, RZ, P2, P3 ;  /* 0x000000ffff077210 */ /* 0x000fc400017e64ff */
[----:B------:R-:W-:Y:S01]  /*0310*/  LEA.HI.X.SX32 R6, R4, R9, 0x1, P4 ;  /* 0x0000000904067211 */ /* 0x000fe200020f0eff */
[C---:B------:R-:W-:Y:S01]  /*0320*/  VIADD R4, R0.reuse, 0x100 ;  /* 0x0000010000047836 */ /* 0x040fe20000000000 */
[----:B------:R-:W-:Y:S01]  /*0330*/  ISETP.GE.AND P0, PT, R0, R31, PT ;  /* 0x0000001f0000720c */ /* 0x000fe20003f06270 */
[----:B------:R-:W-:-:S03]  /*0340*/  IMAD R7, R7, 0x18, RZ ;  /* 0x0000001807077824 */ /* 0x000fc600078e02ff */
[----:B------:R-:W-:Y:S01]  /*0350*/  ISETP.GE.AND P1, PT, R4, R31, PT ;  /* 0x0000001f0400720c */ /* 0x000fe20003f26270 */
[----:B0-----:R-:W-:-:S04]  /*0360*/  IMAD.WIDE.U32 R14, R15, 0x18, R20 ;  /* 0x000000180f0e7825 */ /* 0x001fc800078e0014 */
[----:B------:R-:W-:-:S04]  /*0370*/  IMAD.WIDE.U32 R20, R5, 0x18, R20 ;  /* 0x0000001805147825 */ /* 0x000fc800078e0014 */
[----:B------:R-:W-:Y:S02]  /*0380*/  IMAD R5, R6, 0x18, RZ ;  /* 0x0000001806057824 */ /* 0x000fe400078e02ff */
[----:B------:R-:W-:Y:S02]  /*0390*/  IMAD.IADD R15, R15, 0x1, R7 ;  /* 0x000000010f0f7824 */ /* 0x000fe400078e0207 */
[----:B------:R-:W-:-:S03]  /*03a0*/  IMAD.IADD R21, R21, 0x1, R5 ;  /* 0x0000000115157824 */ /* 0x000fc600078e0205 */
[----:B------:R-:W2:Y:S04]  /*03b0*/  @!P0 LDG.E R9, desc[UR6][R14.64+0x14] ;  /* 0x000014060e098981 */ /* 0x000ea8000c1e1900 */
[----:B------:R-:W5:Y:S04]  /*03c0*/  @P1 LDG.E R18, desc[UR6][R20.64+0x1808] ;  /* 0x0018080614121981 */ /* 0x000f68000c1e1900 */
[----:B------:R-:W5:Y:S04]  /*03d0*/  @P1 LDG.E.U8 R19, desc[UR6][R20.64+0x180c] ;  /* 0x00180c0614131981 */ /* 0x000f68000c1e1100 */
[----:B------:R-:W5:Y:S04]  /*03e0*/  @P1 LDG.E.64 R6, desc[UR6][R20.64+0x1800] ;  /* 0x0018000614061981 */ /* 0x000f68000c1e1b00 */
[----:B------:R-:W5:Y:S04]  /*03f0*/  @P1 LDG.E R4, desc[UR6][R20.64+0x1810] ;  /* 0x0018100614041981 */ /* 0x000f68000c1e1900 */
[----:B------:R-:W5:Y:S04]  /*0400*/  @!P0 LDG.E.64 R12, desc[UR6][R14.64] ;  /* 0x000000060e0c8981 */ /* 0x000f68000c1e1b00 */
[----:B------:R-:W5:Y:S04]  /*0410*/  @!P0 LDG.E R16, desc[UR6][R14.64+0x8] ;  /* 0x000008060e108981 */ /* 0x000f68000c1e1900 */
[----:B------:R-:W5:Y:S04]  /*0420*/  @!P0 LDG.E.U8 R17, desc[UR6][R14.64+0xc] ;  /* 0x00000c060e118981 */ /* 0x000f68000c1e1100 */
[----:B------:R-:W5:Y:S04]  /*0430*/  @!P0 LDG.E R8, desc[UR6][R14.64+0x10] ;  /* 0x000010060e088981 */ /* 0x000f68000c1e1900 */
[----:B------:R-:W3:Y:S04]  /*0440*/  @P0 LDG.E R26, desc[UR6][R20.64+0x14] ;  /* 0x00001406141a0981 */ /* 0x000ee8000c1e1900 */
[----:B------:R-:W4:Y:S04]  /*0450*/  @P1 LDG.E R5, desc[UR6][R20.64+0x1814] ;  /* 0x0018140614051981 */ /* 0x000f28000c1e1900 */
[----:B------:R-:W4:Y:S01]  /*0460*/  @!P1 LDG.E R23, desc[UR6][R14.64+0x1814] ;  /* 0x001814060e179981 */ /* 0x000f22000c1e1900 */
[----:B--2---:R-:W-:-:S02]  /*0470*/  @!P0 PRMT R11, R9, 0x7770, RZ ;  /* 0x00007770090b8816 */ /* 0x004fc400000000ff */
[C---:B------:R-:W-:Y:S02]  /*0480*/  @!P0 PRMT R24, R9.reuse, 0x7772, RZ ;  /* 0x0000777209188816 */ /* 0x040fe400000000ff */
[C---:B------:R-:W-:Y:S01]  /*0490*/  @!P0 PRMT R22, R9.reuse, 0x7771, RZ ;  /* 0x0000777109168816 */ /* 0x040fe200000000ff */
[----:B------:R-:W5:Y:S01]  /*04a0*/  @!P1 LDG.E R18, desc[UR6][R14.64+0x1808] ;  /* 0x001808060e129981 */ /* 0x000f62000c1e1900 */
[----:B------:R-:W-:Y:S02]  /*04b0*/  @!P0 PRMT R25, R9, 0x7773, RZ ;  /* 0x0000777309198816 */ /* 0x000fe400000000ff */
[----:B------:R-:W-:Y:S01]  /*04c0*/  @!P0 PRMT R9, R11, 0x7610, R9 ;  /* 0x000076100b098816 */ /* 0x000fe20000000009 */
[----:B------:R-:W5:Y:S01]  /*04d0*/  @!P1 LDG.E.U8 R19, desc[UR6][R14.64+0x180c] ;  /* 0x00180c060e139981 */ /* 0x000f62000c1e1100 */
[----:B------:R-:W-:-:S03]  /*04e0*/  @!P0 PRMT R11, R24, 0x7610, R11 ;  /* 0x00007610180b8816 */ /* 0x000fc6000000000b */
[----:B------:R-:W5:Y:S04]  /*04f0*/  @!P1 LDG.E.64 R6, desc[UR6][R14.64+0x1800] ;  /* 0x001800060e069981 */ /* 0x000f68000c1e1b00 */
[----:B------:R3:W5:Y:S04]  /*0500*/  @!P1 LDG.E R4, desc[UR6][R14.64+0x1810] ;  /* 0x001810060e049981 */ /* 0x000768000c1e1900 */
[----:B------:R-:W5:Y:S04]  /*0510*/  @P0 LDG.E.64 R12, desc[UR6][R20.64] ;  /* 0x00000006140c0981 */ /* 0x000f68000c1e1b00 */
[----:B------:R-:W5:Y:S04]  /*0520*/  @P0 LDG.E R16, desc[UR6][R20.64+0x8] ;  /* 0x0000080614100981 */ /* 0x000f68000c1e1900 */
[----:B------:R-:W5:Y:S04]  /*0530*/  @P0 LDG.E.U8 R17, desc[UR6][R20.64+0xc] ;  /* 0x00000c0614110981 */ /* 0x000f68000c1e1100 */
[----:B------:R0:W5:Y:S01]  /*0540*/  @P0 LDG.E R8, desc[UR6][R20.64+0x10] ;  /* 0x0000100614080981 */ /* 0x000162000c1e1900 */
[----:B---3--:R-:W-:-:S02]  /*0550*/  @P0 PRMT R14, R26, 0x7772, RZ ;  /* 0x000077721a0e0816 */ /* 0x008fc400000000ff */
[----:B------:R-:W-:Y:S02]  /*0560*/  @P0 PRMT R24, R26, 0x7771, RZ ;  /* 0x000077711a180816 */ /* 0x000fe400000000ff */
[----:B------:R-:W-:Y:S02]  /*0570*/  @P0 PRMT R11, R14, 0x7610, R11 ;  /* 0x000076100e0b0816 */ /* 0x000fe4000000000b */
[C---:B0-----:R-:W-:Y:S02]  /*0580*/  @P0 PRMT R21, R26.reuse, 0x7770, RZ ;  /* 0x000077701a150816 */ /* 0x041fe400000000ff */
[----:B------:R-:W-:Y:S02]  /*0590*/  @!P0 PRMT R20, R25, 0x7610, R20 ;  /* 0x0000761019148816 */ /* 0x000fe40000000014 */
[----:B------:R-:W-:Y:S02]  /*05a0*/  @P0 PRMT R26, R26, 0x7773, RZ ;  /* 0x000077731a1a0816 */ /* 0x000fe400000000ff */
[----:B----4-:R-:W-:-:S02]  /*05b0*/  @P1 PRMT R14, R5, 0x7770, RZ ;  /* 0x00007770050e1816 */ /* 0x010fc400000000ff */
[----:B------:R-:W-:Y:S02]  /*05c0*/  @P0 PRMT R9, R21, 0x7610, R9 ;  /* 0x0000761015090816 */ /* 0x000fe40000000009 */
[----:B------:R-:W-:Y:S02]  /*05d0*/  @P0 PRMT R22, R24, 0x7610, R22 ;  /* 0x0000761018160816 */ /* 0x000fe40000000016 */
[----:B------:R-:W-:Y:S02]  /*05e0*/  @P0 PRMT R20, R26, 0x7610, R20 ;  /* 0x000076101a140816 */ /* 0x000fe40000000014 */
[----:B------:R-:W-:Y:S02]  /*05f0*/  @P1 PRMT R15, R5, 0x7771, RZ ;  /* 0x00007771050f1816 */ /* 0x000fe400000000ff */
[C---:B------:R-:W-:Y:S02]  /*0600*/  @!P1 PRMT R25, R23.reuse, 0x7770, RZ ;  /* 0x0000777017199816 */ /* 0x040fe400000000ff */
[----:B------:R-:W-:-:S02]  /*0610*/  @!P1 PRMT R26, R23, 0x7771, RZ ;  /* 0x00007771171a9816 */ /* 0x000fc400000000ff */
[C---:B------:R-:W-:Y:S02]  /*0620*/  @!P1 PRMT R27, R23.reuse, 0x7772, RZ ;  /* 0x00007772171b9816 */ /* 0x040fe400000000ff */
[----:B------:R-:W-:Y:S02]  /*0630*/  @!P1 PRMT R24, R23, 0x7773, RZ ;  /* 0x0000777317189816 */ /* 0x000fe400000000ff */
[C---:B------:R-:W-:Y:S02]  /*0640*/  @P1 PRMT R21, R5.reuse, 0x7772, RZ ;  /* 0x0000777205151816 */ /* 0x040fe400000000ff */
[----:B------:R-:W-:Y:S02]  /*0650*/  @P1 PRMT R23, R5, 0x7773, RZ ;  /* 0x0000777305171816 */ /* 0x000fe400000000ff */
[----:B------:R-:W-:Y:S02]  /*0660*/  @P1 PRMT R5, R14, 0x7610, R5 ;  /* 0x000076100e051816 */ /* 0x000fe40000000005 */
[----:B------:R-:W-:-:S02]  /*0670*/  @P1 PRMT R14, R15, 0x7610, R14 ;  /* 0x000076100f0e1816 */ /* 0x000fc4000000000e */
[----:B------:R-:W-:Y:S02]  /*0680*/  @P1 PRMT R15, R21, 0x7610, R15 ;  /* 0x00007610150f1816 */ /* 0x000fe4000000000f */
[----:B------:R-:W-:Y:S02]  /*0690*/  @!P1 PRMT R5, R25, 0x7610, R5 ;  /* 0x0000761019059816 */ /* 0x000fe40000000005 */
[----:B------:R-:W-:Y:S02]  /*06a0*/  @!P1 PRMT R14, R26, 0x7610, R14 ;  /* 0x000076101a0e9816 */ /* 0x000fe4000000000e */
[----:B------:R-:W-:Y:S02]  /*06b0*/  @!P1 PRMT R15, R27, 0x7610, R15 ;  /* 0x000076101b0f9816 */ /* 0x000fe4000000000f */
[----:B------:R-:W-:Y:S01]  /*06c0*/  @!P1 PRMT R23, R24, 0x7610, R23 ;  /* 0x0000761018179816 */ /* 0x000fe20000000017 */
[----:B------:R-:W-:Y:S06]  /*06d0*/  BRA `(.L_x_464) ;  /* 0x0000000000d07947 */ /* 0x000fec0003800000 */
.L_x_463:
[----:B------:R-:W-:Y:S01]  /*06e0*/  IADD3 R7, P2, PT, R8, R5, RZ ;  /* 0x0000000508077210 */ /* 0x000fe20007f5e0ff */
[C---:B------:R-:W-:Y:S01]  /*06f0*/  VIADD R16, R0.reuse, 0x100 ;  /* 0x0000010000107836 */ /* 0x040fe20000000000 */
[----:B------:R-:W-:Y:S01]  /*0700*/  IADD3 R8, P3, P4, R3, R8, R9 ;  /* 0x0000000803087210 */ /* 0x000fe20007c7e009 */
[----:B------:R-:W0:Y:S01]  /*0710*/  LDC.64 R4, c[0x0][0x3a0] ;  /* 0x0000e800ff047b82 */ /* 0x000e220000000a00 */
[C---:B------:R-:W-:Y:S01]  /*0720*/  IMAD.IADD R9, R0.reuse, 0x1, -R31 ;  /* 0x0000000100097824 */ /* 0x040fe200078e0a1f */
[C---:B------:R-:W-:Y:S01]  /*0730*/  ISETP.GE.AND P1, PT, R0.reuse, R31, PT ;  /* 0x0000001f0000720c */ /* 0x040fe20003f26270 */
[----:B------:R-:W-:Y:S01]  /*0740*/  IMAD.X R11, RZ, RZ, RZ, P2 ;  /* 0x000000ffff0b7224 */ /* 0x000fe200010e06ff */
[----:B------:R-:W-:Y:S02]  /*0750*/  IADD3.X R14, PT, PT, RZ, RZ, RZ, P3, P4 ;  /* 0x000000ffff0e7210 */ /* 0x000fe40001fe84ff */
[----:B------:R-:W-:Y:S02]  /*0760*/  SEL R6, R7, R8, !P1 ;  /* 0x0000000807067207 */ /* 0x000fe40004800000 */
[----:B------:R-:W-:-:S02]  /*0770*/  SEL R15, R0, R9, !P1 ;  /* 0x00000009000f7207 */ /* 0x000fc40004800000 */
[----:B------:R-:W-:Y:S02]  /*0780*/  SHF.R.S32.HI R9, RZ, 0x1f, R9 ;  /* 0x0000001fff097819 */ /* 0x000fe40000011409 */
[----:B------:R-:W-:Y:S01]  /*0790*/  IADD3 R15, P0, PT, R15, R6, RZ ;  /* 0x000000060f0f7210 */ /* 0x000fe20007f1e0ff */
[C---:B------:R-:W-:Y:S01]  /*07a0*/  IMAD.IADD R6, R16.reuse, 0x1, -R31 ;  /* 0x0000000110067824 */ /* 0x040fe200078e0a1f */
[C---:B------:R-:W-:Y:S02]  /*07b0*/  ISETP.GE.AND P2, PT, R16.reuse, R31, PT ;  /* 0x0000001f1000720c */ /* 0x040fe40003f46270 */
[----:B------:R-:W-:Y:S02]  /*07c0*/  SEL R9, R9, RZ, P1 ;  /* 0x000000ff09097207 */ /* 0x000fe40000800000 */
[----:B------:R-:W-:Y:S02]  /*07d0*/  SEL R12, R11, R14, !P1 ;  /* 0x0000000e0b0c7207 */ /* 0x000fe40004800000 */
[----:B------:R-:W-:-:S02]  /*07e0*/  SEL R25, R16, R6, !P2 ;  /* 0x0000000610197207 */ /* 0x000fc40005000000 */
[----:B------:R-:W-:Y:S01]  /*07f0*/  SEL R8, R7, R8, !P2 ;  /* 0x0000000807087207 */ /* 0x000fe20005000000 */
[----:B------:R-:W-:Y:S01]  /*0800*/  IMAD.X R9, R9, 0x1, R12, P0 ;  /* 0x0000000109097824 */ /* 0x000fe200000e060c */
[----:B------:R-:W-:Y:S02]  /*0810*/  SHF.R.S32.HI R6, RZ, 0x1f, R6 ;  /* 0x0000001fff067819 */ /* 0x000fe40000011406 */
[----:B------:R-:W-:Y:S01]  /*0820*/  SEL R7, R11, R14, !P2 ;  /* 0x0000000e0b077207 */ /* 0x000fe20005000000 */
[--C-:B0-----:R-:W-:Y:S01]  /*0830*/  IMAD.WIDE.U32 R14, R15, 0x18, R4.reuse ;  /* 0x000000180f0e7825 */ /* 0x101fe200078e0004 */
[----:B------:R-:W-:Y:S02]  /*0840*/  IADD3 R25, P0, PT, R25, R8, RZ ;  /* 0x0000000819197210 */ /* 0x000fe40007f1e0ff */
[----:B------:R-:W-:Y:S01]  /*0850*/  SEL R6, R6, RZ, P2 ;  /* 0x000000ff06067207 */ /* 0x000fe20001000000 */
[----:B------:R-:W-:Y:S02]  /*0860*/  IMAD R9, R9, 0x18, RZ ;  /* 0x0000001809097824 */ /* 0x000fe400078e02ff */
[----:B------:R-:W-:-:S04]  /*0870*/  IMAD.WIDE.U32 R24, R25, 0x18, R4 ;  /* 0x0000001819187825 */ /* 0x000fc800078e0004 */
[----:B------:R-:W-:Y:S02]  /*0880*/  IMAD.X R6, R6, 0x1, R7, P0 ;  /* 0x0000000106067824 */ /* 0x000fe400000e0607 */
[----:B------:R-:W-:Y:S02]  /*0890*/  IMAD.IADD R15, R15, 0x1, R9 ;  /* 0x000000010f0f7824 */ /* 0x000fe400078e0209 */
[----:B------:R-:W-:-:S03]  /*08a0*/  IMAD R5, R6, 0x18, RZ ;  /* 0x0000001806057824 */ /* 0x000fc600078e02ff */
[----:B------:R-:W2:Y:S01]  /*08b0*/  LDG.E.64 R8, desc[UR6][R14.64+0x10] ;  /* 0x000010060e087981 */ /* 0x000ea2000c1e1b00 */
[----:B------:R-:W-:-:S03]  /*08c0*/  IMAD.IADD R25, R25, 0x1, R5 ;  /* 0x0000000119197824 */ /* 0x000fc600078e0205 */
[----:B------:R-:W5:Y:S04]  /*08d0*/  LDG.E R16, desc[UR6][R14.64+0x8] ;  /* 0x000008060e107981 */ /* 0x000f68000c1e1900 */
[----:B------:R-:W3:Y:S04]  /*08e0*/  LDG.E.64 R4, desc[UR6][R24.64+0x10] ;  /* 0x0000100618047981 */ /* 0x000ee8000c1e1b00 */
[----:B------:R-:W5:Y:S04]  /*08f0*/  LDG.E R18, desc[UR6][R24.64+0x8] ;  /* 0x0000080618127981 */ /* 0x000f68000c1e1900 */
[----:B------:R-:W5:Y:S04]  /*0900*/  LDG.E.U8 R19, desc[UR6][R24.64+0xc] ;  /* 0x00000c0618137981 */ /* 0x000f68000c1e1100 */
[----:B------:R-:W5:Y:S04]  /*0910*/  LDG.E.64 R6, desc[UR6][R24.64] ;  /* 0x0000000618067981 */ /* 0x000f68000c1e1b00 */
[----:B------:R-:W5:Y:S04]  /*0920*/  LDG.E.U8 R17, desc[UR6][R14.64+0xc] ;  /* 0x00000c060e117981 */ /* 0x000f68000c1e1100 */
[----:B------:R3:W5:Y:S01]  /*0930*/  LDG.E.64 R12, desc[UR6][R14.64] ;  /* 0x000000060e0c7981 */ /* 0x000762000c1e1b00 */
[----:B--2---:R-:W-:-:S02]  /*0940*/  PRMT R11, R9, 0x7770, RZ ;  /* 0x00007770090b7816 */ /* 0x004fc400000000ff */
[C---:B------:R-:W-:Y:S02]  /*0950*/  PRMT R20, R9.reuse, 0x7772, RZ ;  /* 0x0000777209147816 */ /* 0x040fe400000000ff */
[C---:B------:R-:W-:Y:S02]  /*0960*/  PRMT R21, R9.reuse, 0x7773, RZ ;  /* 0x0000777309157816 */ /* 0x040fe400000000ff */
[----:B------:R-:W-:Y:S02]  /*0970*/  PRMT R22, R9, 0x7771, RZ ;  /* 0x0000777109167816 */ /* 0x000fe400000000ff */
[----:B------:R-:W-:Y:S02]  /*0980*/  PRMT R9, R11, 0x7610, R9 ;  /* 0x000076100b097816 */ /* 0x000fe40000000009 */
[----:B------:R-:W-:Y:S02]  /*0990*/  PRMT R11, R20, 0x7610, R11 ;  /* 0x00007610140b7816 */ /* 0x000fe4000000000b */
[----:B---3--:R-:W-:-:S02]  /*09a0*/  PRMT R14, R5, 0x7770, RZ ;  /* 0x00007770050e7816 */ /* 0x008fc400000000ff */
[----:B------:R-:W-:Y:S02]  /*09b0*/  PRMT R20, R21, 0x7610, R20 ;  /* 0x0000761015147816 */ /* 0x000fe40000000014 */
[C---:B------:R-:W-:Y:S02]  /*09c0*/  PRMT R15, R5.reuse, 0x7771, RZ ;  /* 0x00007771050f7816 */ /* 0x040fe400000000ff */
[C---:B------:R-:W-:Y:S02]  /*09d0*/  PRMT R21, R5.reuse, 0x7772, RZ ;  /* 0x0000777205157816 */ /* 0x040fe400000000ff */
[----:B------:R-:W-:Y:S02]  /*09e0*/  PRMT R23, R5, 0x7773, RZ ;  /* 0x0000777305177816 */ /* 0x000fe400000000ff */
[----:B------:R-:W-:Y:S02]  /*09f0*/  PRMT R5, R14, 0x7610, R5 ;  /* 0x000076100e057816 */ /* 0x000fe40000000005 */
[----:B------:R-:W-:-:S02]  /*0a00*/  PRMT R14, R15, 0x7610, R14 ;  /* 0x000076100f0e7816 */ /* 0x000fc4000000000e */
[----:B------:R-:W-:-:S07]  /*0a10*/  PRMT R15, R21, 0x7610, R15 ;  /* 0x00007610150f7816 */ /* 0x000fce000000000f */
.L_x_464:
[----:B------:R-:W0:Y:S01]  /*0a20*/  S2R R24, SR_CgaCtaId ;  /* 0x0000000000187919 */ /* 0x000e220000008800 */
[----:B------:R-:W-:Y:S01]  /*0a30*/  MOV R21, 0x400 ;  /* 0x0000040000157802 */ /* 0x000fe20000000f00 */
[----:B------:R-:W-:Y:S01]  /*0a40*/  IMAD.IADD R10, R10, 0x1, -R3 ;  /* 0x000000010a0a7824 */ /* 0x000fe200078e0a03 */
        /* <DEDUP_REMOVED lines=10> */
[----:B------:R-:W-:Y:S02]  /*0af0*/  PRMT R14, R5, 0x3340, R14 ;  /* 0x00003340050e7816 */ /* 0x000fe4000000000e */
[----:B------:R-:W-:-:S02]  /*0b00*/  PRMT R9, R9, 0x5410, R20 ;  /* 0x0000541009097816 */ /* 0x000fc40000000014 */
[----:B0-----:R-:W-:Y:S02]  /*0b10*/  LEA R11, R24, R21, 0x18 ;  /* 0x00000015180b7211 */ /* 0x001fe400078ec0ff */
[----:B------:R-:W-:-:S03]  /*0b20*/  LOP3.LUT R24, R15, 0xffff, RZ, 0xc0, !PT ;  /* 0x0000ffff0f187812 */ /* 0x000fc600078ec0ff */
[----:B------:R-:W-:Y:S01]  /*0b30*/  IMAD R5, R0, 0x18, R11 ;  /* 0x0000001800057824 */ /* 0x000fe200078e020b */
[----:B------:R-:W-:-:S04]  /*0b40*/  PRMT R23, R24, 0x3340, R23 ;  /* 0x0000334018177816 */ /* 0x000fc80000000017 */
[----:B------:R-:W-:Y:S01]  /*0b50*/  PRMT R23, R14, 0x5410, R23 ;  /* 0x000054100e177816 */ /* 0x000fe20000000017 */
        /* <DEDUP_REMOVED lines=13> */
[----:B0-----:R-:W-:-:S04]  /*0c30*/  VIMNMX R12, PT, PT, R29, R4, PT ;  /* 0x000000041d0c7248 */ /* 0x001fc80003fe0100 */
[C---:B------:R-:W-:Y:S01]  /*0c40*/  ISETP.GE.AND P0, PT, R12.reuse, R10, PT ;  /* 0x0000000a0c00720c */ /* 0x040fe20003f06270 */
[----:B------:R-:W-:Y:S01]  /*0c50*/  IMAD.IADD R35, R12, 0x1, -R10 ;  /* 0x000000010c237824 */ /* 0x000fe200078e0a0a */
[----:B------:R-:W-:-:S04]  /*0c60*/  VIMNMX R4, PT, PT, R31, R12, PT ;  /* 0x0000000c1f047248 */ /* 0x000fc80003fe0100 */
[----:B------:R-:W-:-:S04]  /*0c70*/  SEL R35, R35, RZ, P0 ;  /* 0x000000ff23237207 */ /* 0x000fc80000000000 */
[----:B------:R-:W-:-:S13]  /*0c80*/  ISETP.GE.AND P0, PT, R35, R4, PT ;  /* 0x000000042300720c */ /* 0x000fda0003f06270 */
[----:B-1----:R-:W-:Y:S05]  /*0c90*/  @P0 BRA `(.L_x_466) ;  /* 0x00000000003c0947 */ /* 0x002fea0003800000 */
[----:B------:R-:W-:-:S07]  /*0ca0*/  IMAD.IADD R10, R31, 0x1, R12 ;  /* 0x000000011f0a7824 */ /* 0x000fce00078e020c */
.L_x_467:
        /* <DEDUP_REMOVED lines=14> */
.L_x_466:
[----:B------:R-:W-:Y:S05]  /*0d90*/  BSYNC.RECONVERGENT B0 ;  /* 0x0000000000007941 */ /* 0x000fea0003800200 */
.L_x_465:
        /* <DEDUP_REMOVED lines=53> */
.L_x_469:
        /* <DEDUP_REMOVED lines=10> */
.L_x_470:
[----:B------:R-:W-:Y:S05]  /*1190*/  BSYNC.RECONVERGENT B0 ;  /* 0x0000000000007941 */ /* 0x000fea0003800200 */
.L_x_468:
[----:B------:R-:W-:Y:S01]  /*11a0*/  BAR.SYNC.DEFER_BLOCKING 0x0 ;  /* 0x0000000000007b1d */ /* 0x000fe20000010000 */
[----:B------:R-:W-:Y:S01]  /*11b0*/  ISETP.GE.AND P1, PT, R26, R29, PT ;  /* 0x0000001d1a00720c */ /* 0x000fe20003f26270 */
[----:B------:R-:W-:Y:S01]  /*11c0*/  IMAD.SHL.U32 R2, R2, 0x200, RZ ;  /* 0x0000020002027824 */ /* 0x000fe200078e00ff */
        /* <DEDUP_REMOVED lines=26> */
[----:B------:R-:W-:Y:S01]  /*1370*/  PRMT R8, R9, 0x3340, R8 ;  /* 0x0000334009087816 */ /* 0x000fe20000000008 */
[----:B------:R-:W1:Y:S01]  /*1380*/  LDC.64 R14, c[0x0][0x3a0] ;  /* 0x0000e800ff0e7b82 */ /* 0x000e620000000a00 */
[----:B------:R-:W-:-:S02]  /*1390*/  PRMT R21, R21, 0x3340, R10 ;  /* 0x0000334015157816 */ /* 0x000fc4000000000a */
[----:B------:R-:W-:Y:S02]  /*13a0*/  PRMT R19, R32, 0x5410, R19 ;  /* 0x0000541020137816 */ /* 0x000fe40000000013 */
[----:B------:R-:W-:Y:S01]  /*13b0*/  PRMT R21, R21, 0x5410, R8 ;  /* 0x0000541015157816 */ /* 0x000fe20000000008 */
[----:B0-----:R-:W-:Y:S01]  /*13c0*/  IMAD R5, R4, 0x2, R3 ;  /* 0x0000000204057824 */ /* 0x001fe200078e0203 */
[----:B------:R-:W-:-:S03]  /*13d0*/  LOP3.LUT R3, R3, 0x1f, R0, 0xf8, !PT ;  /* 0x0000001f03037812 */ /* 0x000fc600078ef800 */
[C---:B------:R-:W-:Y:S01]  /*13e0*/  IMAD.IADD R4, R5.reuse, 0x1, -R4 ;  /* 0x0000000105047824 */ /* 0x040fe200078e0a04 */
[----:B------:R-:W-:Y:S01]  /*13f0*/  IADD3 R3, P0, PT, R2, R3, RZ ;  /* 0x0000000302037210 */ /* 0x000fe20007f1e0ff */
[--C-:B------:R-:W-:Y:S02]  /*1400*/  IMAD R6, R5, 0x18, R11.reuse ;  /* 0x0000001805067824 */ /* 0x100fe400078e020b */
[----:B------:R-:W-:Y:S02]  /*1410*/  IMAD R22, R4, 0x18, R11 ;  /* 0x0000001804167824 */ /* 0x000fe400078e020b */
[----:B------:R-:W-:Y:S01]  /*1420*/  IMAD.X R0, RZ, RZ, RZ, P0 ;  /* 0x000000ffff007224 */ /* 0x000fe200000e06ff */
[----:B------:R-:W-:Y:S04]  /*1430*/  STS.64 [R6], R16 ;  /* 0x0000001006007388 */ /* 0x000fe80000000a00 */
[----:B------:R-:W-:Y:S01]  /*1440*/  STS.64 [R6+0x10], R18 ;  /* 0x0000101206007388 */ /* 0x000fe20000000a00 */
[----:B-1----:R-:W-:-:S03]  /*1450*/  IMAD.WIDE.U32 R2, R3, 0x18, R14 ;  /* 0x0000001803027825 */ /* 0x002fc600078e000e */
[----:B------:R-:W-:Y:S01]  /*1460*/  STS.64 [R6+0x18], R12 ;  /* 0x0000180c06007388 */ /* 0x000fe20000000a00 */
[----:B------:R-:W-:-:S03]  /*1470*/  IMAD R15, R0, 0x18, RZ ;  /* 0x00000018000f7824 */ /* 0x000fc600078e02ff */
[----:B------:R-:W-:Y:S01]  /*1480*/  STS.64 [R6+0x28], R20 ;  /* 0x0000281406007388 */ /* 0x000fe20000000a00 */
[----:B------:R-:W-:-:S03]  /*1490*/  IMAD.IADD R3, R3, 0x1, R15 ;  /* 0x0000000103037824 */ /* 0x000fc600078e020f */
[----:B------:R-:W-:Y:S04]  /*14a0*/  STS [R6+0x8], R24 ;  /* 0x0000081806007388 */ /* 0x000fe80000000800 */
[----:B------:R-:W-:Y:S04]  /*14b0*/  STS.U8 [R6+0xc], R25 ;  /* 0x00000c1906007388 */ /* 0x000fe80000000000 */
[----:B------:R-:W-:Y:S04]  /*14c0*/  STS [R6+0x20], R27 ;  /* 0x0000201b06007388 */ /* 0x000fe80000000800 */
[----:B------:R-:W-:Y:S01]  /*14d0*/  STS.U8 [R6+0x24], R7 ;  /* 0x0000240706007388 */ /* 0x000fe20000000000 */
[----:B------:R-:W-:-:S03]  /*14e0*/  NOP ;  /* 0x0000000000007918 */ /* 0x000fc60000000000 */
[----:B------:R-:W0:Y:S04]  /*14f0*/  LDS.64 R4, [R22] ;  /* 0x0000000016047984 */ /* 0x000e280000000a00 */
[----:B------:R-:W1:Y:S04]  /*1500*/  LDS.64 R10, [R22+0x10] ;  /* 0x00001000160a7984 */ /* 0x000e680000000a00 */
[----:B------:R-:W2:Y:S04]  /*1510*/  LDS.64 R8, [R22+0x300] ;  /* 0x0003000016087984 */ /* 0x000ea80000000a00 */
[----:B------:R-:W3:Y:S04]  /*1520*/  LDS R13, [R22+0x8] ;  /* 0x00000800160d7984 */ /* 0x000ee80000000800 */
[----:B------:R-:W4:Y:S04]  /*1530*/  LDS.U8 R17, [R22+0xc] ;  /* 0x00000c0016117984 */ /* 0x000f280000000000 */
[----:B------:R-:W5:Y:S04]  /*1540*/  LDS R19, [R22+0x308] ;  /* 0x0003080016137984 */ /* 0x000f680000000800 */
[----:B------:R-:W5:Y:S04]  /*1550*/  LDS.U8 R21, [R22+0x30c] ;  /* 0x00030c0016157984 */ /* 0x000f680000000000 */
[----:B------:R-:W5:Y:S04]  /*1560*/  LDS.64 R6, [R22+0x310] ;  /* 0x0003100016067984 */ /* 0x000f680000000a00 */
[----:B0-----:R-:W-:Y:S04]  /*1570*/  STG.E.64 desc[UR6][R2.64], R4 ;  /* 0x0000000402007986 */ /* 0x001fe8000c101b06 */
[----:B-1----:R-:W-:Y:S04]  /*1580*/  STG.E.64 desc[UR6][R2.64+0x10], R10 ;  /* 0x0000100a02007986 */ /* 0x002fe8000c101b06 */
[----:B--2---:R-:W-:Y:S04]  /*1590*/  STG.E.64 desc[UR6][R2.64+0x300], R8 ;  /* 0x0003000802007986 */ /* 0x004fe8000c101b06 */
[----:B---3--:R-:W-:Y:S04]  /*15a0*/  STG.E desc[UR6][R2.64+0x8], R13 ;  /* 0x0000080d02007986 */ /* 0x008fe8000c101906 */
[----:B----4-:R-:W-:Y:S04]  /*15b0*/  STG.E.U8 desc[UR6][R2.64+0xc], R17 ;  /* 0x00000c1102007986 */ /* 0x010fe8000c101106 */
[----:B-----5:R-:W-:Y:S04]  /*15c0*/  STG.E desc[UR6][R2.64+0x308], R19 ;  /* 0x0003081302007986 */ /* 0x020fe8000c101906 */
[----:B------:R-:W-:Y:S04]  /*15d0*/  STG.E.U8 desc[UR6][R2.64+0x30c], R21 ;  /* 0x00030c1502007986 */ /* 0x000fe8000c101106 */
[----:B------:R-:W-:Y:S01]  /*15e0*/  STG.E.64 desc[UR6][R2.64+0x310], R6 ;  /* 0x0003100602007986 */ /* 0x000fe2000c101b06 */
[----:B------:R-:W-:Y:S05]  /*15f0*/  EXIT ;  /* 0x000000000000794d */ /* 0x000fea0003800000 */
.L_x_471:
[----:B------:R-:W0:Y:S01]  /*1600*/  S2R R4, SR_LANEID ;  /* 0x0000000000047919 */ /* 0x000e220000000000 */
[----:B------:R-:W-:Y:S01]  /*1610*/  LOP3.LUT R32, R32, 0xffff, RZ, 0xc0, !PT ;  /* 0x0000ffff20207812 */ /* 0x000fe200078ec0ff */
[----:B------:R-:W-:Y:S01]  /*1620*/  IMAD.MOV.U32 R14, RZ, RZ, R20 ;  /* 0x000000ffff0e7224 */ /* 0x000fe200078e0014 */
        /* <DEDUP_REMOVED lines=14> */
[----:B------:R-:W-:Y:S01]  /*1710*/  LOP3.LUT R21, R0, 0x1f, RZ, 0xc0, !PT ;  /* 0x0000001f00157812 */ /* 0x000fe200078ec0ff */
[----:B0-----:R-:W-:-:S04]  /*1720*/  IMAD R5, R4, 0x2, R3 ;  /* 0x0000000204057824 */ /* 0x001fc800078e0203 */
[C---:B------:R-:W-:Y:S02]  /*1730*/  IMAD.IADD R4, R5.reuse, 0x1, -R4 ;  /* 0x0000000105047824 */ /* 0x040fe400078e0a04 */
[--C-:B------:R-:W-:Y:S02]  /*1740*/  IMAD R6, R5, 0x18, R11.reuse ;  /* 0x0000001805067824 */ /* 0x100fe400078e020b */
[----:B------:R-:W-:Y:S02]  /*1750*/  IMAD R20, R4, 0x18, R11 ;  /* 0x0000001804147824 */ /* 0x000fe400078e020b */
[----:B------:R-:W0:Y:S01]  /*1760*/  LDC.64 R4, c[0x0][0x388] ;  /* 0x0000e200ff047b82 */ /* 0x000e220000000a00 */
[----:B------:R-:W-:Y:S01]  /*1770*/  STS.64 [R6], R16 ;  /* 0x0000001006007388 */ /* 0x000fe20000000a00 */
[----:B------:R-:W-:-:S03]  /*1780*/  IMAD.IADD R2, R2, 0x1, R21 ;  /* 0x0000000102027824 */ /* 0x000fc600078e0215 */
[----:B------:R-:W-:Y:S02]  /*1790*/  STS.64 [R6+0x10], R18 ;  /* 0x0000101206007388 */ /* 0x000fe40000000a00 */
[----:B------:R-:W-:Y:S02]  /*17a0*/  IADD3 R3, P0, PT, R3, R2, RZ ;  /* 0x0000000203037210 */ /* 0x000fe40007f1e0ff */
[----:B------:R-:W-:Y:S03]  /*17b0*/  STS.64 [R6+0x18], R12 ;  /* 0x0000180c06007388 */ /* 0x000fe60000000a00 */
[----:B------:R-:W-:Y:S01]  /*17c0*/  IMAD.X R0, RZ, RZ, RZ, P0 ;  /* 0x000000ffff007224 */ /* 0x000fe200000e06ff */
[----:B------:R-:W-:Y:S04]  /*17d0*/  STS.64 [R6+0x28], R14 ;  /* 0x0000280e06007388 */ /* 0x000fe80000000a00 */
[----:B------:R-:W-:Y:S04]  /*17e0*/  STS [R6+0x8], R24 ;  /* 0x0000081806007388 */ /* 0x000fe80000000800 */
[----:B------:R-:W-:Y:S01]  /*17f0*/  STS.U8 [R6+0xc], R25 ;  /* 0x00000c1906007388 */ /* 0x000fe20000000000 */
[----:B0-----:R-:W-:-:S03]  /*1800*/  IMAD.WIDE.U32 R2, R3, 0x18, R4 ;  /* 0x0000001803027825 */ /* 0x001fc600078e0004 */
[----:B------:R-:W-:Y:S01]  /*1810*/  STS [R6+0x20], R27 ;  /* 0x0000201b06007388 */ /* 0x000fe20000000800 */
[----:B------:R-:W-:-:S03]  /*1820*/  IMAD R5, R0, 0x18, RZ ;  /* 0x0000001800057824 */ /* 0x000fc600078e02ff */
[----:B------:R-:W-:Y:S01]  /*1830*/  STS.U8 [R6+0x24], R7 ;  /* 0x0000240706007388 */ /* 0x000fe20000000000 */
[----:B------:R-:W-:-:S03]  /*1840*/  NOP ;  /* 0x0000000000007918 */ /* 0x000fc60000000000 */
[----:B------:R-:W0:Y:S01]  /*1850*/  LDS.64 R8, [R20] ;  /* 0x0000000014087984 */ /* 0x000e220000000a00 */
[----:B------:R-:W-:-:S03]  /*1860*/  IMAD.IADD R3, R3, 0x1, R5 ;  /* 0x0000000103037824 */ /* 0x000fc600078e0205 */
        /* <DEDUP_REMOVED lines=12> */
.L_x_462:
[----:B------:R-:W0:Y:S01]  /*1930*/  LDC.64 R4, c[0x0][0x3b8] ;  /* 0x0000ee00ff047b82 */ /* 0x000e220000000a00 */
[----:B------:R-:W-:Y:S01]  /*1940*/  IMAD.MOV R7, RZ, RZ, -R7 ;  /* 0x000000ffff077224 */ /* 0x000fe200078e0a07 */
[----:B------:R-:W1:Y:S06]  /*1950*/  LDCU.U8 UR4, c[0x0][0x380] ;  /* 0x00007000ff0477ac */ /* 0x000e6c0008000000 */
[----:B------:R-:W2:Y:S01]  /*1960*/  LDC R10, c[0x0][0x398] ;  /* 0x0000e600ff0a7b82 */ /* 0x000ea20000000800 */
[----:B0-----:R-:W-:-:S05]  /*1970*/  IMAD.WIDE.U32 R4, R2, 0x4, R4 ;  /* 0x0000000402047825 */ /* 0x001fca00078e0004 */
[----:B------:R-:W3:Y:S04]  /*1980*/  LDG.E R6, desc[UR6][R4.64+0x4] ;  /* 0x0000040604067981 */ /* 0x000ee8000c1e1900 */
[----:B------:R0:W4:Y:S01]  /*1990*/  LDG.E R3, desc[UR6][R4.64] ;  /* 0x0000000604037981 */ /* 0x000122000c1e1900 */
[CC--:B------:R-:W-:Y:S01]  /*19a0*/  LOP3.LUT R11, R2.reuse, R7.reuse, RZ, 0xc0, !PT ;  /* 0x00000007020b7212 */ /* 0x0c0fe200078ec0ff */
[----:B-1----:R-:W-:Y:S01]  /*19b0*/  UPRMT UR4, UR4, 0x8880, URZ ;  /* 0x0000888004047896 */ /* 0x002fe200080000ff */
[C---:B------:R-:W-:Y:S01]  /*19c0*/  LOP3.LUT R7, R2.reuse, R7, RZ, 0xfc, !PT ;  /* 0x0000000702077212 */ /* 0x040fe200078efcff */
[----:B------:R-:W-:Y:S01]  /*19d0*/  BSSY.RECONVERGENT B0, `(.L_x_472) ;  /* 0x0000098000007945 */ /* 0x000fe20003800200 */
[----:B------:R-:W-:Y:S01]  /*19e0*/  ACQBULK ;  /* 0x000000000000782e */ /* 0x000fe20000000000 */
[----:B------:R-:W-:Y:S01]  /*19f0*/  IMAD.IADD R8, R2, 0x1, -R11 ;  /* 0x0000000102087824 */ /* 0x000fe200078e0a0b */
[----:B------:R-:W-:Y:S01]  /*1a00*/  ISETP.NE.AND P1, PT, R7, -0x1, PT ;  /* 0xffffffff0700780c */ /* 0x000fe20003f25270 */
[----:B------:R-:W-:Y:S01]  /*1a10*/  IMAD.SHL.U32 R13, R11, 0x200, RZ ;  /* 0x000002000b0d7824 */ /* 0x000fe200078e00ff */
[----:B------:R-:W-:Y:S01]  /*1a20*/  UISETP.NE.AND UP0, UPT, UR4, URZ, UPT ;  /* 0x000000ff0400728c */ /* 0x000fe2000bf05270 */
[----:B------:R-:W-:Y:S01]  /*1a30*/  IMAD.SHL.U32 R8, R8, 0x200, RZ ;  /* 0x0000020008087824 */ /* 0x000fe200078e00ff */
[----:B0-----:R-:W-:Y:S01]  /*1a40*/  LOP3.LUT R4, R9, 0xfffffe00, RZ, 0xc0, !PT ;  /* 0xfffffe0009047812 */ /* 0x001fe200078ec0ff */
[----:B--2---:R-:W-:-:S02]  /*1a50*/  IMAD.IADD R7, R10, 0x1, -R13 ;  /* 0x000000010a077824 */ /* 0x004fc400078e0a0d */
[C---:B------:R-:W-:Y:S01]  /*1a60*/  VIADD R5, R8.reuse, 0x1ff ;  /* 0x000001ff08057836 */ /* 0x040fe20000000000 */
[----:B------:R-:W-:Y:S02]  /*1a70*/  ISETP.NE.AND P0, PT, R8, -0x200, PT ;  /* 0xfffffe000800780c */ /* 0x000fe40003f05270 */
[----:B------:R-:W-:-:S05]  /*1a80*/  VIMNMX.U32 R9, PT, PT, R4, R7, !PT ;  /* 0x0000000704097248 */ /* 0x000fca0007fe0000 */
[----:B------:R-:W-:-:S06]  /*1a90*/  IMAD.IADD R10, R9, 0x1, -R4 ;  /* 0x00000001090a7824 */ /* 0x000fcc00078e0a04 */
[----:B------:R-:W-:Y:S02]  /*1aa0*/  @P0 VIADD R5, R8, 0x200 ;  /* 0x0000020008050836 */ /* 0x000fe40000000000 */
[----:B---3--:R-:W-:-:S04]  /*1ab0*/  IMAD.IADD R6, R6, 0x1, -R13 ;  /* 0x0000000106067824 */ /* 0x008fc800078e0a0d */
[----:B------:R-:W-:Y:S01]  /*1ac0*/  IMAD.IADD R5, R5, 0x1, -R6 ;  /* 0x0000000105057824 */ /* 0x000fe200078e0a06 */
[----:B------:R-:W-:Y:S01]  /*1ad0*/  @!P1 VIMNMX.U32 R6, PT, PT, R4, R7, PT ;  /* 0x0000000704069248 */ /* 0x000fe20003fe0000 */
[----:B----4-:R-:W-:-:S03]  /*1ae0*/  IMAD.IADD R15, R3, 0x1, -R13 ;  /* 0x00000001030f7824 */ /* 0x010fc600078e0a0d */
[----:B------:R-:W-:Y:S01]  /*1af0*/  SEL R5, R4, R5, !P1 ;  /* 0x0000000504057207 */ /* 0x000fe20004800000 */
[----:B------:R-:W-:Y:S01]  /*1b00*/  IMAD.IADD R7, R6, 0x1, -R15 ;  /* 0x0000000106077824 */ /* 0x000fe200078e0a0f */
[----:B------:R-:W-:Y:S02]  /*1b10*/  VIADDMNMX.U32 R16, R8, -R15, R10, PT ;  /* 0x8000000f08107246 */ /* 0x000fe4000380000a */
[----:B------:R-:W-:-:S05]  /*1b20*/  VIMNMX.U32 R5, PT, PT, R10, R5, PT ;  /* 0x000000050a057248 */ /* 0x000fca0003fe0000 */
[----:B------:R-:W-:Y:S01]  /*1b30*/  IMAD.IADD R6, R5, 0x1, -R16 ;  /* 0x0000000105067824 */ /* 0x000fe200078e0a10 */
[----:B------:R-:W-:Y:S06]  /*1b40*/  BRA.U !UP0, `(.L_x_473) ;  /* 0x0000000508247547 */ /* 0x000fec000b800000 */
[----:B------:R-:W0:Y:S01]  /*1b50*/  LDC.64 R10, c[0x0][0x388] ;  /* 0x0000e200ff0a7b82 */ /* 0x000e220000000a00 */
[----:B------:R-:W-:Y:S01]  /*1b60*/  IMAD.IADD R3, R0, 0x1, -R7 ;  /* 0x0000000100037824 */ /* 0x000fe200078e0a07 */
[----:B------:R-:W-:Y:S01]  /*1b70*/  IADD3 R16, P0, P1, R16, R13, R4 ;  /* 0x0000000d10107210 */ /* 0x000fe2000791e004 */
[C---:B------:R-:W-:Y:S01]  /*1b80*/  VIADD R24, R0.reuse, 0x100 ;  /* 0x0000010000187836 */ /* 0x040fe20000000000 */
[----:B------:R-:W-:Y:S01]  /*1b90*/  IADD3 R13, P2, P3, R0, R15, R13 ;  /* 0x0000000f000d7210 */ /* 0x000fe20007b5e00d */
[----:B------:R-:W-:Y:S01]  /*1ba0*/  BSSY.RECONVERGENT B1, `(.L_x_474) ;  /* 0x0000027000017945 */ /* 0x000fe20003800200 */
[----:B------:R-:W-:Y:S02]  /*1bb0*/  IADD3 R5, P4, PT, R3, R16, RZ ;  /* 0x0000001003057210 */ /* 0x000fe40007f9e0ff */
[----:B------:R-:W-:Y:S02]  /*1bc0*/  IADD3.X R4, PT, PT, RZ, RZ, RZ, P0, P1 ;  /* 0x000000ffff047210 */ /* 0x000fe400007e24ff */
[----:B------:R-:W-:-:S02]  /*1bd0*/  IADD3.X R8, PT, PT, RZ, RZ, RZ, P2, P3 ;  /* 0x000000ffff087210 */ /* 0x000fc400017e64ff */
[----:B------:R-:W-:Y:S01]  /*1be0*/  LEA.HI.X.SX32 R4, R3, R4, 0x1, P4 ;  /* 0x0000000403047211 */ /* 0x000fe200020f0eff */
[----:B------:R-:W-:-:S04]  /*1bf0*/  IMAD.IADD R3, R7, 0x1, R6 ;  /* 0x0000000107037824 */ /* 0x000fc800078e0206 */
[----:B------:R-:W-:Y:S01]  /*1c00*/  IMAD R9, R4, 0x18, RZ ;  /* 0x0000001804097824 */ /* 0x000fe200078e02ff */
[-C--:B------:R-:W-:Y:S02]  /*1c10*/  ISETP.GE.AND P0, PT, R0, R3.reuse, PT ;  /* 0x000000030000720c */ /* 0x080fe40003f06270 */
[----:B------:R-:W-:Y:S01]  /*1c20*/  ISETP.GE.AND P1, PT, R24, R3, PT ;  /* 0x000000031800720c */ /* 0x000fe20003f26270 */
[----:B0-----:R-:W-:-:S04]  /*1c30*/  IMAD.WIDE.U32 R12, R13, 0x18, R10 ;  /* 0x000000180d0c7825 */ /* 0x001fc800078e000a */
[----:B------:R-:W-:-:S04]  /*1c40*/  IMAD.WIDE.U32 R10, R5, 0x18, R10 ;  /* 0x00000018050a7825 */ /* 0x000fc800078e000a */
        /* <DEDUP_REMOVED lines=28> */
.L_x_475:
[----:B------:R-:W-:Y:S05]  /*1e10*/  BSYNC.RECONVERGENT B1 ;  /* 0x0000000000017941 */ /* 0x000fea0003800200 */
.L_x_474:
        /* <DEDUP_REMOVED lines=28> */
.L_x_473:
[----:B------:R-:W-:Y:S01]  /*1fe0*/  IMAD.IADD R3, R7, 0x1, R6 ;  /* 0x0000000107037824 */ /* 0x000fe200078e0206 */
[----:B------:R-:W-:Y:S01]  /*1ff0*/  IADD3 R15, P2, PT, R13, R15, RZ ;  /* 0x0000000f0d0f7210 */ /* 0x000fe20007f5e0ff */
[----:B------:R-:W-:Y:S01]  /*2000*/  VIADD R12, R0, 0x100 ;  /* 0x00000100000c7836 */ /* 0x000fe20000000000 */
[----:B------:R-:W-:Y:S01]  /*2010*/  IADD3 R16, P3, P4, R16, R13, R4 ;  /* 0x0000000d10107210 */ /* 0x000fe20007c7e004 */
[----:B------:R-:W-:Y:S01]  /*2020*/  BSSY.RECONVERGENT B1, `(.L_x_477) ;  /* 0x000001c000017945 */ /* 0x000fe20003800200 */
[-C--:B------:R-:W-:Y:S01]  /*2030*/  ISETP.GE.AND P1, PT, R0, R3.reuse, PT ;  /* 0x000000030000720c */ /* 0x080fe20003f26270 */
[----:B------:R-:W-:Y:S01]  /*2040*/  IMAD.X R14, RZ, RZ, RZ, P2 ;  /* 0x000000ffff0e7224 */ /* 0x000fe200010e06ff */
[----:B------:R-:W-:Y:S02]  /*2050*/  ISETP.GE.AND P0, PT, R12, R3, PT ;  /* 0x000000030c00720c */ /* 0x000fe40003f06270 */
[----:B------:R-:W-:-:S09]  /*2060*/  IADD3.X R13, PT, PT, RZ, RZ, RZ, P3, P4 ;  /* 0x000000ffff0d7210 */ /* 0x000fd20001fe84ff */
        /* <DEDUP_REMOVED lines=23> */
.L_x_478:
[----:B------:R-:W-:Y:S05]  /*21e0*/  BSYNC.RECONVERGENT B1 ;  /* 0x0000000000017941 */ /* 0x000fea0003800200 */
.L_x_477:
[----:B------:R-:W-:Y:S05]  /*21f0*/  @P0 BRA `(.L_x_476) ;  /* 0x0000000000540947 */ /* 0x000fea0003800000 */
[----:B------:R-:W0:Y:S01]  /*2200*/  LDC.64 R10, c[0x0][0x3a0] ;  /* 0x0000e800ff0a7b82 */ /* 0x000e220000000a00 */
[C---:B------:R-:W-:Y:S01]  /*2210*/  IMAD.IADD R17, R12.reuse, 0x1, -R7 ;  /* 0x000000010c117824 */ /* 0x040fe200078e0a07 */
[----:B------:R-:W-:-:S04]  /*2220*/  ISETP.GE.AND P1, PT, R12, R7, PT ;  /* 0x000000070c00720c */ /* 0x000fc80003f26270 */
[----:B------:R-:W-:Y:S02]  /*2230*/  SEL R27, R12, R17, !P1 ;  /* 0x000000110c1b7207 */ /* 0x000fe40004800000 */
[----:B------:R-:W-:Y:S02]  /*2240*/  SEL R16, R15, R16, !P1 ;  /* 0x000000100f107207 */ /* 0x000fe40004800000 */
[----:B------:R-:W-:Y:S02]  /*2250*/  SHF.R.S32.HI R17, RZ, 0x1f, R17 ;  /* 0x0000001fff117819 */ /* 0x000fe40000011411 */
[----:B------:R-:W-:Y:S02]  /*2260*/  SEL R13, R14, R13, !P1 ;  /* 0x0000000d0e0d7207 */ /* 0x000fe40004800000 */
[----:B------:R-:W-:Y:S02]  /*2270*/  IADD3 R27, P0, PT, R27, R16, RZ ;  /* 0x000000101b1b7210 */ /* 0x000fe40007f1e0ff */
        /* <DEDUP_REMOVED lines=13> */
.L_x_476:
[----:B------:R-:W-:Y:S05]  /*2350*/  BSYNC.RECONVERGENT B0 ;  /* 0x0000000000007941 */ /* 0x000fea0003800200 */
.L_x_472:
        /* <DEDUP_REMOVED lines=28> */
[----:B0-----:R-:W-:-:S07]  /*2520*/  IMAD.SHL.U32 R8, R0, 0x2, RZ ;  /* 0x0000000200087824 */ /* 0x001fce00078e00ff */
[----:B------:R-:W-:Y:S01]  /*2530*/  PREEXIT ;  /* 0x000000000000782d */ /* 0x000fe20000000000 */
[----:B------:R-:W-:Y:S01]  /*2540*/  BSSY.RECONVERGENT B0, `(.L_x_479) ;  /* 0x0000017000007945 */ /* 0x000fe20003800200 */
[----:B------:R-:W-:-:S04]  /*2550*/  VIMNMX R8, PT, PT, R8, R3, PT ;  /* 0x0000000308087248 */ /* 0x000fc80003fe0100 */
[C---:B------:R-:W-:Y:S01]  /*2560*/  ISETP.GE.AND P0, PT, R8.reuse, R6, PT ;  /* 0x000000060800720c */ /* 0x040fe20003f06270 */
[----:B------:R-:W-:Y:S01]  /*2570*/  IMAD.IADD R6, R8, 0x1, -R6 ;  /* 0x0000000108067824 */ /* 0x000fe200078e0a06 */
[----:B------:R-:W-:-:S04]  /*2580*/  VIMNMX R4, PT, PT, R7, R8, PT ;  /* 0x0000000807047248 */ /* 0x000fc80003fe0100 */
[----:B------:R-:W-:-:S04]  /*2590*/  SEL R33, R6, RZ, P0 ;  /* 0x000000ff06217207 */ /* 0x000fc80000000000 */
[----:B------:R-:W-:-:S13]  /*25a0*/  ISETP.GE.AND P0, PT, R33, R4, PT ;  /* 0x000000042100720c */ /* 0x000fda0003f06270 */
[----:B-1----:R-:W-:Y:S05]  /*25b0*/  @P0 BRA `(.L_x_480) ;  /* 0x00000000003c0947 */ /* 0x002fea0003800000 */
[----:B------:R-:W-:-:S07]  /*25c0*/  IMAD.IADD R11, R7, 0x1, R8 ;  /* 0x00000001070b7824 */ /* 0x000fce00078e0208 */
.L_x_481:
        /* <DEDUP_REMOVED lines=14> */
.L_x_480:
[----:B------:R-:W-:Y:S05]  /*26b0*/  BSYNC.RECONVERGENT B0 ;  /* 0x0000000000007941 */ /* 0x000fea0003800200 */
.L_x_479:
        /* <DEDUP_REMOVED lines=48> */
.L_x_483:
        /* <DEDUP_REMOVED lines=13> */
.L_x_484:
[----:B------:R-:W-:Y:S05]  /*2a90*/  BSYNC.RECONVERGENT B0 ;  /* 0x0000000000007941 */ /* 0x000fea0003800200 */
.L_x_482:
[----:B------:R-:W0:Y:S01]  /*2aa0*/  S2R R33, SR_CgaCtaId ;  /* 0x0000000000217919 */ /* 0x000e220000008800 */
[----:B------:R-:W-:Y:S01]  /*2ab0*/  BAR.SYNC.DEFER_BLOCKING 0x0 ;  /* 0x0000000000007b1d */ /* 0x000fe20000010000 */
[----:B------:R-:W-:Y:S01]  /*2ac0*/  ISETP.GE.AND P1, PT, R8, R3, PT ;  /* 0x000000030800720c */ /* 0x000fe20003f26270 */
[----:B------:R-:W-:Y:S01]  /*2ad0*/  IMAD.SHL.U32 R2, R2, 0x200, RZ ;  /* 0x0000020002027824 */ /* 0x000fe200078e00ff */
[----:B------:R-:W-:Y:S02]  /*2ae0*/  PLOP3.LUT P0, PT, PT, PT, PT, 0x8, 0x80 ;  /* 0x000000000080781c */ /* 0x000fe40003f0e170 */
[----:B------:R-:W-:-:S09]  /*2af0*/  MOV R8, 0x400 ;  /* 0x0000040000087802 */ /* 0x000fd20000000f00 */
[----:B---3--:R-:W-:-:S04]  /*2b00*/  @!P1 ISETP.GE.AND P2, PT, R9, R6, PT ;  /* 0x000000060900920c */ /* 0x008fc80003f46270 */
[----:B------:R-:W-:Y:S01]  /*2b10*/  @!P1 ISETP.GE.OR P0, PT, R10, R7, !P2 ;  /* 0x000000070a00920c */ /* 0x000fe20005706670 */
[----:B------:R-:W-:-:S03]  /*2b20*/  IMAD.SHL.U32 R7, R0, 0x2, RZ ;  /* 0x0000000200077824 */ /* 0x000fc600078e00ff */
[----:B----4-:R-:W-:Y:S02]  /*2b30*/  SEL R14, R14, R18, P0 ;  /* 0x000000120e0e7207 */ /* 0x010fe40000000000 */
[----:B------:R-:W-:Y:S02]  /*2b40*/  SEL R15, R15, R19, P0 ;  /* 0x000000130f0f7207 */ /* 0x000fe40000000000 */
        /* <DEDUP_REMOVED lines=21> */
[----:B------:R-:W-:-:S02]  /*2ca0*/  PRMT R12, R11, 0x3340, R12 ;  /* 0x000033400b0c7816 */ /* 0x000fc4000000000c */
[----:B------:R-:W-:Y:S02]  /*2cb0*/  PRMT R17, R24, 0x3340, R25 ;  /* 0x0000334018117816 */ /* 0x000fe40000000019 */
[----:B------:R-:W-:Y:S02]  /*2cc0*/  PRMT R26, R26, 0x3340, R9 ;  /* 0x000033401a1a7816 */ /* 0x000fe40000000009 */
[----:B------:R-:W-:Y:S02]  /*2cd0*/  PRMT R23, R12, 0x5410, R23 ;  /* 0x000054100c177816 */ /* 0x000fe40000000017 */
[----:B------:R-:W-:Y:S01]  /*2ce0*/  PRMT R17, R26, 0x5410, R17 ;  /* 0x000054101a117816 */ /* 0x000fe20000000011 */
[----:B0-----:R-:W-:Y:S01]  /*2cf0*/  IMAD R13, R10, 0x2, R7 ;  /* 0x000000020a0d7824 */ /* 0x001fe200078e0207 */
[----:B------:R-:W-:-:S03]  /*2d00*/  LOP3.LUT R0, R0, 0x1f, RZ, 0xc0, !PT ;  /* 0x0000001f00007812 */ /* 0x000fc600078ec0ff */
[C---:B------:R-:W-:Y:S02]  /*2d10*/  IMAD R11, R13.reuse, 0x18, R8 ;  /* 0x000000180d0b7824 */ /* 0x040fe400078e0208 */
[----:B------:R-:W-:Y:S02]  /*2d20*/  IMAD.IADD R13, R13, 0x1, -R10 ;  /* 0x000000010d0d7824 */ /* 0x000fe400078e0a0a */
[----:B------:R-:W-:Y:S01]  /*2d30*/  IMAD.IADD R25, R7, 0x1, R0 ;  /* 0x0000000107197824 */ /* 0x000fe200078e0200 */
[----:B------:R-:W-:Y:S01]  /*2d40*/  STS.64 [R11], R20 ;  /* 0x000000140b007388 */ /* 0x000fe20000000a00 */
[----:B------:R-:W-:-:S03]  /*2d50*/  IMAD R24, R13, 0x18, R8 ;  /* 0x000000180d187824 */ /* 0x000fc600078e0208 */
[----:B------:R-:W-:Y:S04]  /*2d60*/  STS.64 [R11+0x10], R22 ;  /* 0x000010160b007388 */ /* 0x000fe80000000a00 */
[----:B------:R-:W-:Y:S04]  /*2d70*/  STS.64 [R11+0x18], R14 ;  /* 0x0000180e0b007388 */ /* 0x000fe80000000a00 */
[----:B------:R0:W-:Y:S04]  /*2d80*/  STS.64 [R11+0x28], R16 ;  /* 0x000028100b007388 */ /* 0x0001e80000000a00 */
[----:B------:R-:W-:Y:S04]  /*2d90*/  STS [R11+0x8], R4 ;  /* 0x000008040b007388 */ /* 0x000fe80000000800 */
[----:B------:R-:W-:Y:S04]  /*2da0*/  STS.U8 [R11+0xc], R5 ;  /* 0x00000c050b007388 */ /* 0x000fe80000000000 */
[----:B------:R1:W-:Y:S01]  /*2db0*/  STS [R11+0x20], R6 ;  /* 0x000020060b007388 */ /* 0x0003e20000000800 */
[----:B0-----:R-:W1:Y:S03]  /*2dc0*/  LDC.64 R16, c[0x0][0x3a0] ;  /* 0x0000e800ff107b82 */ /* 0x001e660000000a00 */
[----:B------:R-:W-:Y:S01]  /*2dd0*/  STS.U8 [R11+0x24], R31 ;  /* 0x0000241f0b007388 */ /* 0x000fe20000000000 */
        /* <DEDUP_REMOVED lines=11> */
[----:B------:R-:W-:-:S05]  /*2e90*/  IADD3 R7, P0, PT, R2, R25, RZ ;  /* 0x0000001902077210 */ /* 0x000fca0007f1e0ff */
[----:B------:R-:W-:Y:S02]  /*2ea0*/  IMAD.X R0, RZ, RZ, RZ, P0 ;  /* 0x000000ffff007224 */ /* 0x000fe400000e06ff */
[----:B-1----:R-:W-:-:S04]  /*2eb0*/  IMAD.WIDE.U32 R6, R7, 0x18, R16 ;  /* 0x0000001807067825 */ /* 0x002fc800078e0010 */
[----:B------:R-:W-:Y:S02]  /*2ec0*/  IMAD R17, R0, 0x18, RZ ;  /* 0x0000001800117824 */ /* 0x000fe400078e02ff */
[----:B------:R-:W-:Y:S02]  /*2ed0*/  IMAD.MOV.U32 R2, RZ, RZ, R6 ;  /* 0x000000ffff027224 */ /* 0x000fe400078e0006 */
[----:B0-----:R-:W-:Y:S01]  /*2ee0*/  IMAD.IADD R3, R7, 0x1, R17 ;  /* 0x0000000107037824 */ /* 0x001fe200078e0211 */
        /* <DEDUP_REMOVED lines=16> */
.L_x_485:
[----:B------:R-:W0:Y:S01]  /*2ff0*/  S2R R10, SR_LANEID ;  /* 0x00000000000a7919 */ /* 0x000e220000000000 */
[----:B------:R-:W-:Y:S02]  /*3000*/  LOP3.LUT R23, R23, 0xffff, RZ, 0xc0, !PT ;  /* 0x0000ffff17177812 */ /* 0x000fe400078ec0ff */
[----:B------:R-:W-:Y:S02]  /*3010*/  LOP3.LUT R18, R13, 0xffff, RZ, 0xc0, !PT ;  /* 0x0000ffff0d127812 */ /* 0x000fe400078ec0ff */
[----:B------:R-:W-:Y:S02]  /*3020*/  LOP3.LUT R7, R7, 0x7c0, RZ, 0xc0, !PT ;  /* 0x000007c007077812 */ /* 0x000fe400078ec0ff */
[----:B------:R-:W-:Y:S02]  /*3030*/  LOP3.LUT R12, R12, 0xffff, RZ, 0xc0, !PT ;  /* 0x0000ffff0c0c7812 */ /* 0x000fe400078ec0ff */
[----:B------:R-:W-:Y:S02]  /*3040*/  LOP3.LUT R11, R11, 0xffff, RZ, 0xc0, !PT ;  /* 0x0000ffff0b0b7812 */ /* 0x000fe400078ec0ff */
[----:B------:R-:W-:-:S02]  /*3050*/  PRMT R23, R18, 0x3340, R23 ;  /* 0x0000334012177816 */ /* 0x000fc40000000017 */
[----:B------:R-:W-:Y:S02]  /*3060*/  LOP3.LUT R25, R25, 0xffff, RZ, 0xc0, !PT ;  /* 0x0000ffff19197812 */ /* 0x000fe400078ec0ff */
[----:B------:R-:W-:Y:S02]  /*3070*/  LOP3.LUT R18, R27, 0xffff, RZ, 0xc0, !PT ;  /* 0x0000ffff1b127812 */ /* 0x000fe400078ec0ff */
[----:B------:R-:W-:Y:S02]  /*3080*/  LOP3.LUT R17, R17, 0xffff, RZ, 0xc0, !PT ;  /* 0x0000ffff11117812 */ /* 0x000fe400078ec0ff */
[----:B------:R-:W-:Y:S02]  /*3090*/  LOP3.LUT R24, R29, 0xffff, RZ, 0xc0, !PT ;  /* 0x0000ffff1d187812 */ /* 0x000fe400078ec0ff */
[----:B------:R-:W-:Y:S02]  /*30a0*/  PRMT R12, R11, 0x3340, R12 ;  /* 0x000033400b0c7816 */ /* 0x000fe4000000000c */
[----:B------:R-:W-:-:S02]  /*30b0*/  ISETP.NE.AND P0, PT, R0, RZ, PT ;  /* 0x000000ff0000720c */ /* 0x000fc40003f05270 */
[----:B------:R-:W-:Y:S02]  /*30c0*/  PRMT R18, R18, 0x3340, R25 ;  /* 0x0000334012127816 */ /* 0x000fe40000000019 */
[----:B------:R-:W-:Y:S02]  /*30d0*/  PRMT R11, R24, 0x3340, R17 ;  /* 0x00003340180b7816 */ /* 0x000fe40000000011 */
[----:B------:R-:W-:Y:S01]  /*30e0*/  PRMT R23, R12, 0x5410, R23 ;  /* 0x000054100c177816 */ /* 0x000fe20000000017 */
[----:B------:R-:W-:Y:S01]  /*30f0*/  IMAD.MOV.U32 R12, RZ, RZ, R16 ;  /* 0x000000ffff0c7224 */ /* 0x000fe200078e0010 */
        /* <DEDUP_REMOVED lines=29> */
[----:B------:R-:W-:Y:S02]  /*32d0*/  IMAD.X R0, RZ, RZ, RZ, P0 ;  /* 0x000000ffff007224 */ /* 0x000fe400000e06ff */
        /* <DEDUP_REMOVED lines=19> */
.L_x_486:
        /* <DEDUP_REMOVED lines=15> */
.L_x_525:


//--------------------- .text._ZN3cub18CUB_300001_SM_10006detail10merge_sort30DeviceMergeSortPartitionKernelIN6thrust24THRUST_300001_SM_1000_NS6detail15normal_iteratorINS5_10device_ptrI9SortTupleEEEEjN4cuda3std3__44lessIS9_EES9_EEvbT_PT2_T0_SK_PSK_T1_SK_i --------------------------
	.section	.text._ZN3cub18CUB_300001_SM_10006detail10merge_sort30DeviceMergeSortPartitionKernelIN6thrust24THRUST_300001_SM_1000_NS6detail15normal_iteratorINS5_10device_ptrI9SortTupleEEEEjN4cuda3std3__44lessIS9_EES9_EEvbT_PT2_T0_SK_PSK_T1_SK_i,"ax",@progbits
	.align	128
        .global         _ZN3cub18CUB_300001_SM_10006detail10merge_sort30DeviceMergeSortPartitionKernelIN6thrust24THRUST_300001_SM_1000_NS6detail15normal_iteratorINS5_10device_ptrI9SortTupleEEEEjN4cuda3std3__44lessIS9_EES9_EEvbT_PT2_T0_SK_PSK_T1_SK_i
        .type           _ZN3cub18CUB_300001_SM_10006detail10merge_sort30DeviceMergeSortPartitionKernelIN6thrust24THRUST_300001_SM_1000_NS6detail15normal_iteratorINS5_10device_ptrI9SortTupleEEEEjN4cuda3std3__44lessIS9_EES9_EEvbT_PT2_T0_SK_PSK_T1_SK_i,@function
        .size           _ZN3cub18CUB_300001_SM_10006detail10merge_sort30DeviceMergeSortPartitionKernelIN6thrust24THRUST_300001_SM_1000_NS6detail15normal_iteratorINS5_10device_ptrI9SortTupleEEEEjN4cuda3std3__44lessIS9_EES9_EEvbT_PT2_T0_SK_PSK_T1_SK_i,(.L_x_526 - _ZN3cub18CUB_300001_SM_10006detail10merge_sort30DeviceMergeSortPartitionKernelIN6thrust24THRUST_300001_SM_1000_NS6detail15normal_iteratorINS5_10device_ptrI9SortTupleEEEEjN4cuda3std3__44lessIS9_EES9_EEvbT_PT2_T0_SK_PSK_T1_SK_i)
        .other          _ZN3cub18CUB_300001_SM_10006detail10merge_sort30DeviceMergeSortPartitionKernelIN6thrust24THRUST_300001_SM_1000_NS6detail15normal_iteratorINS5_10device_ptrI9SortTupleEEEEjN4cuda3std3__44lessIS9_EES9_EEvbT_PT2_T0_SK_PSK_T1_SK_i,@"STO_CUDA_ENTRY STV_DEFAULT"
_ZN3cub18CUB_300001_SM_10006detail10merge_sort30DeviceMergeSortPartitionKernelIN6thrust24THRUST_300001_SM_1000_NS6detail15normal_iteratorINS5_10device_ptrI9SortTupleEEEEjN4cuda3std3__44lessIS9_EES9_EEvbT_PT2_T0_SK_PSK_T1_SK_i:
.text._ZN3cub18CUB_300001_SM_10006detail10merge_sort30DeviceMergeSortPartitionKernelIN6thrust24THRUST_300001_SM_1000_NS6detail15normal_iteratorINS5_10device_ptrI9SortTupleEEEEjN4cuda3std3__44lessIS9_EES9_EEvbT_PT2_T0_SK_PSK_T1_SK_i:
[----:B------:R-:W-:Y:S01]  /*0000*/  LDC R1, c[0x0][0x37c] ;  /* 0x0000df00ff017b82 */ /* 0x000fe20000000800 */
[----:B------:R-:W0:Y:S01]  /*0010*/  S2R R0, SR_CTAID.X ;  /* 0x0000000000007919 */ /* 0x000e220000002500 */
[----:B------:R-:W0:Y:S01]  /*0020*/  LDCU UR4, c[0x0][0x360] ;  /* 0x00006c00ff0477ac */ /* 0x000e220008000800 */
[----:B------:R-:W0:Y:S01]  /*0030*/  S2R R3, SR_TID.X ;  /* 0x0000000000037919 */ /* 0x000e220000002100 */
[----:B------:R-:W1:Y:S01]  /*0040*/  LDCU UR6, c[0x0][0x39c] ;  /* 0x00007380ff0677ac */ /* 0x000e620008000800 */
[----:B0-----:R-:W-:-:S05]  /*0050*/  IMAD R0, R0, UR4, R3 ;  /* 0x0000000400007c24 */ /* 0x001fca000f8e0203 */
[----:B-1----:R-:W-:-:S13]  /*0060*/  ISETP.GE.U32.AND P0, PT, R0, UR6, PT ;  /* 0x0000000600007c0c */ /* 0x002fda000bf06070 */
[----:B------:R-:W-:Y:S05]  /*0070*/  @P0 EXIT ;  /* 0x000000000000094d */ /* 0x000fea0003800000 */
[----:B------:R-:W0:Y:S01]  /*0080*/  LDCU UR5, c[0x0][0x3ac] ;  /* 0x00007580ff0577ac */ /* 0x000e220008000800 */
[----:B------:R-:W-:Y:S01]  /*0090*/  VIADD R2, R0, 0x1 ;  /* 0x0000000100027836 */ /* 0x000fe20000000000 */
[----:B------:R-:W-:Y:S01]  /*00a0*/  ACQBULK ;  /* 0x000000000000782e */ /* 0x000fe20000000000 */
[----:B------:R-:W1:Y:S03]  /*00b0*/  LDCU UR7, c[0x0][0x3b0] ;  /* 0x00007600ff0777ac */ /* 0x000e660008000800 */
[----:B------:R-:W-:Y:S01]  /*00c0*/  ISETP.NE.AND P0, PT, R2, UR6, PT ;  /* 0x0000000602007c0c */ /* 0x000fe2000bf05270 */
[----:B------:R-:W2:Y:S01]  /*00d0*/  LDCU UR10, c[0x0][0x398] ;  /* 0x00007300ff0a77ac */ /* 0x000ea20008000800 */
[----:B------:R-:W3:Y:S01]  /*00e0*/  LDCU.64 UR8, c[0x0][0x358] ;  /* 0x00006b00ff0877ac */ /* 0x000ee20008000a00 */
[----:B0-----:R-:W-:-:S10]  /*00f0*/  UIADD3 UR4, UPT, UPT, -UR5, URZ, URZ ;  /* 0x000000ff05047290 */ /* 0x001fd4000fffe1ff */
[----:B------:R-:W0:Y:S01]  /*0100*/  @!P0 LDC.64 R4, c[0x0][0x3a0] ;  /* 0x0000e800ff048b82 */ /* 0x000e220000000a00 */
[----:B------:R-:W-:Y:S01]  /*0110*/  LOP3.LUT R2, R0, UR4, RZ, 0xc0, !PT ;  /* 0x0000000400027c12 */ /* 0x000fe2000f8ec0ff */
[----:B------:R-:W-:-:S04]  /*0120*/  USHF.R.U32.HI UR4, URZ, 0x1, UR5 ;  /* 0x00000001ff047899 */ /* 0x000fc80008011605 */
[----:B-1----:R-:W-:Y:S01]  /*0130*/  IMAD R3, R2, UR7, RZ ;  /* 0x0000000702037c24 */ /* 0x002fe2000f8e02ff */
[----:B------:R-:W-:-:S04]  /*0140*/  UIMAD UR4, UR4, UR7, URZ ;  /* 0x00000007040472a4 */ /* 0x000fc8000f8e02ff */
[----:B------:R-:W-:-:S04]  /*0150*/  LOP3.LUT R2, RZ, R3, RZ, 0x33, !PT ;  /* 0x00000003ff027212 */ /* 0x000fc800078e33ff */
[----:B------:R-:W-:-:S04]  /*0160*/  VIMNMX.U32 R2, PT, PT, R2, UR4, PT ;  /* 0x0000000402027c48 */ /* 0x000fc8000bfe0000 */
[----:B--2---:R-:W-:Y:S01]  /*0170*/  VIADDMNMX.U32 R2, R2, R3, UR10, PT ;  /* 0x0000000a02027e46 */ /* 0x004fe2000b800003 */
[----:B0-----:R-:W-:Y:S01]  /*0180*/  @!P0 IMAD.WIDE.U32 R4, R0, 0x4, R4 ;  /* 0x0000000400048825 */ /* 0x001fe200078e0004 */
[----:B------:R-:W-:Y:S02]  /*0190*/  VIMNMX.U32 R3, PT, PT, R3, UR10, PT ;  /* 0x0000000a03037c48 */ /* 0x000fe4000bfe0000 */
[----:B------:R-:W-:Y:S02]  /*01a0*/  LOP3.LUT R6, RZ, R2, RZ, 0x33, !PT ;  /* 0x00000002ff067212 */ /* 0x000fe400078e33ff */
[----:B---3--:R0:W-:Y:S02]  /*01b0*/  @!P0 STG.E desc[UR8][R4.64], R2 ;  /* 0x0000000204008986 */ /* 0x0081e4000c101908 */
[----:B------:R-:W-:-:S04]  /*01c0*/  VIMNMX.U32 R7, PT, PT, R6, UR4, PT ;  /* 0x0000000406077c48 */ /* 0x000fc8000bfe0000 */
[----:B------:R-:W-:Y:S01]  /*01d0*/  VIADDMNMX.U32 R7, R7, R2, UR10, PT ;  /* 0x0000000a07077e46 */ /* 0x000fe2000b800002 */
[----:B------:R-:W-:Y:S06]  /*01e0*/  @!P0 EXIT ;  /* 0x000000000000894d */ /* 0x000fec0003800000 */
[----:B------:R-:W1:Y:S01]  /*01f0*/  LDCU.U8 UR6, c[0x0][0x380] ;  /* 0x00007000ff0677ac */ /* 0x000e620008000000 */
[----:B------:R-:W-:Y:S01]  /*0200*/  BSSY.RECONVERGENT B0, `(.L_x_487) ;  /* 0x0000044000007945 */ /* 0x000fe20003800200 */
[----:B------:R-:W-:-:S06]  /*0210*/  UIADD3 UR4, UPT, UPT, UR5, -0x1, URZ ;  /* 0xffffffff05047890 */ /* 0x000fcc000fffe0ff */
[----:B0-----:R-:W-:-:S05]  /*0220*/  LOP3.LUT R4, R0, UR4, RZ, 0xc0, !PT ;  /* 0x0000000400047c12 */ /* 0x001fca000f8ec0ff */
[----:B------:R-:W-:Y:S01]  /*0230*/  IMAD R4, R4, UR7, RZ ;  /* 0x0000000704047c24 */ /* 0x000fe2000f8e02ff */
[----:B-1----:R-:W-:-:S04]  /*0240*/  UPRMT UR6, UR6, 0x8880, URZ ;  /* 0x0000888006067896 */ /* 0x002fc800080000ff */
[----:B------:R-:W-:-:S03]  /*0250*/  VIADDMNMX.U32 R4, R7, -R3, R4, PT ;  /* 0x8000000307047246 */ /* 0x000fc60003800004 */
[----:B------:R-:W-:Y:S02]  /*0260*/  UMOV UR4, UR6 ;  /* 0x0000000600047c82 */ /* 0x000fe40008000000 */
[----:B------:R-:W-:-:S09]  /*0270*/  UISETP.NE.AND UP0, UPT, UR4, URZ, UPT ;  /* 0x000000ff0400728c */ /* 0x000fd2000bf05270 */
[----:B------:R-:W-:Y:S05]  /*0280*/  BRA.U !UP0, `(.L_x_488) ;  /* 0x00000001087c7547 */ /* 0x000fea000b800000 */
[----:B------:R-:W-:Y:S01]  /*0290*/  IMAD.IADD R7, R7, 0x1, -R2 ;  /* 0x0000000107077824 */ /* 0x000fe200078e0a02 */
[----:B------:R-:W-:Y:S01]  /*02a0*/  VIADDMNMX.U32 R5, R2, -R3, R4, PT ;  /* 0x8000000302057246 */ /* 0x000fe20003800004 */
[----:B------:R-:W-:Y:S03]  /*02b0*/  BSSY.RECONVERGENT B1, `(.L_x_489) ;  /* 0x000001b000017945 */ /* 0x000fe60003800200 */
[----:B------:R-:W-:-:S05]  /*02c0*/  VIMNMX.U32 R6, PT, PT, R4, R7, !PT ;  /* 0x0000000704067248 */ /* 0x000fca0007fe0000 */
[----:B------:R-:W-:-:S05]  /*02d0*/  IMAD.IADD R6, R6, 0x1, -R7 ;  /* 0x0000000106067824 */ /* 0x000fca00078e0a07 */
[----:B------:R-:W-:-:S13]  /*02e0*/  ISETP.GE.U32.AND P0, PT, R6, R5, PT ;  /* 0x000000050600720c */ /* 0x000fda0003f06070 */
[----:B------:R-:W-:Y:S05]  /*02f0*/  @P0 BRA `(.L_x_490) ;  /* 0x0000000000580947 */ /* 0x000fea0003800000 */
[----:B------:R-:W0:Y:S02]  /*0300*/  LDC.64 R8, c[0x0][0x388] ;  /* 0x0000e200ff087b82 */ /* 0x000e240000000a00 */
.L_x_491:
[----:B------:R-:W-:-:S05]  /*0310*/  IMAD.IADD R7, R5, 0x1, -R6 ;  /* 0x0000000105077824 */ /* 0x000fca00078e0a06 */
[----:B------:R-:W-:-:S04]  /*0320*/  LEA.HI R14, R7, R6, RZ, 0x1f ;  /* 0x00000006070e7211 */ /* 0x000fc800078ff8ff */
[-C--:B------:R-:W-:Y:S02]  /*0330*/  LOP3.LUT R7, RZ, R14.reuse, RZ, 0x33, !PT ;  /* 0x0000000eff077212 */ /* 0x080fe400078e33ff */
[----:B------:R-:W-:-:S03]  /*0340*/  IADD3 R13, P0, PT, R3, R14, RZ ;  /* 0x0000000e030d7210 */ /* 0x000fc60007f1e0ff */
[----:B------:R-:W-:Y:S02]  /*0350*/  IMAD.IADD R7, R4, 0x1, R7 ;  /* 0x0000000104077824 */ /* 0x000fe400078e0207 */
[----:B------:R-:W-:Y:S02]  /*0360*/  IMAD.X R10, RZ, RZ, RZ, P0 ;  /* 0x000000ffff0a7224 */ /* 0x000fe400000e06ff */
[----:B0-----:R-:W-:Y:S01]  /*0370*/  IMAD.WIDE.U32 R12, R13, 0x18, R8 ;  /* 0x000000180d0c7825 */ /* 0x001fe200078e0008 */
[----:B------:R-:W-:-:S03]  /*0380*/  IADD3 R7, P1, PT, R2, R7, RZ ;  /* 0x0000000702077210 */ /* 0x000fc60007f3e0ff */
[----:B------:R-:W-:Y:S02]  /*0390*/  IMAD R17, R10, 0x18, RZ ;  /* 0x000000180a117824 */ /* 0x000fe400078e02ff */
[----:B------:R-:W-:Y:S02]  /*03a0*/  IMAD.X R15, RZ, RZ, RZ, P1 ;  /* 0x000000ffff0f7224 */ /* 0x000fe400008e06ff */
[----:B------:R-:W-:-:S04]  /*03b0*/  IMAD.WIDE.U32 R10, R7, 0x18, R8 ;  /* 0x00000018070a7825 */ /* 0x000fc800078e0008 */
[----:B------:R-:W-:Y:S02]  /*03c0*/  IMAD R15, R15, 0x18, RZ ;  /* 0x000000180f0f7824 */ /* 0x000fe400078e02ff */
[----:B------:R-:W-:Y:S02]  /*03d0*/  IMAD.IADD R13, R13, 0x1, R17 ;  /* 0x000000010d0d7824 */ /* 0x000fe400078e0211 */
[----:B------:R-:W-:-:S03]  /*03e0*/  IMAD.IADD R11, R11, 0x1, R15 ;  /* 0x000000010b0b7824 */ /* 0x000fc600078e020f */
[----:B------:R-:W2:Y:S04]  /*03f0*/  LDG.E R12, desc[UR8][R12.64+0x8] ;  /* 0x000008080c0c7981 */ /* 0x000ea8000c1e1900 */
[----:B------:R-:W2:Y:S02]  /*0400*/  LDG.E R11, desc[UR8][R10.64+0x8] ;  /* 0x000008080a0b7981 */ /* 0x000ea4000c1e1900 */
[----:B--2---:R-:W-:-:S04]  /*0410*/  ISETP.GE.AND P0, PT, R11, R12, PT ;  /* 0x0000000c0b00720c */ /* 0x004fc80003f06270 */
[----:B------:R-:W-:-:S09]  /*0420*/  SEL R5, R14, R5, !P0 ;  /* 0x000000050e057207 */ /* 0x000fd20004000000 */
[----:B------:R-:W-:-:S05]  /*0430*/  @P0 VIADD R6, R14, 0x1 ;  /* 0x000000010e060836 */ /* 0x000fca0000000000 */
[----:B------:R-:W-:-:S13]  /*0440*/  ISETP.GE.U32.AND P0, PT, R6, R5, PT ;  /* 0x000000050600720c */ /* 0x000fda0003f06070 */
[----:B------:R-:W-:Y:S05]  /*0450*/  @!P0 BRA `(.L_x_491) ;  /* 0xfffffffc00ac8947 */ /* 0x000fea000383ffff */
.L_x_490:
[----:B------:R-:W-:Y:S05]  /*0460*/  BSYNC.RECONVERGENT B1 ;  /* 0x0000000000017941 */ /* 0x000fea0003800200 */
.L_x_489:
[----:B------:R-:W-:Y:S05]  /*0470*/  BRA `(.L_x_492) ;  /* 0x0000000000707947 */ /* 0x000fea0003800000 */
.L_x_488:
[C---:B------:R-:W-:Y:S02]  /*0480*/  IADD3 R7, PT, PT, -R2.reuse, R7, RZ ;  /* 0x0000000702077210 */ /* 0x040fe40007ffe1ff */
[----:B------:R-:W-:Y:S02]  /*0490*/  VIADDMNMX.U32 R5, R2, -R3, R4, PT ;  /* 0x8000000302057246 */ /* 0x000fe40003800004 */
[----:B------:R-:W-:-:S05]  /*04a0*/  VIMNMX.U32 R6, PT, PT, R4, R7, !PT ;  /* 0x0000000704067248 */ /* 0x000fca0007fe0000 */
[----:B------:R-:W-:-:S05]  /*04b0*/  IMAD.IADD R6, R6, 0x1, -R7 ;  /* 0x0000000106067824 */ /* 0x000fca00078e0a07 */
[----:B------:R-:W-:-:S13]  /*04c0*/  ISETP.GE.U32.AND P0, PT, R6, R5, PT ;  /* 0x000000050600720c */ /* 0x000fda0003f06070 */
[----:B------:R-:W-:Y:S05]  /*04d0*/  @P0 BRA `(.L_x_492) ;  /* 0x0000000000580947 */ /* 0x000fea0003800000 */
[----:B------:R-:W0:Y:S02]  /*04e0*/  LDC.64 R8, c[0x0][0x390] ;  /* 0x0000e400ff087b82 */ /* 0x000e240000000a00 */
.L_x_493:
        /* <DEDUP_REMOVED lines=10> */
[----:B------:R-:W-:Y:S01]  /*0590*/  IMAD.WIDE.U32 R10, R7, 0x18, R8 ;  /* 0x00000018070a7825 */ /* 0x000fe200078e0008 */
[----:B------:R-:W-:-:S03]  /*05a0*/  IADD3 R13, PT, PT, R13, R17, RZ ;  /* 0x000000110d0d7210 */ /* 0x000fc60007ffe0ff */
[----:B------:R-:W-:Y:S02]  /*05b0*/  IMAD R15, R15, 0x18, RZ ;  /* 0x000000180f0f7824 */ /* 0x000fe400078e02ff */
[----:B------:R-:W2:Y:S02]  /*05c0*/  LDG.E R12, desc[UR8][R12.64+0x8] ;  /* 0x000008080c0c7981 */ /* 0x000ea4000c1e1900 */
[----:B------:R-:W-:-:S06]  /*05d0*/  IMAD.IADD R11, R11, 0x1, R15 ;  /* 0x000000010b0b7824 */ /* 0x000fcc00078e020f */
[----:B------:R-:W2:Y:S02]  /*05e0*/  LDG.E R11, desc[UR8][R10.64+0x8] ;  /* 0x000008080a0b7981 */ /* 0x000ea4000c1e1900 */
[----:B--2---:R-:W-:-:S04]  /*05f0*/  ISETP.GE.AND P0, PT, R11, R12, PT ;  /* 0x0000000c0b00720c */ /* 0x004fc80003f06270 */
[----:B------:R-:W-:-:S09]  /*0600*/  SEL R5, R14, R5, !P0 ;  /* 0x000000050e057207 */ /* 0x000fd20004000000 */
[----:B------:R-:W-:-:S05]  /*0610*/  @P0 VIADD R6, R14, 0x1 ;  /* 0x000000010e060836 */ /* 0x000fca0000000000 */
[----:B------:R-:W-:-:S13]  /*0620*/  ISETP.GE.U32.AND P0, PT, R6, R5, PT ;  /* 0x000000050600720c */ /* 0x000fda0003f06070 */
[----:B------:R-:W-:Y:S05]  /*0630*/  @!P0 BRA `(.L_x_493) ;  /* 0xfffffffc00ac8947 */ /* 0x000fea000383ffff */
.L_x_492:
[----:B------:R-:W-:Y:S05]  /*0640*/  BSYNC.RECONVERGENT B0 ;  /* 0x0000000000007941 */ /* 0x000fea0003800200 */
.L_x_487:
[----:B------:R-:W0:Y:S01]  /*0650*/  LDC.64 R4, c[0x0][0x3a0] ;  /* 0x0000e800ff047b82 */ /* 0x000e220000000a00 */
[----:B------:R-:W-:Y:S02]  /*0660*/  IMAD.IADD R3, R3, 0x1, R6 ;  /* 0x0000000103037824 */ /* 0x000fe400078e0206 */
[----:B0-----:R-:W-:-:S05]  /*0670*/  IMAD.WIDE.U32 R4, R0, 0x4, R4 ;  /* 0x0000000400047825 */ /* 0x001fca00078e0004 */
[----:B------:R-:W-:Y:S01]  /*0680*/  STG.E desc[UR8][R4.64], R3 ;  /* 0x0000000304007986 */ /* 0x000fe2000c101908 */
[----:B------:R-:W-:Y:S05]  /*0690*/  EXIT ;  /* 0x000000000000794d */ /* 0x000fea0003800000 */
.L_x_494:
        /* <DEDUP_REMOVED lines=14> */
.L_x_526:


//--------------------- .text._ZN3cub18CUB_300001_SM_10006detail10merge_sort30DeviceMergeSortBlockSortKernelINS2_10policy_hubIN6thrust24THRUST_300001_SM_1000_NS6detail15normal_iteratorINS6_10device_ptrI9SortTupleEEEEE9Policy600ESC_PNS0_8NullTypeESC_SG_jN4cuda3std3__44lessISA_EESA_SF_EEvbT0_T1_T2_T3_T4_PT6_PT7_T5_NS1_7vsmem_tE --------------------------
	.section	.text._ZN3cub18CUB_300001_SM_10006detail10merge_sort30DeviceMergeSortBlockSortKernelINS2_10policy_hubIN6thrust24THRUST_300001_SM_1000_NS6detail15normal_iteratorINS6_10device_ptrI9SortTupleEEEEE9Policy600ESC_PNS0_8NullTypeESC_SG_jN4cuda3std3__44lessISA_EESA_SF_EEvbT0_T1_T2_T3_T4_PT6_PT7_T5_NS1_7vsmem_tE,"ax",@progbits
	.align	128
        .global         _ZN3cub18CUB_300001_SM_10006detail10merge_sort30DeviceMergeSortBlockSortKernelINS2_10policy_hubIN6thrust24THRUST_300001_SM_1000_NS6detail15normal_iteratorINS6_10device_ptrI9SortTupleEEEEE9Policy600ESC_PNS0_8NullTypeESC_SG_jN4cuda3std3__44lessISA_EESA_SF_EEvbT0_T1_T2_T3_T4_PT6_PT7_T5_NS1_7vsmem_tE
        .type           _ZN3cub18CUB_300001_SM_10006detail10merge_sort30DeviceMergeSortBlockSortKernelINS2_10policy_hubIN6thrust24THRUST_300001_SM_1000_NS6detail15normal_iteratorINS6_10device_ptrI9SortTupleEEEEE9Policy600ESC_PNS0_8NullTypeESC_SG_jN4cuda3std3__44lessISA_EESA_SF_EEvbT0_T1_T2_T3_T4_PT6_PT7_T5_NS1_7vsmem_tE,@function
        .size           _ZN3cub18CUB_300001_SM_10006detail10merge_sort30DeviceMergeSortBlockSortKernelINS2_10policy_hubIN6thrust24THRUST_300001_SM_1000_NS6detail15normal_iteratorINS6_10device_ptrI9SortTupleEEEEE9Policy600ESC_PNS0_8NullTypeESC_SG_jN4cuda3std3__44lessISA_EESA_SF_EEvbT0_T1_T2_T3_T4_PT6_PT7_T5_NS1_7vsmem_tE,(.L_x_527 - _ZN3cub18CUB_300001_SM_10006detail10merge_sort30DeviceMergeSortBlockSortKernelINS2_10policy_hubIN6thrust24THRUST_300001_SM_1000_NS6detail15normal_iteratorINS6_10device_ptrI9SortTupleEEEEE9Policy600ESC_PNS0_8NullTypeESC_SG_jN4cuda3std3__44lessISA_EESA_SF_EEvbT0_T1_T2_T3_T4_PT6_PT7_T5_NS1_7vsmem_tE)
        .other          _ZN3cub18CUB_300001_SM_10006detail10merge_sort30DeviceMergeSortBlockSortKernelINS2_10policy_hubIN6thrust24THRUST_300001_SM_1000_NS6detail15normal_iteratorINS6_10device_ptrI9SortTupleEEEEE9Policy600ESC_PNS0_8NullTypeESC_SG_jN4cuda3std3__44lessISA_EESA_SF_EEvbT0_T1_T2_T3_T4_PT6_PT7_T5_NS1_7vsmem_tE,@"STO_CUDA_ENTRY STV_DEFAULT"
_ZN3cub18CUB_300001_SM_10006detail10merge_sort30DeviceMergeSortBlockSortKernelINS2_10policy_hubIN6thrust24THRUST_300001_SM_1000_NS6detail15normal_iteratorINS6_10device_ptrI9SortTupleEEEEE9Policy600ESC_PNS0_8NullTypeESC_SG_jN4cuda3std3__44lessISA_EESA_SF_EEvbT0_T1_T2_T3_T4_PT6_PT7_T5_NS1_7vsmem_tE:
.text._ZN3cub18CUB_300001_SM_10006detail10merge_sort30DeviceMergeSortBlockSortKernelINS2_10policy_hubIN6thrust24THRUST_300001_SM_1000_NS6detail15normal_iteratorINS6_10device_ptrI9SortTupleEEEEE9Policy600ESC_PNS0_8NullTypeESC_SG_jN4cuda3std3__44lessISA_EESA_SF_EEvbT0_T1_T2_T3_T4_PT6_PT7_T5_NS1_7vsmem_tE:
[----:B------:R-:W-:Y:S01]  /*0000*/  LDC R1, c[0x0][0x37c] ;  /* 0x0000df00ff017b82 */ /* 0x000fe20000000800 */
[----:B------:R-:W0:Y:S01]  /*0010*/  S2R R18, SR_CTAID.X ;  /* 0x0000000000127919 */ /* 0x000e220000002500 */
[----:B------:R-:W1:Y:S01]  /*0020*/  LDCU UR4, c[0x0][0x370] ;  /* 0x00006e00ff0477ac */ /* 0x000e620008000800 */
[----:B------:R-:W2:Y:S01]  /*0030*/  LDCU.64 UR8, c[0x0][0x358] ;  /* 0x00006b00ff0877ac */ /* 0x000ea20008000a00 */
[----:B-1----:R-:W-:-:S06]  /*0040*/  UIADD3 UR4, UPT, UPT, UR4, -0x1, URZ ;  /* 0xffffffff04047890 */ /* 0x002fcc000fffe0ff */
[C---:B0-----:R-:W-:Y:S01]  /*0050*/  ISETP.GE.U32.AND P0, PT, R18.reuse, UR4, PT ;  /* 0x0000000412007c0c */ /* 0x041fe2000bf06070 */
[----:B------:R-:W-:-:S12]  /*0060*/  IMAD.SHL.U32 R18, R18, 0x200, RZ ;  /* 0x0000020012127824 */ /* 0x000fd800078e00ff */
[----:B--2---:R-:W-:Y:S05]  /*0070*/  @P0 BRA `(.L_x_495) ;  /* 0x0000001400300947 */ /* 0x004fea0003800000 */
[----:B------:R-:W0:Y:S01]  /*0080*/  S2R R0, SR_TID.X ;  /* 0x0000000000007919 */ /* 0x000e220000002100 */
[----:B------:R-:W1:Y:S01]  /*0090*/  LDC.64 R2, c[0x0][0x388] ;  /* 0x0000e200ff027b82 */ /* 0x000e620000000a00 */
[----:B------:R-:W-:Y:S01]  /*00a0*/  ACQBULK ;  /* 0x000000000000782e */ /* 0x000fe20000000000 */
[----:B0-----:R-:W-:-:S05]  /*00b0*/  IMAD.SHL.U32 R4, R0, 0x2, RZ ;  /* 0x0000000200047824 */ /* 0x001fca00078e00ff */
[----:B------:R-:W-:-:S04]  /*00c0*/  LOP3.LUT R5, R4, 0x7c0, RZ, 0xc0, !PT ;  /* 0x000007c004057812 */ /* 0x000fc800078ec0ff */
[----:B------:R-:W-:-:S04]  /*00d0*/  LOP3.LUT R7, R5, 0x1f, R0, 0xf8, !PT ;  /* 0x0000001f05077812 */ /* 0x000fc800078ef800 */
[----:B------:R-:W-:-:S05]  /*00e0*/  IADD3 R18, P0, PT, R18, R7, RZ ;  /* 0x0000000712127210 */ /* 0x000fca0007f1e0ff */
[----:B------:R-:W-:Y:S02]  /*00f0*/  IMAD.X R17, RZ, RZ, RZ, P0 ;  /* 0x000000ffff117224 */ /* 0x000fe400000e06ff */
        /* <DEDUP_REMOVED lines=27> */
[----:B------:R-:W0:Y:S04]  /*02b0*/  LDS.64 R8, [R12+0x10] ;  /* 0x000010000c087984 */ /* 0x000e280000000a00 */
[----:B------:R-:W1:Y:S04]  /*02c0*/  LDS.128 R4, [R12+0x20] ;  /* 0x000020000c047984 */ /* 0x000e680000000c00 */
[----:B------:R-:W2:Y:S04]  /*02d0*/  LDS.U8 R14, [R12+0xc] ;  /* 0x00000c000c0e7984 */ /* 0x000ea80000000000 */
[----:B------:R-:W3:Y:S04]  /*02e0*/  LDS R29, [R12+0x8] ;  /* 0x000008000c1d7984 */ /* 0x000ee80000000800 */
[----:B------:R-:W-:Y:S04]  /*02f0*/  LDS.64 R2, [R12] ;  /* 0x000000000c027984 */ /* 0x000fe80000000a00 */
[----:B------:R-:W4:Y:S01]  /*0300*/  LDS.64 R10, [R12+0x18] ;  /* 0x000018000c0a7984 */ /* 0x000f220000000a00 */
[----:B0-----:R-:W-:-:S02]  /*0310*/  PRMT R21, R9, 0x7770, RZ ;  /* 0x0000777009157816 */ /* 0x001fc400000000ff */
[C---:B------:R-:W-:Y:S02]  /*0320*/  PRMT R20, R9.reuse, 0x7771, RZ ;  /* 0x0000777109147816 */ /* 0x040fe400000000ff */
[----:B------:R-:W-:Y:S02]  /*0330*/  PRMT R13, R9, 0x7772, RZ ;  /* 0x00007772090d7816 */ /* 0x000fe400000000ff */
[----:B-1----:R-:W-:Y:S02]  /*0340*/  PRMT R5, R5, 0x5410, R5 ;  /* 0x0000541005057816 */ /* 0x002fe40000000005 */
[----:B--2---:R-:W-:Y:S02]  /*0350*/  PRMT R19, R14, 0x7610, R19 ;  /* 0x000076100e137816 */ /* 0x004fe40000000013 */
[C---:B------:R-:W-:Y:S02]  /*0360*/  PRMT R22, R7.reuse, 0x7770, RZ ;  /* 0x0000777007167816 */ /* 0x040fe400000000ff */
[----:B------:R-:W-:-:S02]  /*0370*/  PRMT R24, R7, 0x7771, RZ ;  /* 0x0000777107187816 */ /* 0x000fc400000000ff */
[C---:B------:R-:W-:Y:S02]  /*0380*/  PRMT R25, R7.reuse, 0x7772, RZ ;  /* 0x0000777207197816 */ /* 0x040fe400000000ff */
[----:B------:R-:W-:Y:S02]  /*0390*/  PRMT R26, R7, 0x7773, RZ ;  /* 0x00007773071a7816 */ /* 0x000fe400000000ff */
[----:B------:R-:W-:Y:S01]  /*03a0*/  PRMT R9, R9, 0x7773, RZ ;  /* 0x0000777309097816 */ /* 0x000fe200000000ff */
[----:B------:R-:W-:Y:S01]  /*03b0*/  BAR.SYNC.DEFER_BLOCKING 0x0 ;  /* 0x0000000000007b1d */ /* 0x000fe20000010000 */
[----:B---3--:R-:W-:-:S07]  /*03c0*/  ISETP.GE.AND P0, PT, R4, R29, PT ;  /* 0x0000001d0400720c */ /* 0x008fce0003f06270 */
[----:B------:R-:W-:Y:S01]  /*03d0*/  PREEXIT ;  /* 0x000000000000782d */ /* 0x000fe20000000000 */
[----:B------:R-:W-:Y:S01]  /*03e0*/  PRMT R5, R26, 0x7610, R5 ;  /* 0x000076101a057816 */ /* 0x000fe20000000005 */
[----:B----4-:R-:W-:Y:S01]  /*03f0*/  IMAD.MOV.U32 R15, RZ, RZ, R11 ;  /* 0x000000ffff0f7224 */ /* 0x010fe200078e000b */
[----:B------:R-:W-:Y:S01]  /*0400*/  PRMT R27, R22, 0x7610, R27 ;  /* 0x00007610161b7816 */ /* 0x000fe2000000001b */
[----:B------:R-:W-:Y:S01]  /*0410*/  IMAD.MOV.U32 R14, RZ, RZ, R10 ;  /* 0x000000ffff0e7224 */ /* 0x000fe200078e000a */
[----:B------:R-:W-:Y:S01]  /*0420*/  PRMT R7, R25, 0x7610, R7 ;  /* 0x0000761019077816 */ /* 0x000fe20000000007 */
[----:B------:R-:W-:Y:S01]  /*0430*/  IMAD R23, R0, 0x30, R23 ;  /* 0x0000003000177824 */ /* 0x000fe200078e0217 */
        /* <DEDUP_REMOVED lines=8> */
[----:B------:R-:W-:Y:S01]  /*04c0*/  @!P0 PRMT R27, R21, 0x7610, R27 ;  /* 0x00007610151b8816 */ /* 0x000fe2000000001b */
[----:B------:R-:W-:Y:S01]  /*04d0*/  IMAD.MOV.U32 R10, RZ, RZ, R6 ;  /* 0x000000ffff0a7224 */ /* 0x000fe200078e0006 */
        /* <DEDUP_REMOVED lines=12> */
[----:B------:R-:W-:-:S07]  /*05a0*/  @!P0 PRMT R19, R5, 0x7632, R19 ;  /* 0x0000763205138816 */ /* 0x000fce0000000013 */
.L_x_502:
[----:B------:R-:W-:Y:S01]  /*05b0*/  BAR.SYNC.DEFER_BLOCKING 0x0 ;  /* 0x0000000000007b1d */ /* 0x000fe20000010000 */
[----:B------:R-:W-:Y:S01]  /*05c0*/  IMAD.MOV R25, RZ, RZ, -R22 ;  /* 0x000000ffff197224 */ /* 0x000fe200078e0a16 */
[----:B------:R-:W-:Y:S02]  /*05d0*/  LOP3.LUT R30, R13, 0xffff, RZ, 0xc0, !PT ;  /* 0x0000ffff0d1e7812 */ /* 0x000fe400078ec0ff */
[----:B------:R-:W-:Y:S02]  /*05e0*/  LOP3.LUT R9, R9, 0xffff, RZ, 0xc0, !PT ;  /* 0x0000ffff09097812 */ /* 0x000fe400078ec0ff */
[----:B------:R-:W-:Y:S01]  /*05f0*/  LOP3.LUT R24, R0, R25, RZ, 0xc0, !PT ;  /* 0x0000001900187212 */ /* 0x000fe200078ec0ff */
[----:B------:R-:W-:Y:S01]  /*0600*/  VIADD R25, R22, 0xffffffff ;  /* 0xffffffff16197836 */ /* 0x000fe20000000000 */
[----:B------:R-:W0:Y:S01]  /*0610*/  S2R R6, SR_CgaCtaId ;  /* 0x0000000000067919 */ /* 0x000e220000008800 */
[----:B------:R-:W-:Y:S01]  /*0620*/  LOP3.LUT R20, R20, 0xffff, RZ, 0xc0, !PT ;  /* 0x0000ffff14147812 */ /* 0x000fe200078ec0ff */
[----:B------:R-:W-:Y:S01]  /*0630*/  BSSY.RECONVERGENT B0, `(.L_x_496) ;  /* 0x0000038000007945 */ /* 0x000fe20003800200 */
[----:B------:R-:W-:Y:S01]  /*0640*/  IMAD.SHL.U32 R24, R24, 0x2, RZ ;  /* 0x0000000218187824 */ /* 0x000fe200078e00ff */
[----:B------:R-:W-:-:S02]  /*0650*/  LOP3.LUT R13, R25, R0, RZ, 0xc0, !PT ;  /* 0x00000000190d7212 */ /* 0x000fc400078ec0ff */
[----:B------:R-:W-:Y:S02]  /*0660*/  LOP3.LUT R21, R21, 0xffff, RZ, 0xc0, !PT ;  /* 0x0000ffff15157812 */ /* 0x000fe400078ec0ff */
[----:B------:R-:W-:Y:S02]  /*0670*/  VIMNMX.U32 R28, PT, PT, R24, 0x200, PT ;  /* 0x00000200181c7848 */ /* 0x000fe40003fe0000 */
[----:B------:R-:W-:Y:S02]  /*0680*/  LOP3.LUT R5, R5, 0xffff, RZ, 0xc0, !PT ;  /* 0x0000ffff05057812 */ /* 0x000fe400078ec0ff */
[-C--:B------:R-:W-:Y:S02]  /*0690*/  VIADDMNMX R25, R28, R22.reuse, 0x200, PT ;  /* 0x000002001c197446 */ /* 0x080fe40003800116 */
[----:B------:R-:W-:Y:S01]  /*06a0*/  LOP3.LUT R11, R11, 0xffff, RZ, 0xc0, !PT ;  /* 0x0000ffff0b0b7812 */ /* 0x000fe200078ec0ff */
[----:B------:R1:W-:Y:S01]  /*06b0*/  STS.64 [R23], R2 ;  /* 0x0000000217007388 */ /* 0x0003e20000000a00 */
[----:B------:R-:W-:-:S02]  /*06c0*/  VIADDMNMX R24, R25, R22, 0x200, PT ;  /* 0x0000020019187446 */ /* 0x000fc40003800116 */
[----:B------:R-:W-:Y:S01]  /*06d0*/  PRMT R9, R30, 0x3340, R9 ;  /* 0x000033401e097816 */ /* 0x000fe20000000009 */
[----:B------:R2:W-:Y:S01]  /*06e0*/  STS.64 [R23+0x18], R14 ;  /* 0x0000180e17007388 */ /* 0x0005e20000000a00 */
[----:B------:R-:W-:-:S03]  /*06f0*/  PRMT R20, R21, 0x3340, R20 ;  /* 0x0000334015147816 */ /* 0x000fc60000000014 */
[----:B------:R3:W-:Y:S01]  /*0700*/  STS [R23+0x8], R26 ;  /* 0x0000081a17007388 */ /* 0x0007e20000000800 */
[----:B------:R-:W-:Y:S01]  /*0710*/  PRMT R9, R20, 0x5410, R9 ;  /* 0x0000541014097816 */ /* 0x000fe20000000009 */
[----:B-1----:R-:W-:Y:S02]  /*0720*/  IMAD.SHL.U32 R2, R13, 0x2, RZ ;  /* 0x000000020d027824 */ /* 0x002fe400078e00ff */
[----:B------:R1:W-:Y:S01]  /*0730*/  STS [R23+0x20], R4 ;  /* 0x0000200417007388 */ /* 0x0003e20000000800 */
[----:B------:R-:W-:Y:S01]  /*0740*/  IMAD.IADD R3, R24, 0x1, -R25 ;  /* 0x0000000118037824 */ /* 0x000fe200078e0a19 */
[----:B------:R-:W-:Y:S02]  /*0750*/  MOV R13, 0x400 ;  /* 0x00000400000d7802 */ /* 0x000fe40000000f00 */
[----:B------:R-:W-:Y:S01]  /*0760*/  VIMNMX.U32 R2, PT, PT, R2, 0x200, PT ;  /* 0x0000020002027848 */ /* 0x000fe20003fe0000 */
[----:B------:R1:W-:Y:S01]  /*0770*/  STS.U8 [R23+0xc], R19 ;  /* 0x00000c1317007388 */ /* 0x0003e20000000000 */
[----:B--2---:R-:W-:-:S02]  /*0780*/  LOP3.LUT R14, R7, 0xffff, RZ, 0xc0, !PT ;  /* 0x0000ffff070e7812 */ /* 0x004fc400078ec0ff */
[C---:B------:R-:W-:Y:S01]  /*0790*/  ISETP.GE.AND P0, PT, R2.reuse, R3, PT ;  /* 0x000000030200720c */ /* 0x040fe20003f06270 */
[----:B------:R-:W-:Y:S01]  /*07a0*/  IMAD.IADD R3, R2, 0x1, -R3 ;  /* 0x0000000102037824 */ /* 0x000fe200078e0a03 */
[----:B------:R-:W-:Y:S01]  /*07b0*/  VIADDMNMX R7, R25, -R28, R2, PT ;  /* 0x8000001c19077246 */ /* 0x000fe20003800102 */
[----:B------:R1:W-:Y:S01]  /*07c0*/  STS.U8 [R23+0x24], R12 ;  /* 0x0000240c17007388 */ /* 0x0003e20000000000 */
[----:B---3--:R-:W-:Y:S02]  /*07d0*/  LOP3.LUT R26, R27, 0xffff, RZ, 0xc0, !PT ;  /* 0x0000ffff1b1a7812 */ /* 0x008fe400078ec0ff */
[----:B------:R-:W-:Y:S01]  /*07e0*/  SEL R3, R3, RZ, P0 ;  /* 0x000000ff03037207 */ /* 0x000fe20000000000 */
[----:B------:R1:W-:Y:S01]  /*07f0*/  STS.64 [R23+0x10], R8 ;  /* 0x0000100817007388 */ /* 0x0003e20000000a00 */
[----:B------:R-:W-:Y:S02]  /*0800*/  PRMT R5, R14, 0x3340, R5 ;  /* 0x000033400e057816 */ /* 0x000fe40000000005 */
[----:B------:R-:W-:-:S02]  /*0810*/  ISETP.GE.AND P0, PT, R3, R7, PT ;  /* 0x000000070300720c */ /* 0x000fc40003f06270 */
[----:B------:R-:W-:Y:S02]  /*0820*/  PRMT R26, R26, 0x3340, R11 ;  /* 0x000033401a1a7816 */ /* 0x000fe4000000000b */
[----:B0-----:R-:W-:Y:S02]  /*0830*/  LEA R13, R6, R13, 0x18 ;  /* 0x0000000d060d7211 */ /* 0x001fe400078ec0ff */
[----:B------:R-:W-:-:S05]  /*0840*/  PRMT R11, R26, 0x5410, R5 ;  /* 0x000054101a0b7816 */ /* 0x000fca0000000005 */
[----:B------:R1:W-:Y:S01]  /*0850*/  STS.64 [R23+0x28], R10 ;  /* 0x0000280a17007388 */ /* 0x0003e20000000a00 */
[----:B------:R-:W-:Y:S06]  /*0860*/  BAR.SYNC.DEFER_BLOCKING 0x0 ;  /* 0x0000000000007b1d */ /* 0x000fec0000010000 */
[----:B------:R-:W-:Y:S05]  /*0870*/  @P0 BRA `(.L_x_497) ;  /* 0x00000000004c0947 */ /* 0x000fea0003800000 */
[----:B------:R-:W0:Y:S01]  /*0880*/  S2R R5, SR_CgaCtaId ;  /* 0x0000000000057919 */ /* 0x000e220000008800 */
[----:B-1----:R-:W-:Y:S01]  /*0890*/  MOV R4, 0x400 ;  /* 0x0000040000047802 */ /* 0x002fe20000000f00 */
[----:B------:R-:W-:-:S03]  /*08a0*/  IMAD.IADD R9, R2, 0x1, R25 ;  /* 0x0000000102097824 */ /* 0x000fc600078e0219 */
[----:B0-----:R-:W-:-:S07]  /*08b0*/  LEA R8, R5, R4, 0x18 ;  /* 0x0000000405087211 */ /* 0x001fce00078ec0ff */
.L_x_498:
        /* <DEDUP_REMOVED lines=15> */
.L_x_497:
[----:B------:R-:W-:Y:S05]  /*09b0*/  BSYNC.RECONVERGENT B0 ;  /* 0x0000000000007941 */ /* 0x000fea0003800200 */
.L_x_496:
        /* <DEDUP_REMOVED lines=52> */
.L_x_500:
        /* <DEDUP_REMOVED lines=9> */
.L_x_501:
[----:B------:R-:W-:Y:S05]  /*0d90*/  BSYNC.RECONVERGENT B0 ;  /* 0x0000000000007941 */ /* 0x000fea0003800200 */
.L_x_499:
        /* <DEDUP_REMOVED lines=8> */
[----:B------:R-:W-:Y:S02]  /*0e20*/  SEL R34, R37, R34, P0 ;  /* 0x0000002225227207 */ /* 0x000fe40000000000 */
[----:B----4-:R-:W-:-:S02]  /*0e30*/  SEL R14, R6, R4, P0 ;  /* 0x00000004060e7207 */ /* 0x010fc40000000000 */
[----:B------:R-:W-:Y:S02]  /*0e40*/  SEL R4, R27, R28, P0 ;  /* 0x0000001c1b047207 */ /* 0x000fe40000000000 */
[----:B------:R-:W-:Y:S02]  /*0e50*/  SEL R15, R7, R5, P0 ;  /* 0x00000005070f7207 */ /* 0x000fe40000000000 */
[----:B------:R-:W-:Y:S02]  /*0e60*/  SEL R10, R12, R10, P0 ;  /* 0x0000000a0c0a7207 */ /* 0x000fe40000000000 */
[----:B------:R-:W-:Y:S02]  /*0e70*/  PRMT R27, R11, 0x7610, R27 ;  /* 0x000076100b1b7816 */ /* 0x000fe4000000001b */
[----:B------:R-:W-:Y:S02]  /*0e80*/  SEL R7, R40, R35, P0 ;  /* 0x0000002328077207 */ /* 0x000fe40000000000 */
[----:B------:R-:W-:-:S02]  /*0e90*/  SEL R5, R39, R36, P0 ;  /* 0x0000002427057207 */ /* 0x000fc40000000000 */
[----:B------:R-:W-:Y:S02]  /*0ea0*/  PRMT R12, R29, 0x7610, R12 ;  /* 0x000076101d0c7816 */ /* 0x000fe4000000000c */
[----:B------:R-:W-:Y:S01]  /*0eb0*/  PRMT R11, R34, 0x7610, R11 ;  /* 0x00007610220b7816 */ /* 0x000fe2000000000b */
[----:B------:R-:W-:Y:S06]  /*0ec0*/  @!P1 BRA `(.L_x_502) ;  /* 0xfffffff400b89947 */ /* 0x000fec000383ffff */
[----:B------:R-:W0:Y:S01]  /*0ed0*/  LDCU.U8 UR4, c[0x0][0x380] ;  /* 0x00007000ff0477ac */ /* 0x000e220008000000 */
[----:B------:R-:W1:Y:S01]  /*0ee0*/  S2R R23, SR_LANEID ;  /* 0x0000000000177919 */ /* 0x000e620000000000 */
[----:B0-----:R-:W-:-:S04]  /*0ef0*/  UPRMT UR4, UR4, 0x8880, URZ ;  /* 0x0000888004047896 */ /* 0x001fc800080000ff */
[----:B------:R-:W-:Y:S01]  /*0f00*/  UISETP.NE.AND UP0, UPT, UR4, URZ, UPT ;  /* 0x000000ff0400728c */ /* 0x000fe2000bf05270 */
[----:B-1----:R-:W-:Y:S01]  /*0f10*/  IMAD R23, R23, 0x18, R16 ;  /* 0x0000001817177824 */ /* 0x002fe200078e0210 */
[----:B------:R-:W-:Y:S07]  /*0f20*/  BAR.SYNC.DEFER_BLOCKING 0x0 ;  /* 0x0000000000007b1d */ /* 0x000fee0000010000 */
[----:B------:R-:W-:Y:S05]  /*0f30*/  BRA.U !UP0, `(.L_x_503) ;  /* 0x0000000108c87547 */ /* 0x000fea000b800000 */
[----:B------:R-:W0:Y:S01]  /*0f40*/  S2R R17, SR_TID.X ;  /* 0x0000000000117919 */ /* 0x000e220000002100 */
[----:B------:R-:W-:Y:S01]  /*0f50*/  LOP3.LUT R0, R13, 0xffff, RZ, 0xc0, !PT ;  /* 0x0000ffff0d007812 */ /* 0x000fe200078ec0ff */
[----:B------:R-:W-:Y:S01]  /*0f60*/  IMAD.MOV.U32 R24, RZ, RZ, R10 ;  /* 0x000000ffff187224 */ /* 0x000fe200078e000a */
[----:B------:R-:W-:Y:S01]  /*0f70*/  LOP3.LUT R9, R9, 0xffff, RZ, 0xc0, !PT ;  /* 0x0000ffff09097812 */ /* 0x000fe200078ec0ff */
[----:B------:R-:W1:Y:S01]  /*0f80*/  S2R R13, SR_CTAID.X ;  /* 0x00000000000d7919 */ /* 0x000e620000002500 */
[----:B------:R-:W-:Y:S02]  /*0f90*/  LOP3.LUT R20, R20, 0xffff, RZ, 0xc0, !PT ;  /* 0x0000ffff14147812 */ /* 0x000fe400078ec0ff */
        /* <DEDUP_REMOVED lines=8> */
[----:B------:R-:W-:Y:S02]  /*1020*/  PRMT R0, R0, 0x3340, R9 ;  /* 0x0000334000007816 */ /* 0x000fe40000000009 */
[----:B------:R-:W-:Y:S01]  /*1030*/  PRMT R21, R21, 0x3340, R20 ;  /* 0x0000334015157816 */ /* 0x000fe20000000014 */
[----:B------:R-:W-:Y:S01]  /*1040*/  IMAD.MOV.U32 R20, RZ, RZ, R8 ;  /* 0x000000ffff147224 */ /* 0x000fe200078e0008 */
[----:B------:R-:W-:Y:S01]  /*1050*/  PRMT R5, R6, 0x3340, R5 ;  /* 0x0000334006057816 */ /* 0x000fe20000000005 */
[----:B------:R-:W-:Y:S01]  /*1060*/  STS [R23+0x20], R4 ;  /* 0x0000200417007388 */ /* 0x000fe20000000800 */
[----:B------:R-:W-:Y:S01]  /*1070*/  PRMT R18, R18, 0x3340, R11 ;  /* 0x0000334012127816 */ /* 0x000fe2000000000b */
[----:B--2---:R-:W2:Y:S01]  /*1080*/  LDC.64 R2, c[0x0][0x398] ;  /* 0x0000e600ff027b82 */ /* 0x004ea20000000a00 */
[----:B------:R-:W-:Y:S01]  /*1090*/  PRMT R21, R21, 0x5410, R0 ;  /* 0x0000541015157816 */ /* 0x000fe20000000000 */
[----:B------:R-:W-:Y:S01]  /*10a0*/  STS.U8 [R23+0xc], R19 ;  /* 0x00000c1317007388 */ /* 0x000fe20000000000 */
[----:B------:R-:W-:-:S03]  /*10b0*/  PRMT R25, R18, 0x5410, R5 ;  /* 0x0000541012197816 */ /* 0x000fc60000000005 */
[----:B------:R-:W-:Y:S01]  /*10c0*/  STS.U8 [R23+0x24], R12 ;  /* 0x0000240c17007388 */ /* 0x000fe20000000000 */
[C---:B0-----:R-:W-:Y:S01]  /*10d0*/  LOP3.LUT R0, R17.reuse, 0x1f, RZ, 0xc0, !PT ;  /* 0x0000001f11007812 */ /* 0x041fe200078ec0ff */
[----:B------:R-:W-:Y:S02]  /*10e0*/  IMAD.SHL.U32 R17, R17, 0x2, RZ ;  /* 0x0000000211117824 */ /* 0x000fe400078e00ff */
[----:B------:R-:W-:Y:S02]  /*10f0*/  STS.64 [R23+0x10], R20 ;  /* 0x0000101417007388 */ /* 0x000fe40000000a00 */
[----:B-1----:R-:W-:Y:S02]  /*1100*/  IMAD R0, R13, 0x200, R0 ;  /* 0x000002000d007824 */ /* 0x002fe400078e0200 */
[----:B------:R-:W-:Y:S01]  /*1110*/  STS.64 [R23+0x28], R24 ;  /* 0x0000281817007388 */ /* 0x000fe20000000a00 */
[----:B------:R-:W-:-:S03]  /*1120*/  NOP ;  /* 0x0000000000007918 */ /* 0x000fc60000000000 */
[----:B------:R-:W0:Y:S01]  /*1130*/  LDS.64 R6, [R16] ;  /* 0x0000000010067984 */ /* 0x000e220000000a00 */
[----:B------:R-:W-:-:S03]  /*1140*/  LOP3.LUT R13, R17, 0x7c0, RZ, 0xc0, !PT ;  /* 0x000007c0110d7812 */ /* 0x000fc600078ec0ff */
[----:B------:R-:W1:Y:S01]  /*1150*/  LDS.64 R8, [R16+0x8] ;  /* 0x0000080010087984 */ /* 0x000e620000000a00 */
[----:B------:R-:W-:-:S03]  /*1160*/  IADD3 R13, P0, PT, R13, R0, RZ ;  /* 0x000000000d0d7210 */ /* 0x000fc60007f1e0ff */
[----:B------:R-:W3:Y:S02]  /*1170*/  LDS.64 R10, [R16+0x10] ;  /* 0x00001000100a7984 */ /* 0x000ee40000000a00 */
[----:B------:R-:W-:Y:S02]  /*1180*/  IMAD.X R0, RZ, RZ, RZ, P0 ;  /* 0x000000ffff007224 */ /* 0x000fe400000e06ff */
[----:B------:R-:W4:Y:S01]  /*1190*/  LDS.64 R14, [R16+0x300] ;  /* 0x00030000100e7984 */ /* 0x000f220000000a00 */
[----:B--2---:R-:W-:-:S03]  /*11a0*/  IMAD.WIDE.U32 R2, R13, 0x18, R2 ;  /* 0x000000180d027825 */ /* 0x004fc600078e0002 */
[----:B------:R-:W2:Y:S01]  /*11b0*/  LDS.64 R4, [R16+0x308] ;  /* 0x0003080010047984 */ /* 0x000ea20000000a00 */
[----:B------:R-:W-:-:S03]  /*11c0*/  IMAD R13, R0, 0x18, RZ ;  /* 0x00000018000d7824 */ /* 0x000fc600078e02ff */
[----:B------:R-:W5:Y:S01]  /*11d0*/  LDS.64 R18, [R16+0x310] ;  /* 0x0003100010127984 */ /* 0x000f620000000a00 */
[----:B------:R-:W-:-:S05]  /*11e0*/  IMAD.IADD R3, R3, 0x1, R13 ;  /* 0x0000000103037824 */ /* 0x000fca00078e020d */
[----:B0-----:R-:W-:Y:S04]  /*11f0*/  STG.E.64 desc[UR8][R2.64], R6 ;  /* 0x0000000602007986 */ /* 0x001fe8000c101b08 */
[----:B-1----:R-:W-:Y:S04]  /*1200*/  STG.E.64 desc[UR8][R2.64+0x8], R8 ;  /* 0x0000080802007986 */ /* 0x002fe8000c101b08 */
[----:B---3--:R-:W-:Y:S04]  /*1210*/  STG.E.64 desc[UR8][R2.64+0x10], R10 ;  /* 0x0000100a02007986 */ /* 0x008fe8000c101b08 */
[----:B----4-:R-:W-:Y:S04]  /*1220*/  STG.E.64 desc[UR8][R2.64+0x300], R14 ;  /* 0x0003000e02007986 */ /* 0x010fe8000c101b08 */
[----:B--2---:R-:W-:Y:S04]  /*1230*/  STG.E.64 desc[UR8][R2.64+0x308], R4 ;  /* 0x0003080402007986 */ /* 0x004fe8000c101b08 */
[----:B-----5:R-:W-:Y:S01]  /*1240*/  STG.E.64 desc[UR8][R2.64+0x310], R18 ;  /* 0x0003101202007986 */ /* 0x020fe2000c101b08 */
[----:B------:R-:W-:Y:S05]  /*1250*/  EXIT ;  /* 0x000000000000794d */ /* 0x000fea0003800000 */
.L_x_503:
[----:B------:R-:W-:Y:S01]  /*1260*/  LOP3.LUT R9, R9, 0xffff, RZ, 0xc0, !PT ;  /* 0x0000ffff09097812 */ /* 0x000fe200078ec0ff */
[----:B------:R-:W-:Y:S01]  /*1270*/  IMAD.MOV.U32 R24, RZ, RZ, R8 ;  /* 0x000000ffff187224 */ /* 0x000fe200078e0008 */
[----:B------:R-:W-:Y:S01]  /*1280*/  LOP3.LUT R0, R13, 0xffff, RZ, 0xc0, !PT ;  /* 0x0000ffff0d007812 */ /* 0x000fe200078ec0ff */
[----:B------:R-:W-:Y:S01]  /*1290*/  IMAD.MOV.U32 R28, RZ, RZ, R10 ;  /* 0x000000ffff1c7224 */ /* 0x000fe200078e000a */
[----:B------:R-:W-:Y:S01]  /*12a0*/  LOP3.LUT R20, R20, 0xffff, RZ, 0xc0, !PT ;  /* 0x0000ffff14147812 */ /* 0x000fe200078ec0ff */
[----:B------:R-:W-:Y:S01]  /*12b0*/  STS.64 [R23], R2 ;  /* 0x0000000217007388 */ /* 0x000fe20000000a00 */
[----:B------:R-:W-:Y:S01]  /*12c0*/  LOP3.LUT R21, R21, 0xffff, RZ, 0xc0, !PT ;  /* 0x0000ffff15157812 */ /* 0x000fe200078ec0ff */
[----:B------:R-:W-:Y:S01]  /*12d0*/  IMAD R17, R17, 0x18, RZ ;  /* 0x0000001811117824 */ /* 0x000fe200078e02ff */
        /* <DEDUP_REMOVED lines=9> */
[----:B------:R-:W0:Y:S01]  /*1370*/  LDC.64 R8, c[0x0][0x3b0] ;  /* 0x0000ec00ff087b82 */ /* 0x000e220000000a00 */
[----:B------:R-:W-:Y:S01]  /*1380*/  PRMT R5, R6, 0x3340, R5 ;  /* 0x0000334006057816 */ /* 0x000fe20000000005 */
[----:B------:R-:W-:Y:S01]  /*1390*/  STS.U8 [R23+0xc], R19 ;  /* 0x00000c1317007388 */ /* 0x000fe20000000000 */
[----:B------:R-:W-:-:S02]  /*13a0*/  PRMT R22, R22, 0x3340, R11 ;  /* 0x0000334016167816 */ /* 0x000fc4000000000b */
[----:B------:R-:W-:Y:S01]  /*13b0*/  PRMT R25, R21, 0x5410, R0 ;  /* 0x0000541015197816 */ /* 0x000fe20000000000 */
[----:B------:R-:W-:Y:S01]  /*13c0*/  STS.U8 [R23+0x24], R12 ;  /* 0x0000240c17007388 */ /* 0x000fe20000000000 */
[----:B------:R-:W-:-:S03]  /*13d0*/  PRMT R29, R22, 0x5410, R5 ;  /* 0x00005410161d7816 */ /* 0x000fc60000000005 */
[----:B------:R-:W-:Y:S04]  /*13e0*/  STS.64 [R23+0x10], R24 ;  /* 0x0000101817007388 */ /* 0x000fe80000000a00 */
[----:B------:R-:W-:Y:S01]  /*13f0*/  STS.64 [R23+0x28], R28 ;  /* 0x0000281c17007388 */ /* 0x000fe20000000a00 */
[----:B------:R-:W-:-:S03]  /*1400*/  NOP ;  /* 0x0000000000007918 */ /* 0x000fc60000000000 */
[----:B------:R-:W1:Y:S01]  /*1410*/  LDS.64 R2, [R16] ;  /* 0x0000000010027984 */ /* 0x000e620000000a00 */
[----:B0-----:R-:W-:-:S03]  /*1420*/  IMAD.WIDE.U32 R4, R18, 0x18, R8 ;  /* 0x0000001812047825 */ /* 0x001fc600078e0008 */
[----:B------:R-:W0:Y:S01]  /*1430*/  LDS.64 R14, [R16+0x10] ;  /* 0x00001000100e7984 */ /* 0x000e220000000a00 */
[----:B------:R-:W-:-:S03]  /*1440*/  IMAD.IADD R5, R17, 0x1, R5 ;  /* 0x0000000111057824 */ /* 0x000fc600078e0205 */
[----:B------:R-:W2:Y:S04]  /*1450*/  LDS.64 R6, [R16+0x300] ;  /* 0x0003000010067984 */ /* 0x000ea80000000a00 */
[----:B------:R-:W3:Y:S04]  /*1460*/  LDS R11, [R16+0x8] ;  /* 0x00000800100b7984 */ /* 0x000ee80000000800 */
[----:B------:R-:W4:Y:S04]  /*1470*/  LDS.U8 R13, [R16+0xc] ;  /* 0x00000c00100d7984 */ /* 0x000f280000000000 */
[----:B------:R-:W5:Y:S04]  /*1480*/  LDS R19, [R16+0x308] ;  /* 0x0003080010137984 */ /* 0x000f680000000800 */
[----:B------:R-:W5:Y:S04]  /*1490*/  LDS.U8 R21, [R16+0x30c] ;  /* 0x00030c0010157984 */ /* 0x000f680000000000 */
[----:B------:R-:W5:Y:S04]  /*14a0*/  LDS.64 R24, [R16+0x310] ;  /* 0x0003100010187984 */ /* 0x000f680000000a00 */
[----:B-1----:R-:W-:Y:S04]  /*14b0*/  STG.E.64 desc[UR8][R4.64], R2 ;  /* 0x0000000204007986 */ /* 0x002fe8000c101b08 */
[----:B0-----:R-:W-:Y:S04]  /*14c0*/  STG.E.64 desc[UR8][R4.64+0x10], R14 ;  /* 0x0000100e04007986 */ /* 0x001fe8000c101b08 */
[----:B--2---:R-:W-:Y:S04]  /*14d0*/  STG.E.64 desc[UR8][R4.64+0x300], R6 ;  /* 0x0003000604007986 */ /* 0x004fe8000c101b08 */
[----:B---3--:R-:W-:Y:S04]  /*14e0*/  STG.E desc[UR8][R4.64+0x8], R11 ;  /* 0x0000080b04007986 */ /* 0x008fe8000c101908 */
[----:B----4-:R-:W-:Y:S04]  /*14f0*/  STG.E.U8 desc[UR8][R4.64+0xc], R13 ;  /* 0x00000c0d04007986 */ /* 0x010fe8000c101108 */
[----:B-----5:R-:W-:Y:S04]  /*1500*/  STG.E desc[UR8][R4.64+0x308], R19 ;  /* 0x0003081304007986 */ /* 0x020fe8000c101908 */
[----:B------:R-:W-:Y:S04]  /*1510*/  STG.E.U8 desc[UR8][R4.64+0x30c], R21 ;  /* 0x00030c1504007986 */ /* 0x000fe8000c101108 */
[----:B------:R-:W-:Y:S01]  /*1520*/  STG.E.64 desc[UR8][R4.64+0x310], R24 ;  /* 0x0003101804007986 */ /* 0x000fe2000c101b08 */
[----:B------:R-:W-:Y:S05]  /*1530*/  EXIT ;  /* 0x000000000000794d */ /* 0x000fea0003800000 */
.L_x_495:
[----:B------:R-:W0:Y:S01]  /*1540*/  LDC.64 R4, c[0x0][0x388] ;  /* 0x0000e200ff047b82 */ /* 0x000e220000000a00 */
[----:B------:R-:W-:Y:S01]  /*1550*/  ACQBULK ;  /* 0x000000000000782e */ /* 0x000fe20000000000 */
[----:B------:R-:W1:Y:S06]  /*1560*/  S2R R16, SR_TID.X ;  /* 0x0000000000107919 */ /* 0x000e6c0000002100 */
[----:B------:R-:W2:Y:S01]  /*1570*/  LDC R0, c[0x0][0x3a8] ;  /* 0x0000ea00ff007b82 */ /* 0x000ea20000000800 */
[----:B0-----:R-:W-:-:S05]  /*1580*/  IMAD.WIDE.U32 R4, R18, 0x18, R4 ;  /* 0x0000001812047825 */ /* 0x001fca00078e0004 */
[----:B------:R-:W3:Y:S04]  /*1590*/  LDG.E.64 R2, desc[UR8][R4.64+0x10] ;  /* 0x0000100804027981 */ /* 0x000ee8000c1e1b00 */
[----:B------:R-:W4:Y:S04]  /*15a0*/  LDG.E.64 R12, desc[UR8][R4.64] ;  /* 0x00000008040c7981 */ /* 0x000f28000c1e1b00 */
[----:B------:R-:W5:Y:S04]  /*15b0*/  LDG.E R9, desc[UR8][R4.64+0x8] ;  /* 0x0000080804097981 */ /* 0x000f68000c1e1900 */
[----:B------:R3:W5:Y:S01]  /*15c0*/  LDG.E.U8 R11, desc[UR8][R4.64+0xc] ;  /* 0x00000c08040b7981 */ /* 0x000762000c1e1100 */
[----:B-1----:R-:W-:-:S02]  /*15d0*/  IMAD.SHL.U32 R10, R16, 0x2, RZ ;  /* 0x00000002100a7824 */ /* 0x002fc400078e00ff */
[----:B------:R-:W-:-:S03]  /*15e0*/  IMAD.MOV R17, RZ, RZ, -R18 ;  /* 0x000000ffff117224 */ /* 0x000fc600078e0a12 */
[----:B------:R-:W-:-:S04]  /*15f0*/  LOP3.LUT R8, R10, 0x7c0, RZ, 0xc0, !PT ;  /* 0x000007c00a087812 */ /* 0x000fc800078ec0ff */
[----:B------:R-:W-:Y:S02]  /*1600*/  LOP3.LUT R6, R8, 0x1f, R16, 0xf8, !PT ;  /* 0x0000001f08067812 */ /* 0x000fe400078ef810 */
[----:B--2---:R-:W-:-:S03]  /*1610*/  VIADDMNMX R17, R17, R0, 0x200, PT ;  /* 0x0000020011117446 */ /* 0x004fc60003800100 */
[C---:B------:R-:W-:Y:S02]  /*1620*/  VIADD R0, R6.reuse, 0x20 ;  /* 0x0000002006007836 */ /* 0x040fe40000000000 */
[C---:B------:R-:W-:Y:S01]  /*1630*/  IMAD R25, R6.reuse, 0x18, RZ ;  /* 0x0000001806197824 */ /* 0x040fe200078e02ff */
[-C--:B------:R-:W-:Y:S02]  /*1640*/  ISETP.GE.AND P0, PT, R6, R17.reuse, PT ;  /* 0x000000110600720c */ /* 0x080fe40003f06270 */
[----:B------:R-:W-:Y:S02]  /*1650*/  ISETP.GE.AND P1, PT, R0, R17, PT ;  /* 0x000000110000720c */ /* 0x000fe40003f26270 */
[----:B------:R-:W-:-:S05]  /*1660*/  IADD3 R24, P2, PT, R25, R4, RZ ;  /* 0x0000000419187210 */ /* 0x000fca0007f5e0ff */
[----:B------:R-:W-:-:S05]  /*1670*/  IMAD.X R25, RZ, RZ, R5, P2 ;  /* 0x000000ffff197224 */ /* 0x000fca00010e0605 */
[----:B------:R-:W2:Y:S01]  /*1680*/  @!P0 LDG.E.64 R6, desc[UR8][R24.64+0x10] ;  /* 0x0000100818068981 */ /* 0x000ea2000c1e1b00 */
[----:B---3--:R-:W-:-:S06]  /*1690*/  IMAD.MOV.U32 R4, RZ, RZ, R2 ;  /* 0x000000ffff047224 */ /* 0x008fcc00078e0002 */
[----:B------:R-:W3:Y:S01]  /*16a0*/  @!P1 LDG.E.64 R4, desc[UR8][R24.64+0x310] ;  /* 0x0003100818049981 */ /* 0x000ee2000c1e1b00 */
[----:B----4-:R-:W-:Y:S02]  /*16b0*/  IMAD.MOV.U32 R26, RZ, RZ, R12 ;  /* 0x000000ffff1a7224 */ /* 0x010fe400078e000c */
[----:B------:R-:W-:Y:S02]  /*16c0*/  IMAD.MOV.U32 R27, RZ, RZ, R13 ;  /* 0x000000ffff1b7224 */ /* 0x000fe400078e000d */
[----:B-----5:R-:W-:Y:S01]  /*16d0*/  IMAD.MOV.U32 R19, RZ, RZ, R9 ;  /* 0x000000ffff137224 */ /* 0x020fe200078e0009 */
[----:B------:R-:W-:Y:S01]  /*16e0*/  PRMT R21, R11, 0x7610, R21 ;  /* 0x000076100b157816 */ /* 0x000fe20000000015 */
[----:B------:R-:W4:Y:S04]  /*16f0*/  @!P0 LDG.E.64 R12, desc[UR8][R24.64] ;  /* 0x00000008180c8981 */ /* 0x000f28000c1e1b00 */
[----:B------:R-:W5:Y:S04]  /*1700*/  @!P1 LDG.E.64 R26, desc[UR8][R24.64+0x300] ;  /* 0x00030008181a9981 */ /* 0x000f68000c1e1b00 */
[----:B------:R-:W4:Y:S04]  /*1710*/  @!P0 LDG.E R9, desc[UR8][R24.64+0x8] ;  /* 0x0000080818098981 */ /* 0x000f28000c1e1900 */
[----:B------:R-:W4:Y:S04]  /*1720*/  @!P1 LDG.E R19, desc[UR8][R24.64+0x308] ;  /* 0x0003080818139981 */ /* 0x000f28000c1e1900 */
[----:B------:R-:W4:Y:S04]  /*1730*/  @!P0 LDG.E.U8 R11, desc[UR8][R24.64+0xc] ;  /* 0x00000c08180b8981 */ /* 0x000f28000c1e1100 */
[----:B------:R0:W4:Y:S01]  /*1740*/  @!P1 LDG.E.U8 R21, desc[UR8][R24.64+0x30c] ;  /* 0x00030c0818159981 */ /* 0x000122000c1e1100 */
[----:B------:R-:W1:Y:S01]  /*1750*/  S2R R0, SR_CgaCtaId ;  /* 0x0000000000007919 */ /* 0x000e620000008800 */
[----:B------:R-:W1:Y:S01]  /*1760*/  S2R R15, SR_LANEID ;  /* 0x00000000000f7919 */ /* 0x000e620000000000 */
[----:B------:R-:W-:-:S02]  /*1770*/  MOV R23, 0x400 ;  /* 0x0000040000177802 */ /* 0x000fc40000000f00 */
[C---:B------:R-:W-:Y:S02]  /*1780*/  PRMT R29, R3.reuse, 0x7770, RZ ;  /* 0x00007770031d7816 */ /* 0x040fe400000000ff */
[C---:B------:R-:W-:Y:S02]  /*1790*/  PRMT R28, R3.reuse, 0x7771, RZ ;  /* 0x00007771031c7816 */ /* 0x040fe400000000ff */
[C---:B0-----:R-:W-:Y:S02]  /*17a0*/  PRMT R24, R3.reuse, 0x7772, RZ ;  /* 0x0000777203187816 */ /* 0x041fe400000000ff */
[----:B------:R-:W-:Y:S02]  /*17b0*/  PRMT R22, R3, 0x7773, RZ ;  /* 0x0000777303167816 */ /* 0x000fe400000000ff */
[----:B------:R-:W-:Y:S02]  /*17c0*/  PRMT R3, R29, 0x7610, R3 ;  /* 0x000076101d037816 */ /* 0x000fe40000000003 */
[----:B------:R-:W-:-:S02]  /*17d0*/  PRMT R14, R24, 0x7610, R14 ;  /* 0x00007610180e7816 */ /* 0x000fc4000000000e */
[----:B------:R-:W-:Y:S02]  /*17e0*/  PRMT R20, R22, 0x7610, R20 ;  /* 0x0000761016147816 */ /* 0x000fe40000000014 */
[C---:B--2---:R-:W-:Y:S02]  /*17f0*/  @!P0 PRMT R29, R7.reuse, 0x7770, RZ ;  /* 0x00007770071d8816 */ /* 0x044fe400000000ff */
[C---:B------:R-:W-:Y:S02]  /*1800*/  @!P0 PRMT R24, R7.reuse, 0x7772, RZ ;  /* 0x0000777207188816 */ /* 0x040fe400000000ff */
[----:B------:R-:W-:Y:S02]  /*1810*/  @!P0 PRMT R22, R7, 0x7773, RZ ;  /* 0x0000777307168816 */ /* 0x000fe400000000ff */
[----:B-1----:R-:W-:Y:S01]  /*1820*/  LEA R23, R0, R23, 0x18 ;  /* 0x0000001700177211 */ /* 0x002fe200078ec0ff */
[----:B------:R-:W-:Y:S01]  /*1830*/  IMAD.IADD R0, R8, 0x1, R15 ;  /* 0x0000000108007824 */ /* 0x000fe200078e020f */
[----:B------:R-:W-:-:S02]  /*1840*/  PRMT R8, R28, 0x7610, R8 ;  /* 0x000076101c087816 */ /* 0x000fc40000000008 */
[----:B------:R-:W-:Y:S02]  /*1850*/  @!P0 PRMT R28, R7, 0x7771, RZ ;  /* 0x00007771071c8816 */ /* 0x000fe400000000ff */
[----:B------:R-:W-:Y:S02]  /*1860*/  LOP3.LUT R29, R29, 0xffff, RZ, 0xc0, !PT ;  /* 0x0000ffff1d1d7812 */ /* 0x000fe400078ec0ff */
[----:B------:R-:W-:Y:S02]  /*1870*/  LOP3.LUT R28, R28, 0xffff, RZ, 0xc0, !PT ;  /* 0x0000ffff1c1c7812 */ /* 0x000fe400078ec0ff */
[----:B------:R-:W-:Y:S01]  /*1880*/  LOP3.LUT R22, R22, 0xffff, RZ, 0xc0, !PT ;  /* 0x0000ffff16167812 */ /* 0x000fe200078ec0ff */
[----:B------:R-:W-:Y:S01]  /*1890*/  IMAD R0, R0, 0x18, R23 ;  /* 0x0000001800007824 */ /* 0x000fe200078e0217 */
[----:B------:R-:W-:Y:S01]  /*18a0*/  PRMT R28, R29, 0x3340, R28 ;  /* 0x000033401d1c7816 */ /* 0x000fe2000000001c */
[----:B------:R-:W-:Y:S01]  /*18b0*/  @!P0 IMAD.MOV.U32 R2, RZ, RZ, R6 ;  /* 0x000000ffff028224 */ /* 0x000fe200078e0006 */
[----:B---3--:R-:W-:-:S02]  /*18c0*/  @!P1 PRMT R3, R5, 0x7770, RZ ;  /* 0x0000777005039816 */ /* 0x008fc400000000ff */
[C---:B------:R-:W-:Y:S02]  /*18d0*/  @!P1 PRMT R8, R5.reuse, 0x7771, RZ ;  /* 0x0000777105089816 */ /* 0x040fe400000000ff */
[C---:B------:R-:W-:Y:S02]  /*18e0*/  @!P1 PRMT R14, R5.reuse, 0x7772, RZ ;  /* 0x00007772050e9816 */ /* 0x040fe400000000ff */
[----:B------:R-:W-:Y:S02]  /*18f0*/  @!P1 PRMT R20, R5, 0x7773, RZ ;  /* 0x0000777305149816 */ /* 0x000fe400000000ff */
[----:B------:R-:W-:Y:S02]  /*1900*/  LOP3.LUT R7, R3, 0xffff, RZ, 0xc0, !PT ;  /* 0x0000ffff03077812 */ /* 0x000fe400078ec0ff */
[----:B------:R-:W-:Y:S02]  /*1910*/  LOP3.LUT R5, R24, 0xffff, RZ, 0xc0, !PT ;  /* 0x0000ffff18057812 */ /* 0x000fe400078ec0ff */
[----:B------:R-:W-:-:S02]  /*1920*/  LOP3.LUT R8, R8, 0xffff, RZ, 0xc0, !PT ;  /* 0x0000ffff08087812 */ /* 0x000fc400078ec0ff */
[----:B------:R-:W-:Y:S02]  /*1930*/  LOP3.LUT R20, R20, 0xffff, RZ, 0xc0, !PT ;  /* 0x0000ffff14147812 */ /* 0x000fe400078ec0ff */
[----:B------:R-:W-:Y:S02]  /*1940*/  LOP3.LUT R3, R14, 0xffff, RZ, 0xc0, !PT ;  /* 0x0000ffff0e037812 */ /* 0x000fe400078ec0ff */
[----:B------:R-:W-:Y:S02]  /*1950*/  PRMT R5, R5, 0x3340, R22 ;  /* 0x0000334005057816 */ /* 0x000fe40000000016 */
[----:B------:R-:W-:Y:S02]  /*1960*/  PRMT R8, R7, 0x3340, R8 ;  /* 0x0000334007087816 */ /* 0x000fe40000000008 */
[----:B------:R-:W-:Y:S01]  /*1970*/  PRMT R3, R3, 0x3340, R20 ;  /* 0x0000334003037816 */ /* 0x000fe20000000014 */
[----:B-----5:R0:W-:Y:S01]  /*1980*/  STS.64 [R0+0x300], R26 ;  /* 0x0003001a00007388 */ /* 0x0201e20000000a00 */
[----:B------:R-:W-:Y:S01]  /*1990*/  PRMT R25, R28, 0x5410, R5 ;  /* 0x000054101c197816 */ /* 0x000fe20000000005 */
[----:B------:R-:W-:-:S02]  /*19a0*/  IMAD.MOV.U32 R24, RZ, RZ, R2 ;  /* 0x000000ffff187224 */ /* 0x000fc400078e0002 */
[----:B------:R-:W-:Y:S01]  /*19b0*/  IMAD R22, R15, 0x18, R0 ;  /* 0x000000180f167824 */ /* 0x000fe200078e0200 */
[----:B----4-:R-:W-:Y:S01]  /*19c0*/  STS.64 [R0], R12 ;  /* 0x0000000c00007388 */ /* 0x010fe20000000a00 */
[----:B0-----:R-:W-:Y:S01]  /*19d0*/  PRMT R27, R8, 0x5410, R3 ;  /* 0x00005410081b7816 */ /* 0x001fe20000000003 */
[----:B------:R-:W-:Y:S02]  /*19e0*/  IMAD.MOV.U32 R26, RZ, RZ, R4 ;  /* 0x000000ffff1a7224 */ /* 0x000fe400078e0004 */
[----:B------:R-:W-:Y:S04]  /*19f0*/  STS [R0+0x8], R9 ;  /* 0x0000080900007388 */ /* 0x000fe80000000800 */
        /* <DEDUP_REMOVED lines=13> */
[----:B------:R-:W-:Y:S02]  /*1ad0*/  PRMT R20, R7, 0x7772, RZ ;  /* 0x0000777207147816 */ /* 0x000fe400000000ff */
[----:B-1----:R-:W-:Y:S02]  /*1ae0*/  PRMT R19, R2, 0x5410, R5 ;  /* 0x0000541002137816 */ /* 0x002fe40000000005 */
[----:B------:R-:W-:Y:S02]  /*1af0*/  PRMT R28, R11, 0x7610, R28 ;  /* 0x000076100b1c7816 */ /* 0x000fe4000000001c */
[C---:B------:R-:W-:Y:S01]  /*1b00*/  PRMT R5, R7.reuse, 0x7771, RZ ;  /* 0x0000777107057816 */ /* 0x040fe200000000ff */
[----:B--2---:R-:W-:Y:S01]  /*1b10*/  IMAD.MOV.U32 R2, RZ, RZ, R14 ;  /* 0x000000ffff027224 */ /* 0x004fe200078e000e */
[----:B------:R-:W-:Y:S02]  /*1b20*/  PRMT R26, R7, 0x7773, RZ ;  /* 0x00007773071a7816 */ /* 0x000fe400000000ff */
[----:B------:R-:W-:-:S02]  /*1b30*/  PRMT R11, R15, 0x7770, RZ ;  /* 0x000077700f0b7816 */ /* 0x000fc400000000ff */
[C---:B------:R-:W-:Y:S02]  /*1b40*/  PRMT R24, R15.reuse, 0x7771, RZ ;  /* 0x000077710f187816 */ /* 0x040fe400000000ff */
[C---:B----4-:R-:W-:Y:S02]  /*1b50*/  PRMT R22, R15.reuse, 0x7772, RZ ;  /* 0x000077720f167816 */ /* 0x050fe400000000ff */
[----:B------:R-:W-:Y:S02]  /*1b60*/  PRMT R27, R15, 0x7773, RZ ;  /* 0x000077730f1b7816 */ /* 0x000fe400000000ff */
[----:B------:R-:W-:Y:S01]  /*1b70*/  PRMT R7, R20, 0x7610, R7 ;  /* 0x0000761014077816 */ /* 0x000fe20000000007 */
[----:B------:R-:W-:Y:S01]  /*1b80*/  BAR.SYNC.DEFER_BLOCKING 0x0 ;  /* 0x0000000000007b1d */ /* 0x000fe20000010000 */
[----:B------:R-:W-:-:S07]  /*1b90*/  VIADD R14, R10, 0x1 ;  /* 0x000000010a0e7836 */ /* 0x000fce0000000000 */
[----:B------:R-:W-:Y:S01]  /*1ba0*/  PREEXIT ;  /* 0x000000000000782d */ /* 0x000fe20000000000 */
[----:B------:R-:W-:Y:S01]  /*1bb0*/  UMOV UR4, 0x2 ;  /* 0x0000000200047882 */ /* 0x000fe20000000000 */
[----:B------:R-:W-:-:S13]  /*1bc0*/  ISETP.GE.U32.AND P1, PT, R14, R17, PT ;  /* 0x000000110e00720c */ /* 0x000fda0003f26070 */
[----:B---3--:R-:W-:Y:S01]  /*1bd0*/  @P1 IMAD.MOV.U32 R4, RZ, RZ, R3 ;  /* 0x000000ffff041224 */ /* 0x008fe200078e0003 */
[----:B------:R-:W-:Y:S01]  /*1be0*/  @P1 PRMT R7, R22, 0x7610, R7 ;  /* 0x0000761016071816 */ /* 0x000fe20000000007 */
[----:B-----5:R-:W-:Y:S01]  /*1bf0*/  @P1 IMAD.MOV.U32 R13, RZ, RZ, R9 ;  /* 0x000000ffff0d1224 */ /* 0x020fe200078e0009 */
[----:B------:R-:W-:Y:S01]  /*1c00*/  @P1 PRMT R28, R11, 0x7610, R28 ;  /* 0x000076100b1c1816 */ /* 0x000fe2000000001c */
[----:B------:R-:W-:Y:S01]  /*1c10*/  @P1 IMAD.MOV.U32 R6, RZ, RZ, R2 ;  /* 0x000000ffff061224 */ /* 0x000fe200078e0002 */
[----:B------:R-:W-:Y:S01]  /*1c20*/  ISETP.GE.AND P0, PT, R4, R3, PT ;  /* 0x000000030400720c */ /* 0x000fe20003f06270 */
[--C-:B------:R-:W-:Y:S01]  /*1c30*/  IMAD.MOV.U32 R21, RZ, RZ, R13.reuse ;  /* 0x000000ffff157224 */ /* 0x100fe200078e000d */
[----:B------:R-:W-:Y:S01]  /*1c40*/  PRMT R13, R22, 0x7610, R13 ;  /* 0x00007610160d7816 */ /* 0x000fe2000000000d */
[----:B------:R-:W-:Y:S01]  /*1c50*/  @P1 IMAD.MOV.U32 R12, RZ, RZ, R8 ;  /* 0x000000ffff0c1224 */ /* 0x000fe200078e0008 */
[----:B------:R-:W-:Y:S01]  /*1c60*/  ISETP.GE.U32.OR P0, PT, R10, R17, P0 ;  /* 0x000000110a00720c */ /* 0x000fe20000706470 */
[----:B------:R-:W-:Y:S01]  /*1c70*/  IMAD.MOV.U32 R15, RZ, RZ, R21 ;  /* 0x000000ffff0f7224 */ /* 0x000fe200078e0015 */
[----:B------:R-:W-:Y:S01]  /*1c80*/  @P1 PRMT R19, R19, 0x5410, R19 ;  /* 0x0000541013131816 */ /* 0x000fe20000000013 */
[----:B------:R-:W-:Y:S01]  /*1c90*/  IMAD.MOV.U32 R10, RZ, RZ, R6 ;  /* 0x000000ffff0a7224 */ /* 0x000fe200078e0006 */
[----:B------:R-:W-:Y:S01]  /*1ca0*/  @P1 PRMT R5, R24, 0x7610, R5 ;  /* 0x0000761018051816 */ /* 0x000fe20000000005 */
[----:B------:R-:W-:Y:S01]  /*1cb0*/  IMAD.MOV.U32 R20, RZ, RZ, R12 ;  /* 0x000000ffff147224 */ /* 0x000fe200078e000c */
[----:B------:R-:W-:Y:S01]  /*1cc0*/  @P1 PRMT R26, R27, 0x7610, R26 ;  /* 0x000076101b1a1816 */ /* 0x000fe2000000001a */
[----:B------:R-:W-:Y:S01]  /*1cd0*/  IMAD.MOV.U32 R25, RZ, RZ, R4 ;  /* 0x000000ffff197224 */ /* 0x000fe200078e0004 */
[----:B------:R-:W-:Y:S01]  /*1ce0*/  PRMT R12, R28, 0x7610, R12 ;  /* 0x000076101c0c7816 */ /* 0x000fe2000000000c */
[----:B------:R-:W-:-:S04]  /*1cf0*/  IMAD.MOV.U32 R14, RZ, RZ, R20 ;  /* 0x000000ffff0e7224 */ /* 0x000fc800078e0014 */
[----:B------:R-:W-:Y:S01]  /*1d00*/  @!P0 IMAD.MOV.U32 R15, RZ, RZ, R9 ;  /* 0x000000ffff0f8224 */ /* 0x000fe200078e0009 */
        /* <DEDUP_REMOVED lines=14> */
[----:B------:R-:W-:Y:S01]  /*1df0*/  @!P0 PRMT R12, R11, 0x7610, R12 ;  /* 0x000076100b0c8816 */ /* 0x000fe2000000000c */
[----:B------:R-:W-:Y:S01]  /*1e00*/  IMAD R20, R16, 0x30, R23 ;  /* 0x0000003010147824 */ /* 0x000fe200078e0217 */
[----:B------:R-:W-:-:S02]  /*1e10*/  @!P0 PRMT R6, R19, 0x7610, R6 ;  /* 0x0000761013068816 */ /* 0x000fc40000000006 */
[----:B------:R-:W-:Y:S02]  /*1e20*/  @!P0 PRMT R5, R24, 0x7610, R5 ;  /* 0x0000761018058816 */ /* 0x000fe40000000005 */
[----:B------:R-:W-:Y:S02]  /*1e30*/  @!P0 PRMT R26, R27, 0x7610, R26 ;  /* 0x000076101b1a8816 */ /* 0x000fe4000000001a */
[----:B------:R-:W-:Y:S02]  /*1e40*/  @!P0 PRMT R11, R28, 0x7610, R11 ;  /* 0x000076101c0b8816 */ /* 0x000fe4000000000b */
[----:B------:R-:W-:-:S07]  /*1e50*/  @!P0 PRMT R19, R19, 0x7632, R19 ;  /* 0x0000763213138816 */ /* 0x000fce0000000013 */
.L_x_510:
        /* <DEDUP_REMOVED lines=14> */
[----:B------:R-:W-:Y:S01]  /*1f40*/  LOP3.LUT R5, R5, 0xffff, RZ, 0xc0, !PT ;  /* 0x0000ffff05057812 */ /* 0x000fe200078ec0ff */
[----:B------:R-:W-:Y:S01]  /*1f50*/  IMAD.SHL.U32 R28, R23, 0x2, RZ ;  /* 0x00000002171c7824 */ /* 0x000fe200078e00ff */
[--C-:B------:R-:W-:Y:S02]  /*1f60*/  VIADDMNMX R24, R27, UR4, R17.reuse, PT ;  /* 0x000000041b187c46 */ /* 0x100fe4000b800111 */
[----:B------:R-:W-:Y:S02]  /*1f70*/  LOP3.LUT R12, R12, 0xffff, RZ, 0xc0, !PT ;  /* 0x0000ffff0c0c7812 */ /* 0x000fe400078ec0ff */
[----:B------:R-:W-:Y:S01]  /*1f80*/  VIADDMNMX R23, R24, UR4, R17, PT ;  /* 0x0000000418177c46 */ /* 0x000fe2000b800111 */
[----:B------:R1:W-:Y:S01]  /*1f90*/  STS.64 [R20+0x18], R14 ;  /* 0x0000180e14007388 */ /* 0x0003e20000000a00 */
[----:B------:R-:W-:-:S02]  /*1fa0*/  PRMT R13, R13, 0x3340, R22 ;  /* 0x000033400d0d7816 */ /* 0x000fc40000000016 */
[----:B------:R-:W-:Y:S01]  /*1fb0*/  PRMT R7, R7, 0x3340, R26 ;  /* 0x0000334007077816 */ /* 0x000fe2000000001a */
[----:B------:R2:W-:Y:S01]  /*1fc0*/  STS.64 [R20], R8 ;  /* 0x0000000814007388 */ /* 0x0005e20000000a00 */
[----:B------:R-:W-:Y:S02]  /*1fd0*/  PRMT R12, R12, 0x3340, R5 ;  /* 0x000033400c0c7816 */ /* 0x000fe40000000005 */
[----:B------:R-:W-:Y:S01]  /*1fe0*/  MOV R5, 0x400 ;  /* 0x0000040000057802 */ /* 0x000fe20000000f00 */
[----:B------:R3:W-:Y:S01]  /*1ff0*/  STS [R20+0x8], R3 ;  /* 0x0000080314007388 */ /* 0x0007e20000000800 */
[----:B-1----:R-:W-:-:S03]  /*2000*/  IMAD.IADD R14, R23, 0x1, -R24 ;  /* 0x00000001170e7824 */ /* 0x002fc600078e0a18 */
[----:B------:R1:W-:Y:S01]  /*2010*/  STS [R20+0x20], R25 ;  /* 0x0000201914007388 */ /* 0x0003e20000000800 */
[----:B--2---:R-:W-:-:S03]  /*2020*/  VIMNMX R9, PT, PT, R17, R28, PT ;  /* 0x0000001c11097248 */ /* 0x004fc60003fe0100 */
[----:B------:R1:W-:Y:S01]  /*2030*/  STS.U8 [R20+0xc], R19 ;  /* 0x00000c1314007388 */ /* 0x0003e20000000000 */
[----:B------:R-:W-:Y:S02]  /*2040*/  LOP3.LUT R8, R11, 0xffff, RZ, 0xc0, !PT ;  /* 0x0000ffff0b087812 */ /* 0x000fe400078ec0ff */
[C---:B------:R-:W-:Y:S01]  /*2050*/  ISETP.GE.AND P0, PT, R9.reuse, R14, PT ;  /* 0x0000000e0900720c */ /* 0x040fe20003f06270 */
[----:B------:R-:W-:Y:S01]  /*2060*/  IMAD.IADD R14, R9, 0x1, -R14 ;  /* 0x00000001090e7824 */ /* 0x000fe200078e0a0e */
[----:B------:R-:W-:Y:S01]  /*2070*/  VIADDMNMX R15, R24, -R27, R9, PT ;  /* 0x8000001b180f7246 */ /* 0x000fe20003800109 */
[----:B------:R1:W-:Y:S01]  /*2080*/  STS.U8 [R20+0x24], R6 ;  /* 0x0000240614007388 */ /* 0x0003e20000000000 */
[----:B------:R-:W-:Y:S02]  /*2090*/  PRMT R8, R8, 0x3340, R21 ;  /* 0x0000334008087816 */ /* 0x000fe40000000015 */
[----:B------:R-:W-:Y:S02]  /*20a0*/  SEL R14, R14, RZ, P0 ;  /* 0x000000ff0e0e7207 */ /* 0x000fe40000000000 */
[----:B---3--:R-:W-:-:S02]  /*20b0*/  PRMT R3, R8, 0x5410, R13 ;  /* 0x0000541008037816 */ /* 0x008fc4000000000d */
[----:B------:R-:W-:Y:S02]  /*20c0*/  ISETP.GE.AND P0, PT, R14, R15, PT ;  /* 0x0000000f0e00720c */ /* 0x000fe40003f06270 */
[----:B------:R-:W-:Y:S01]  /*20d0*/  PRMT R11, R12, 0x5410, R7 ;  /* 0x000054100c0b7816 */ /* 0x000fe20000000007 */
[----:B------:R1:W-:Y:S01]  /*20e0*/  STS.64 [R20+0x10], R2 ;  /* 0x0000100214007388 */ /* 0x0003e20000000a00 */
[----:B0-----:R-:W-:-:S03]  /*20f0*/  LEA R33, R4, R5, 0x18 ;  /* 0x0000000504217211 */ /* 0x001fc600078ec0ff */
[----:B------:R1:W-:Y:S01]  /*2100*/  STS.64 [R20+0x28], R10 ;  /* 0x0000280a14007388 */ /* 0x0003e20000000a00 */
[----:B------:R-:W-:Y:S06]  /*2110*/  BAR.SYNC.DEFER_BLOCKING 0x0 ;  /* 0x0000000000007b1d */ /* 0x000fec0000010000 */
[----:B------:R-:W-:Y:S05]  /*2120*/  @P0 BRA `(.L_x_505) ;  /* 0x00000000004c0947 */ /* 0x000fea0003800000 */
[----:B-1----:R-:W0:Y:S01]  /*2130*/  S2R R3, SR_CgaCtaId ;  /* 0x0000000000037919 */ /* 0x002e220000008800 */
[----:B------:R-:W-:Y:S01]  /*2140*/  MOV R2, 0x400 ;  /* 0x0000040000027802 */ /* 0x000fe20000000f00 */
[----:B------:R-:W-:-:S03]  /*2150*/  IMAD.IADD R5, R9, 0x1, R24 ;  /* 0x0000000109057824 */ /* 0x000fc600078e0218 */
[----:B0-----:R-:W-:-:S07]  /*2160*/  LEA R6, R3, R2, 0x18 ;  /* 0x0000000203067211 */ /* 0x001fce00078ec0ff */
.L_x_506:
        /* <DEDUP_REMOVED lines=15> */
.L_x_505:
[----:B------:R-:W-:Y:S05]  /*2260*/  BSYNC.RECONVERGENT B0 ;  /* 0x0000000000007941 */ /* 0x000fea0003800200 */
.L_x_504:
        /* <DEDUP_REMOVED lines=25> */
[----:B------:R-:W-:Y:S01]  /*2400*/  @P0 IMAD.MOV R29, RZ, RZ, R3 ;  /* 0x000000ffff1d0224 */ /* 0x000fe200078e0203 */
[----:B------:R-:W-:Y:S01]  /*2410*/  PRMT R11, R11, 0x7773, RZ ;  /* 0x000077730b0b7816 */ /* 0x000fe200000000ff */
[----:B------:R-:W-:Y:S01]  /*2420*/  @!P0 IMAD.MOV R30, RZ, RZ, R14 ;  /* 0x000000ffff1e8224 */ /* 0x000fe200078e020e */
        /* <DEDUP_REMOVED lines=24> */
.L_x_508:
        /* <DEDUP_REMOVED lines=10> */
.L_x_509:
[----:B------:R-:W-:Y:S05]  /*2650*/  BSYNC.RECONVERGENT B0 ;  /* 0x0000000000007941 */ /* 0x000fea0003800200 */
.L_x_507:
[----:B------:R-:W-:Y:S01]  /*2660*/  ISETP.GE.AND P1, PT, R30, R23, PT ;  /* 0x000000171e00720c */ /* 0x000fe20003f26270 */
[----:B------:R-:W-:Y:S01]  /*2670*/  UISETP.GE.U32.AND UP0, UPT, UR4, 0x81, UPT ;  /* 0x000000810400788c */ /* 0x000fe2000bf06070 */
[----:B------:R-:W-:Y:S01]  /*2680*/  PLOP3.LUT P0, PT, PT, PT, PT, 0x8, 0x80 ;  /* 0x000000000080781c */ /* 0x000fe20003f0e170 */
[----:B------:R-:W-:-:S07]  /*2690*/  USHF.L.U32 UR5, UR4, 0x1, URZ ;  /* 0x0000000104057899 */ /* 0x000fce00080006ff */
[----:B------:R-:W-:-:S03]  /*26a0*/  UMOV UR4, UR5 ;  /* 0x0000000500047c82 */ /* 0x000fc60008000000 */
[----:B------:R-:W-:-:S04]  /*26b0*/  @!P1 ISETP.GE.AND P2, PT, R25, R26, PT ;  /* 0x0000001a1900920c */ /* 0x000fc80003f46270 */
[----:B------:R-:W-:-:S04]  /*26c0*/  @!P1 ISETP.GE.OR P0, PT, R29, R24, !P2 ;  /* 0x000000181d00920c */ /* 0x000fc80005706670 */
[----:B----4-:R-:W-:Y:S02]  /*26d0*/  SEL R14, R6, R4, P0 ;  /* 0x00000004060e7207 */ /* 0x010fe40000000000 */
[----:B------:R-:W-:Y:S02]  /*26e0*/  SEL R15, R7, R5, P0 ;  /* 0x00000005070f7207 */ /* 0x000fe40000000000 */
        /* <DEDUP_REMOVED lines=8> */
[----:B------:R-:W0:Y:S01]  /*2770*/  S2R R20, SR_TID.X ;  /* 0x0000000000147919 */ /* 0x000e220000002100 */
[----:B------:R-:W1:Y:S01]  /*2780*/  LDCU.U8 UR4, c[0x0][0x380] ;  /* 0x00007000ff0477ac */ /* 0x000e620008000000 */
[----:B------:R-:W2:Y:S01]  /*2790*/  S2UR UR6, SR_CgaCtaId ;  /* 0x00000000000679c3 */ /* 0x000ea20000008800 */
[----:B------:R-:W3:Y:S01]  /*27a0*/  S2R R29, SR_LANEID ;  /* 0x00000000001d7919 */ /* 0x000ee20000000000 */
[----:B------:R-:W-:Y:S01]  /*27b0*/  UMOV UR5, 0x400 ;  /* 0x0000040000057882 */ /* 0x000fe20000000000 */
[----:B-1----:R-:W-:-:S04]  /*27c0*/  UPRMT UR4, UR4, 0x8880, URZ ;  /* 0x0000888004047896 */ /* 0x002fc800080000ff */
[----:B------:R-:W-:Y:S02]  /*27d0*/  UISETP.NE.AND UP0, UPT, UR4, URZ, UPT ;  /* 0x000000ff0400728c */ /* 0x000fe4000bf05270 */
[----:B--2---:R-:W-:Y:S01]  /*27e0*/  ULEA UR5, UR6, UR5, 0x18 ;  /* 0x0000000506057291 */ /* 0x004fe2000f8ec0ff */
[----:B0-----:R-:W-:Y:S02]  /*27f0*/  IMAD.SHL.U32 R27, R20, 0x2, RZ ;  /* 0x00000002141b7824 */ /* 0x001fe400078e00ff */
[----:B---3--:R-:W-:-:S03]  /*2800*/  IMAD R24, R29, 0x18, R0 ;  /* 0x000000181d187824 */ /* 0x008fc600078e0200 */
[----:B------:R-:W-:-:S04]  /*2810*/  LOP3.LUT R27, R27, 0x7c0, RZ, 0xc0, !PT ;  /* 0x000007c01b1b7812 */ /* 0x000fc800078ec0ff */
[----:B------:R-:W-:-:S05]  /*2820*/  LOP3.LUT R23, R27, 0x1f, R20, 0xf8, !PT ;  /* 0x0000001f1b177812 */ /* 0x000fca00078ef814 */
[----:B------:R-:W-:Y:S01]  /*2830*/  VIADD R4, R23, 0x20 ;  /* 0x0000002017047836 */ /* 0x000fe20000000000 */
[----:B------:R-:W-:Y:S06]  /*2840*/  BAR.SYNC.DEFER_BLOCKING 0x0 ;  /* 0x0000000000007b1d */ /* 0x000fec0000010000 */
[----:B------:R-:W-:Y:S05]  /*2850*/  BRA.U !UP0, `(.L_x_511) ;  /* 0x0000000108f07547 */ /* 0x000fea000b800000 */
        /* <DEDUP_REMOVED lines=13> */
[----:B------:R-:W-:Y:S02]  /*2930*/  PRMT R7, R7, 0x3340, R26 ;  /* 0x0000334007077816 */ /* 0x000fe4000000001a */
[----:B------:R-:W-:Y:S01]  /*2940*/  PRMT R12, R12, 0x3340, R5 ;  /* 0x000033400c0c7816 */ /* 0x000fe20000000005 */
[----:B------:R0:W-:Y:S01]  /*2950*/  STS.U8 [R24+0xc], R19 ;  /* 0x00000c1318007388 */ /* 0x0001e20000000000 */
[----:B------:R-:W-:Y:S02]  /*2960*/  ISETP.NE.AND P0, PT, R16, RZ, PT ;  /* 0x000000ff1000720c */ /* 0x000fe40003f05270 */
[----:B------:R-:W-:Y:S01]  /*2970*/  PRMT R13, R13, 0x3340, R22 ;  /* 0x000033400d0d7816 */ /* 0x000fe20000000016 */
[----:B------:R-:W-:Y:S01]  /*2980*/  STS.U8 [R24+0x24], R6 ;  /* 0x0000240618007388 */ /* 0x000fe20000000000 */
[----:B------:R-:W-:-:S02]  /*2990*/  PRMT R18, R18, 0x3340, R21 ;  /* 0x0000334012127816 */ /* 0x000fc40000000015 */
[----:B------:R-:W-:Y:S01]  /*29a0*/  PRMT R29, R12, 0x5410, R7 ;  /* 0x000054100c1d7816 */ /* 0x000fe20000000007 */
[----:B------:R-:W-:Y:S01]  /*29b0*/  IMAD.MOV.U32 R12, RZ, RZ, R2 ;  /* 0x000000ffff0c7224 */ /* 0x000fe200078e0002 */
[----:B------:R-:W-:Y:S01]  /*29c0*/  PRMT R13, R18, 0x5410, R13 ;  /* 0x00005410120d7816 */ /* 0x000fe2000000000d */
[----:B------:R-:W1:Y:S01]  /*29d0*/  S2R R16, SR_CTAID.X ;  /* 0x0000000000107919 */ /* 0x000e620000002500 */
[----:B0-----:R-:W-:-:S03]  /*29e0*/  LOP3.LUT R19, R20, 0x1f, RZ, 0xc0, !PT ;  /* 0x0000001f14137812 */ /* 0x001fc600078ec0ff */
[----:B------:R0:W-:Y:S04]  /*29f0*/  STS.64 [R24+0x10], R12 ;  /* 0x0000100c18007388 */ /* 0x0001e80000000a00 */
[----:B------:R-:W-:Y:S01]  /*2a00*/  STS.64 [R24+0x28], R28 ;  /* 0x0000281c18007388 */ /* 0x000fe20000000a00 */
[----:B------:R-:W-:-:S03]  /*2a10*/  NOP ;  /* 0x0000000000007918 */ /* 0x000fc60000000000 */
[----:B------:R-:W-:Y:S01]  /*2a20*/  LDS R5, [R0+0x8] ;  /* 0x0000080000057984 */ /* 0x000fe20000000800 */
[----:B0-----:R-:W0:Y:S03]  /*2a30*/  LDC.64 R12, c[0x0][0x398] ;  /* 0x0000e600ff0c7b82 */ /* 0x001e260000000a00 */
[----:B------:R-:W-:Y:S04]  /*2a40*/  LDS.U8 R15, [R0+0xc] ;  /* 0x00000c00000f7984 */ /* 0x000fe80000000000 */
[----:B------:R-:W-:Y:S04]  /*2a50*/  LDS R21, [R0+0x308] ;  /* 0x0003080000157984 */ /* 0x000fe80000000800 */
[----:B------:R-:W-:Y:S04]  /*2a60*/  LDS.U8 R25, [R0+0x30c] ;  /* 0x00030c0000197984 */ /* 0x000fe80000000000 */
[----:B------:R-:W-:Y:S01]  /*2a70*/  LDS.64 R8, [R0] ;  /* 0x0000000000087984 */ /* 0x000fe20000000a00 */
[----:B-1----:R-:W-:-:S03]  /*2a80*/  IMAD R16, R16, 0x200, R19 ;  /* 0x0000020010107824 */ /* 0x002fc600078e0213 */
[----:B------:R-:W-:Y:S04]  /*2a90*/  LDS.64 R2, [R0+0x300] ;  /* 0x0003000000027984 */ /* 0x000fe80000000a00 */
[----:B------:R-:W-:Y:S04]  /*2aa0*/  LDS.64 R6, [R0+0x10] ;  /* 0x0000100000067984 */ /* 0x000fe80000000a00 */
[----:B------:R-:W-:Y:S04]  /*2ab0*/  LDS.64 R10, [R0+0x310] ;  /* 0x00031000000a7984 */ /* 0x000fe80000000a00 */
[----:B------:R-:W-:Y:S01]  /*2ac0*/  @!P0 STS [UR5+0x3000], R17 ;  /* 0x00300011ff008988 */ /* 0x000fe20008000805 */
[----:B------:R-:W-:Y:S01]  /*2ad0*/  BAR.SYNC.DEFER_BLOCKING 0x0 ;  /* 0x0000000000007b1d */ /* 0x000fe20000010000 */
[----:B------:R-:W-:-:S05]  /*2ae0*/  IADD3 R27, P0, PT, R27, R16, RZ ;  /* 0x000000101b1b7210 */ /* 0x000fca0007f1e0ff */
[----:B------:R-:W-:Y:S02]  /*2af0*/  IMAD.X R16, RZ, RZ, RZ, P0 ;  /* 0x000000ffff107224 */ /* 0x000fe400000e06ff */
[----:B0-----:R-:W-:-:S04]  /*2b00*/  IMAD.WIDE.U32 R12, R27, 0x18, R12 ;  /* 0x000000181b0c7825 */ /* 0x001fc800078e000c */
[----:B------:R-:W-:-:S04]  /*2b10*/  IMAD R19, R16, 0x18, RZ ;  /* 0x0000001810137824 */ /* 0x000fc800078e02ff */
[----:B------:R-:W-:Y:S01]  /*2b20*/  IMAD.IADD R13, R13, 0x1, R19 ;  /* 0x000000010d0d7824 */ /* 0x000fe200078e0213 */
[----:B------:R-:W0:Y:S02]  /*2b30*/  LDS R14, [UR5+0x3000] ;  /* 0x00300005ff0e7984 */ /* 0x000e240008000800 */
[----:B0-----:R-:W-:-:S13]  /*2b40*/  ISETP.GE.AND P0, PT, R23, R14, PT ;  /* 0x0000000e1700720c */ /* 0x001fda0003f06270 */
        /* <DEDUP_REMOVED lines=13> */
.L_x_511:
        /* <DEDUP_REMOVED lines=22> */
[----:B------:R-:W-:-:S03]  /*2d80*/  PRMT R31, R12, 0x5410, R7 ;  /* 0x000054100c1f7816 */ /* 0x000fc60000000007 */
        /* <DEDUP_REMOVED lines=20> */
[-C--:B0-----:R-:W-:Y:S02]  /*2ed0*/  ISETP.GE.AND P0, PT, R23, R10.reuse, PT ;  /* 0x0000000a1700720c */ /* 0x081fe40003f06270 */
[----:B------:R-:W-:-:S11]  /*2ee0*/  ISETP.GE.AND P1, PT, R4, R10, PT ;  /* 0x0000000a0400720c */ /* 0x000fd60003f26270 */
        /* <DEDUP_REMOVED lines=12> */
.L_x_512:
        /* <DEDUP_REMOVED lines=13> */
.L_x_527:


//--------------------- .text._ZN3cub18CUB_300001_SM_10006detail11EmptyKernelIvEEvv --------------------------
	.section	.text._ZN3cub18CUB_300001_SM_10006detail11EmptyKernelIvEEvv,"ax",@progbits
	.align	128
        .global         _ZN3cub18CUB_300001_SM_10006detail11EmptyKernelIvEEvv
        .type           _ZN3cub18CUB_300001_SM_10006detail11EmptyKernelIvEEvv,@function
        .size           _ZN3cub18CUB_300001_SM_10006detail11EmptyKernelIvEEvv,(.L_x_528 - _ZN3cub18CUB_300001_SM_10006detail11EmptyKernelIvEEvv)
        .other          _ZN3cub18CUB_300001_SM_10006detail11EmptyKernelIvEEvv,@"STO_CUDA_ENTRY STV_DEFAULT"
_ZN3cub18CUB_300001_SM_10006detail11EmptyKernelIvEEvv:
.text._ZN3cub18CUB_300001_SM_10006detail11EmptyKernelIvEEvv:
[----:B------:R-:W-:Y:S01]  /*0000*/  LDC R1, c[0x0][0x37c] ;  /* 0x0000df00ff017b82 */ /* 0x000fe20000000800 */
[----:B------:R-:W-:Y:S05]  /*0010*/  EXIT ;  /* 0x000000000000794d */ /* 0x000fea0003800000 */
.L_x_513:
        /* <DEDUP_REMOVED lines=14> */
.L_x_528:


//--------------------- .nv.shared._ZN3cub18CUB_300001_SM_10006detail10radix_sort29DeviceRadixSortOnesweepKernelINS1_5radix10policy_hubIiiyE10Policy1000ELNS0_9SortOrderE0EiiyiiNS1_21identity_decomposer_tEEEvPT5_SB_PT3_PKSC_PT1_PKSG_PT2_PKSK_T4_iiT6_ --------------------------
	.section	.nv.shared._ZN3cub18CUB_300001_SM_10006detail10radix_sort29DeviceRadixSortOnesweepKernelINS1_5radix10policy_hubIiiyE10Policy1000ELNS0_9SortOrderE0EiiyiiNS1_21identity_decomposer_tEEEvPT5_SB_PT3_PKSC_PT1_PKSG_PT2_PKSK_T4_iiT6_,"aw",@nobits
	.sectionflags	@""
	.align	16
.nv.shared._ZN3cub18CUB_300001_SM_10006detail10radix_sort29DeviceRadixSortOnesweepKernelINS1_5radix10policy_hubIiiyE10Policy1000ELNS0_9SortOrderE0EiiyiiNS1_21identity_decomposer_tEEEvPT5_SB_PT3_PKSC_PT1_PKSG_PT2_PKSK_T4_iiT6_:
	.zero		29184


//--------------------- .nv.shared.reserved.0     --------------------------
	.section	.nv.shared.reserved.0,"aw",@nobits
	.weak		__nv_reservedSMEM_offset_0_alias
	.size		__nv_reservedSMEM_offset_0_alias, 0, 64
	.other		__nv_reservedSMEM_offset_0_alias,@"STO_CUDA_RESERVED_SHARED STV_DEFAULT"
__nv_reservedSMEM_offset_0_alias:
	.zero		0
	.zero		64


//--------------------- .nv.global                --------------------------
	.section	.nv.global,"aw",@nobits
.nv.global:
	.type		_ZN34_INTERNAL_47e79f2a_4_k_cu_b4c3bb816thrust24THRUST_300001_SM_1000_NS12placeholders2_8E,@object
	.size		_ZN34_INTERNAL_47e79f2a_4_k_cu_b4c3bb816thrust24THRUST_300001_SM_1000_NS12placeholders2_8E,(_ZN34_INTERNAL_47e79f2a_4_k_cu_b4c3bb814cuda3std3__436_GLOBAL__N__47e79f2a_4_k_cu_b4c3bb816ignoreE - _ZN34_INTERNAL_47e79f2a_4_k_cu_b4c3bb816thrust24THRUST_300001_SM_1000_NS12placeholders2_8E)
_ZN34_INTERNAL_47e79f2a_4_k_cu_b4c3bb816thrust24THRUST_300001_SM_1000_NS12placeholders2_8E:
	.zero		1
	.type		_ZN34_INTERNAL_47e79f2a_4_k_cu_b4c3bb814cuda3std3__436_GLOBAL__N__47e79f2a_4_k_cu_b4c3bb816ignoreE,@object
	.size		_ZN34_INTERNAL_47e79f2a_4_k_cu_b4c3bb814cuda3std3__436_GLOBAL__N__47e79f2a_4_k_cu_b4c3bb816ignoreE,(_ZN34_INTERNAL_47e79f2a_4_k_cu_b4c3bb814cuda3std6ranges3__45__cpo4dataE - _ZN34_INTERNAL_47e79f2a_4_k_cu_b4c3bb814cuda3std3__436_GLOBAL__N__47e79f2a_4_k_cu_b4c3bb816ignoreE)
_ZN34_INTERNAL_47e79f2a_4_k_cu_b4c3bb814cuda3std3__436_GLOBAL__N__47e79f2a_4_k_cu_b4c3bb816ignoreE:
	.zero		1
	.type		_ZN34_INTERNAL_47e79f2a_4_k_cu_b4c3bb814cuda3std6ranges3__45__cpo4dataE,@object
	.size		_ZN34_INTERNAL_47e79f2a_4_k_cu_b4c3bb814cuda3std6ranges3__45__cpo4dataE,(_ZN34_INTERNAL_47e79f2a_4_k_cu_b4c3bb816thrust24THRUST_300001_SM_1000_NS6system3cpp3parE - _ZN34_INTERNAL_47e79f2a_4_k_cu_b4c3bb814cuda3std6ranges3__45__cpo4dataE)
_ZN34_INTERNAL_47e79f2a_4_k_cu_b4c3bb814cuda3std6ranges3__45__cpo4dataE:
	.zero		1
	.type		_ZN34_INTERNAL_47e79f2a_4_k_cu_b4c3bb816thrust24THRUST_300001_SM_1000_NS6system3cpp3parE,@object
	.size		_ZN34_INTERNAL_47e79f2a_4_k_cu_b4c3bb816thrust24THRUST_300001_SM_1000_NS6system3cpp3parE,(_ZN34_INTERNAL_47e79f2a_4_k_cu_b4c3bb814cuda3std3__45__cpo5beginE - _ZN34_INTERNAL_47e79f2a_4_k_cu_b4c3bb816thrust24THRUST_300001_SM_1000_NS6system3cpp3parE)
_ZN34_INTERNAL_47e79f2a_4_k_cu_b4c3bb816thrust24THRUST_300001_SM_1000_NS6system3cpp3parE:
	.zero		1
	.type		_ZN34_INTERNAL_47e79f2a_4_k_cu_b4c3bb814cuda3std3__45__cpo5beginE,@object
	.size		_ZN34_INTERNAL_47e79f2a_4_k_cu_b4c3bb814cuda3std3__45__cpo5beginE,(_ZN34_INTERNAL_47e79f2a_4_k_cu_b4c3bb814cuda3std6ranges3__45__cpo5beginE - _ZN34_INTERNAL_47e79f2a_4_k_cu_b4c3bb814cuda3std3__45__cpo5beginE)
_ZN34_INTERNAL_47e79f2a_4_k_cu_b4c3bb814cuda3std3__45__cpo5beginE:
	.zero		1
	.type		_ZN34_INTERNAL_47e79f2a_4_k_cu_b4c3bb814cuda3std6ranges3__45__cpo5beginE,@object
	.size		_ZN34_INTERNAL_47e79f2a_4_k_cu_b4c3bb814cuda3std6ranges3__45__cpo5beginE,(_ZN34_INTERNAL_47e79f2a_4_k_cu_b4c3bb816thrust24THRUST_300001_SM_1000_NS6deviceE - _ZN34_INTERNAL_47e79f2a_4_k_cu_b4c3bb814cuda3std6ranges3__45__cpo5beginE)
_ZN34_INTERNAL_47e79f2a_4_k_cu_b4c3bb814cuda3std6ranges3__45__cpo5beginE:
	.zero		1
	.type		_ZN34_INTERNAL_47e79f2a_4_k_cu_b4c3bb816thrust24THRUST_300001_SM_1000_NS6deviceE,@object
	.size		_ZN34_INTERNAL_47e79f2a_4_k_cu_b4c3bb816thrust24THRUST_300001_SM_1000_NS6deviceE,(_ZN34_INTERNAL_47e79f2a_4_k_cu_b4c3bb814cuda3std3__47nulloptE - _ZN34_INTERNAL_47e79f2a_4_k_cu_b4c3bb816thrust24THRUST_300001_SM_1000_NS6deviceE)
_ZN34_INTERNAL_47e79f2a_4_k_cu_b4c3bb816thrust24THRUST_300001_SM_1000_NS6deviceE:
	.zero		1
	.type		_ZN34_INTERNAL_47e79f2a_4_k_cu_b4c3bb814cuda3std3__47nulloptE,@object
	.size		_ZN34_INTERNAL_47e79f2a_4_k_cu_b4c3bb814cuda3std3__47nulloptE,(_ZN34_INTERNAL_47e79f2a_4_k_cu_b4c3bb814cuda3std6ranges3__45__cpo8distanceE - _ZN34_INTERNAL_47e79f2a_4_k_cu_b4c3bb814cuda3std3__47nulloptE)
_ZN34_INTERNAL_47e79f2a_4_k_cu_b4c3bb814cuda3std3__47nulloptE:
	.zero		1
	.type		_ZN34_INTERNAL_47e79f2a_4_k_cu_b4c3bb814cuda3std6ranges3__45__cpo8distanceE,@object
	.size		_ZN34_INTERNAL_47e79f2a_4_k_cu_b4c3bb814cuda3std6ranges3__45__cpo8distanceE,(_ZN34_INTERNAL_47e79f2a_4_k_cu_b4c3bb816thrust24THRUST_300001_SM_1000_NS12placeholders2_4E - _ZN34_INTERNAL_47e79f2a_4_k_cu_b4c3bb814cuda3std6ranges3__45__cpo8distanceE)
_ZN34_INTERNAL_47e79f2a_4_k_cu_b4c3bb814cuda3std6ranges3__45__cpo8distanceE:
	.zero		1
	.type		_ZN34_INTERNAL_47e79f2a_4_k_cu_b4c3bb816thrust24THRUST_300001_SM_1000_NS12placeholders2_4E,@object
	.size		_ZN34_INTERNAL_47e79f2a_4_k_cu_b4c3bb816thrust24THRUST_300001_SM_1000_NS12placeholders2_4E,(_ZN34_INTERNAL_47e79f2a_4_k_cu_b4c3bb814cuda3std3__45__cpo6rbeginE - _ZN34_INTERNAL_47e79f2a_4_k_cu_b4c3bb816thrust24THRUST_300001_SM_1000_NS12placeholders2_4E)
_ZN34_INTERNAL_47e79f2a_4_k_cu_b4c3bb816thrust24THRUST_300001_SM_1000_NS12placeholders2_4E:
	.zero		1
	.type		_ZN34_INTERNAL_47e79f2a_4_k_cu_b4c3bb814cuda3std3__45__cpo6rbeginE,@object
	.size		_ZN34_INTERNAL_47e79f2a_4_k_cu_b4c3bb814cuda3std3__45__cpo6rbeginE,(_ZN34_INTERNAL_47e79f2a_4_k_cu_b4c3bb814cuda3std6ranges3__45__cpo7advanceE - _ZN34_INTERNAL_47e79f2a_4_k_cu_b4c3bb814cuda3std3__45__cpo6rbeginE)
_ZN34_INTERNAL_47e79f2a_4_k_cu_b4c3bb814cuda3std3__45__cpo6rbeginE:
	.zero		1
	.type		_ZN34_INTERNAL_47e79f2a_4_k_cu_b4c3bb814cuda3std6ranges3__45__cpo7advanceE,@object
	.size		_ZN34_INTERNAL_47e79f2a_4_k_cu_b4c3bb814cuda3std6ranges3__45__cpo7advanceE,(_ZN34_INTERNAL_47e79f2a_4_k_cu_b4c3bb816thrust24THRUST_300001_SM_1000_NS12placeholders3_10E - _ZN34_INTERNAL_47e79f2a_4_k_cu_b4c3bb814cuda3std6ranges3__45__cpo7advanceE)
_ZN34_INTERNAL_47e79f2a_4_k_cu_b4c3bb814cuda3std6ranges3__45__cpo7advanceE:
	.zero		1
	.type		_ZN34_INTERNAL_47e79f2a_4_k_cu_b4c3bb816thrust24THRUST_300001_SM_1000_NS12placeholders3_10E,@object
	.size		_ZN34_INTERNAL_47e79f2a_4_k_cu_b4c3bb816thrust24THRUST_300001_SM_1000_NS12placeholders3_10E,(_ZN34_INTERNAL_47e79f2a_4_k_cu_b4c3bb814cuda3std3__48in_placeE - _ZN34_INTERNAL_47e79f2a_4_k_cu_b4c3bb816thrust24THRUST_300001_SM_1000_NS12placeholders3_10E)
_ZN34_INTERNAL_47e79f2a_4_k_cu_b4c3bb816thrust24THRUST_300001_SM_1000_NS12placeholders3_10E:
	.zero		1
	.type		_ZN34_INTERNAL_47e79f2a_4_k_cu_b4c3bb814cuda3std3__48in_placeE,@object
	.size		_ZN34_INTERNAL_47e79f2a_4_k_cu_b4c3bb814cuda3std3__48in_placeE,(_ZN34_INTERNAL_47e79f2a_4_k_cu_b4c3bb814cuda3std6ranges3__45__cpo4sizeE - _ZN34_INTERNAL_47e79f2a_4_k_cu_b4c3bb814cuda3std3__48in_placeE)
_ZN34_INTERNAL_47e79f2a_4_k_cu_b4c3bb814cuda3std3__48in_placeE:
	.zero		1
	.type		_ZN34_INTERNAL_47e79f2a_4_k_cu_b4c3bb814cuda3std6ranges3__45__cpo4sizeE,@object
	.size		_ZN34_INTERNAL_47e79f2a_4_k_cu_b4c3bb814cuda3std6ranges3__45__cpo4sizeE,(_ZN34_INTERNAL_47e79f2a_4_k_cu_b4c3bb816thrust24THRUST_300001_SM_1000_NS12placeholders2_2E - _ZN34_INTERNAL_47e79f2a_4_k_cu_b4c3bb814cuda3std6ranges3__45__cpo4sizeE)
_ZN34_INTERNAL_47e79f2a_4_k_cu_b4c3bb814cuda3std6ranges3__45__cpo4sizeE:
	.zero		1
	.type		_ZN34_INTERNAL_47e79f2a_4_k_cu_b4c3bb816thrust24THRUST_300001_SM_1000_NS12placeholders2_2E,@object
	.size		_ZN34_INTERNAL_47e79f2a_4_k_cu_b4c3bb816thrust24THRUST_300001_SM_1000_NS12placeholders2_2E,(_ZN34_INTERNAL_47e79f2a_4_k_cu_b4c3bb814cuda3std3__45__cpo6cbeginE - _ZN34_INTERNAL_47e79f2a_4_k_cu_b4c3bb816thrust24THRUST_300001_SM_1000_NS12placeholders2_2E)
_ZN34_INTERNAL_47e79f2a_4_k_cu_b4c3bb816thrust24THRUST_300001_SM_1000_NS12placeholders2_2E:
	.zero		1
	.type		_ZN34_INTERNAL_47e79f2a_4_k_cu_b4c3bb814cuda3std3__45__cpo6cbeginE,@object
	.size		_ZN34_INTERNAL_47e79f2a_4_k_cu_b4c3bb814cuda3std3__45__cpo6cbeginE,(_ZN34_INTERNAL_47e79f2a_4_k_cu_b4c3bb814cuda3std6ranges3__45__cpo6cbeginE - _ZN34_INTERNAL_47e79f2a_4_k_cu_b4c3bb814cuda3std3__45__cpo6cbeginE)
_ZN34_INTERNAL_47e79f2a_4_k_cu_b4c3bb814cuda3std3__45__cpo6cbeginE:
	.zero		1
	.type		_ZN34_INTERNAL_47e79f2a_4_k_cu_b4c3bb814cuda3std6ranges3__45__cpo6cbeginE,@object
	.size		_ZN34_INTERNAL_47e79f2a_4_k_cu_b4c3bb814cuda3std6ranges3__45__cpo6cbeginE,(_ZN34_INTERNAL_47e79f2a_4_k_cu_b4c3bb816thrust24THRUST_300001_SM_1000_NS12placeholders2_6E - _ZN34_INTERNAL_47e79f2a_4_k_cu_b4c3bb814cuda3std6ranges3__45__cpo6cbeginE)
_ZN34_INTERNAL_47e79f2a_4_k_cu_b4c3bb814cuda3std6ranges3__45__cpo6cbeginE:
	.zero		1
	.type		_ZN34_INTERNAL_47e79f2a_4_k_cu_b4c3bb816thrust24THRUST_300001_SM_1000_NS12placeholders2_6E,@object
	.size		_ZN34_INTERNAL_47e79f2a_4_k_cu_b4c3bb816thrust24THRUST_300001_SM_1000_NS12placeholders2_6E,(_ZN34_INTERNAL_47e79f2a_4_k_cu_b4c3bb814cuda3std3__45__cpo7crbeginE - _ZN34_INTERNAL_47e79f2a_4_k_cu_b4c3bb816thrust24THRUST_300001_SM_1000_NS12placeholders2_6E)
_ZN34_INTERNAL_47e79f2a_4_k_cu_b4c3bb816thrust24THRUST_300001_SM_1000_NS12placeholders2_6E:
	.zero		1
	.type		_ZN34_INTERNAL_47e79f2a_4_k_cu_b4c3bb814cuda3std3__45__cpo7crbeginE,@object
	.size		_ZN34_INTERNAL_47e79f2a_4_k_cu_b4c3bb814cuda3std3__45__cpo7crbeginE,(_ZN34_INTERNAL_47e79f2a_4_k_cu_b4c3bb814cuda3std6ranges3__45__cpo4nextE - _ZN34_INTERNAL_47e79f2a_4_k_cu_b4c3bb814cuda3std3__45__cpo7crbeginE)
_ZN34_INTERNAL_47e79f2a_4_k_cu_b4c3bb814cuda3std3__45__cpo7crbeginE:
	.zero		1
	.type		_ZN34_INTERNAL_47e79f2a_4_k_cu_b4c3bb814cuda3std6ranges3__45__cpo4nextE,@object
	.size		_ZN34_INTERNAL_47e79f2a_4_k_cu_b4c3bb814cuda3std6ranges3__45__cpo4nextE,(_ZN34_INTERNAL_47e79f2a_4_k_cu_b4c3bb814cuda3std6ranges3__45__cpo4swapE - _ZN34_INTERNAL_47e79f2a_4_k_cu_b4c3bb814cuda3std6ranges3__45__cpo4nextE)
_ZN34_INTERNAL_47e79f2a_4_k_cu_b4c3bb814cuda3std6ranges3__45__cpo4nextE:
	.zero		1
	.type		_ZN34_INTERNAL_47e79f2a_4_k_cu_b4c3bb814cuda3std6ranges3__45__cpo4swapE,@object
	.size		_ZN34_INTERNAL_47e79f2a_4_k_cu_b4c3bb814cuda3std6ranges3__45__cpo4swapE,(_ZN34_INTERNAL_47e79f2a_4_k_cu_b4c3bb816thrust24THRUST_300001_SM_1000_NS8cuda_cub10par_nosyncE - _ZN34_INTERNAL_47e79f2a_4_k_cu_b4c3bb814cuda3std6ranges3__45__cpo4swapE)
_ZN34_INTERNAL_47e79f2a_4_k_cu_b4c3bb814cuda3std6ranges3__45__cpo4swapE:
	.zero		1
	.type		_ZN34_INTERNAL_47e79f2a_4_k_cu_b4c3bb816thrust24THRUST_300001_SM_1000_NS8cuda_cub10par_nosyncE,@object
	.size		_ZN34_INTERNAL_47e79f2a_4_k_cu_b4c3bb816thrust24THRUST_300001_SM_1000_NS8cuda_cub10par_nosyncE,(_ZN34_INTERNAL_47e79f2a_4_k_cu_b4c3bb816thrust24THRUST_300001_SM_1000_NS3seqE - _ZN34_INTERNAL_47e79f2a_4_k_cu_b4c3bb816thrust24THRUST_300001_SM_1000_NS8cuda_cub10par_nosyncE)
_ZN34_INTERNAL_47e79f2a_4_k_cu_b4c3bb816thrust24THRUST_300001_SM_1000_NS8cuda_cub10par_nosyncE:
	.zero		1
	.type		_ZN34_INTERNAL_47e79f2a_4_k_cu_b4c3bb816thrust24THRUST_300001_SM_1000_NS3seqE,@object
	.size		_ZN34_INTERNAL_47e79f2a_4_k_cu_b4c3bb816thrust24THRUST_300001_SM_1000_NS3seqE,(_ZN34_INTERNAL_47e79f2a_4_k_cu_b4c3bb814cuda3std3__420unreachable_sentinelE - _ZN34_INTERNAL_47e79f2a_4_k_cu_b4c3bb816thrust24THRUST_300001_SM_1000_NS3seqE)
_ZN34_INTERNAL_47e79f2a_4_k_cu_b4c3bb816thrust24THRUST_300001_SM_1000_NS3seqE:
	.zero		1
	.type		_ZN34_INTERNAL_47e79f2a_4_k_cu_b4c3bb814cuda3std3__420unreachable_sentinelE,@object
	.size		_ZN34_INTERNAL_47e79f2a_4_k_cu_b4c3bb814cuda3std3__420unreachable_sentinelE,(_ZN34_INTERNAL_47e79f2a_4_k_cu_b4c3bb814cuda3std6ranges3__45__cpo5ssizeE - _ZN34_INTERNAL_47e79f2a_4_k_cu_b4c3bb814cuda3std3__420unreachable_sentinelE)
_ZN34_INTERNAL_47e79f2a_4_k_cu_b4c3bb814cuda3std3__420unreachable_sentinelE:
	.zero		1
	.type		_ZN34_INTERNAL_47e79f2a_4_k_cu_b4c3bb814cuda3std6ranges3__45__cpo5ssizeE,@object
	.size		_ZN34_INTERNAL_47e79f2a_4_k_cu_b4c3bb814cuda3std6ranges3__45__cpo5ssizeE,(_ZN34_INTERNAL_47e79f2a_4_k_cu_b4c3bb816thrust24THRUST_300001_SM_1000_NS12placeholders2_3E - _ZN34_INTERNAL_47e79f2a_4_k_cu_b4c3bb814cuda3std6ranges3__45__cpo5ssizeE)
_ZN34_INTERNAL_47e79f2a_4_k_cu_b4c3bb814cuda3std6ranges3__45__cpo5ssizeE:
	.zero		1
	.type		_ZN34_INTERNAL_47e79f2a_4_k_cu_b4c3bb816thrust24THRUST_300001_SM_1000_NS12placeholders2_3E,@object
	.size		_ZN34_INTERNAL_47e79f2a_4_k_cu_b4c3bb816thrust24THRUST_300001_SM_1000_NS12placeholders2_3E,(_ZN34_INTERNAL_47e79f2a_4_k_cu_b4c3bb814cuda3std3__45__cpo4cendE - _ZN34_INTERNAL_47e79f2a_4_k_cu_b4c3bb816thrust24THRUST_300001_SM_1000_NS12placeholders2_3E)
_ZN34_INTERNAL_47e79f2a_4_k_cu_b4c3bb816thrust24THRUST_300001_SM_1000_NS12placeholders2_3E:
	.zero		1
	.type		_ZN34_INTERNAL_47e79f2a_4_k_cu_b4c3bb814cuda3std3__45__cpo4cendE,@object
	.size		_ZN34_INTERNAL_47e79f2a_4_k_cu_b4c3bb814cuda3std3__45__cpo4cendE,(_ZN34_INTERNAL_47e79f2a_4_k_cu_b4c3bb814cuda3std6ranges3__45__cpo4cendE - _ZN34_INTERNAL_47e79f2a_4_k_cu_b4c3bb814cuda3std3__45__cpo4cendE)
_ZN34_INTERNAL_47e79f2a_4_k_cu_b4c3bb814cuda3std3__45__cpo4cendE:
	.zero		1
	.type		_ZN34_INTERNAL_47e79f2a_4_k_cu_b4c3bb814cuda3std6ranges3__45__cpo4cendE,@object
	.size		_ZN34_INTERNAL_47e79f2a_4_k_cu_b4c3bb814cuda3std6ranges3__45__cpo4cendE,(_ZN34_INTERNAL_47e79f2a_4_k_cu_b4c3bb816thrust24THRUST_300001_SM_1000_NS12placeholders2_7E - _ZN34_INTERNAL_47e79f2a_4_k_cu_b4c3bb814cuda3std6ranges3__45__cpo4cendE)
_ZN34_INTERNAL_47e79f2a_4_k_cu_b4c3bb814cuda3std6ranges3__45__cpo4cendE:
	.zero		1
	.type		_ZN34_INTERNAL_47e79f2a_4_k_cu_b4c3bb816thrust24THRUST_300001_SM_1000_NS12placeholders2_7E,@object
	.size		_ZN34_INTERNAL_47e79f2a_4_k_cu_b4c3bb816thrust24THRUST_300001_SM_1000_NS12placeholders2_7E,(_ZN34_INTERNAL_47e79f2a_4_k_cu_b4c3bb814cuda3std3__45__cpo5crendE - _ZN34_INTERNAL_47e79f2a_4_k_cu_b4c3bb816thrust24THRUST_300001_SM_1000_NS12placeholders2_7E)
_ZN34_INTERNAL_47e79f2a_4_k_cu_b4c3bb816thrust24THRUST_300001_SM_1000_NS12placeholders2_7E:
	.zero		1
	.type		_ZN34_INTERNAL_47e79f2a_4_k_cu_b4c3bb814cuda3std3__45__cpo5crendE,@object
	.size		_ZN34_INTERNAL_47e79f2a_4_k_cu_b4c3bb814cuda3std3__45__cpo5crendE,(_ZN34_INTERNAL_47e79f2a_4_k_cu_b4c3bb814cuda3std6ranges3__45__cpo4prevE - _ZN34_INTERNAL_47e79f2a_4_k_cu_b4c3bb814cuda3std3__45__cpo5crendE)
_ZN34_INTERNAL_47e79f2a_4_k_cu_b4c3bb814cuda3std3__45__cpo5crendE:
	.zero		1
	.type		_ZN34_INTERNAL_47e79f2a_4_k_cu_b4c3bb814cuda3std6ranges3__45__cpo4prevE,@object
	.size		_ZN34_INTERNAL_47e79f2a_4_k_cu_b4c3bb814cuda3std6ranges3__45__cpo4prevE,(_ZN34_INTERNAL_47e79f2a_4_k_cu_b4c3bb814cuda3std6ranges3__45__cpo9iter_moveE - _ZN34_INTERNAL_47e79f2a_4_k_cu_b4c3bb814cuda3std6ranges3__45__cpo4prevE)
_ZN34_INTERNAL_47e79f2a_4_k_cu_b4c3bb814cuda3std6ranges3__45__cpo4prevE:
	.zero		1
	.type		_ZN34_INTERNAL_47e79f2a_4_k_cu_b4c3bb814cuda3std6ranges3__45__cpo9iter_moveE,@object
	.size		_ZN34_INTERNAL_47e79f2a_4_k_cu_b4c3bb814cuda3std6ranges3__45__cpo9iter_moveE,(_ZN34_INTERNAL_47e79f2a_4_k_cu_b4c3bb816thrust24THRUST_300001_SM_1000_NS6system6detail10sequential3seqE - _ZN34_INTERNAL_47e79f2a_4_k_cu_b4c3bb814cuda3std6ranges3__45__cpo9iter_moveE)
_ZN34_INTERNAL_47e79f2a_4_k_cu_b4c3bb814cuda3std6ranges3__45__cpo9iter_moveE:
	.zero		1
	.type		_ZN34_INTERNAL_47e79f2a_4_k_cu_b4c3bb816thrust24THRUST_300001_SM_1000_NS6system6detail10sequential3seqE,@object
	.size		_ZN34_INTERNAL_47e79f2a_4_k_cu_b4c3bb816thrust24THRUST_300001_SM_1000_NS6system6detail10sequential3seqE,(_ZN34_INTERNAL_47e79f2a_4_k_cu_b4c3bb816thrust24THRUST_300001_SM_1000_NS12placeholders2_9E - _ZN34_INTERNAL_47e79f2a_4_k_cu_b4c3bb816thrust24THRUST_300001_SM_1000_NS6system6detail10sequential3seqE)
_ZN34_INTERNAL_47e79f2a_4_k_cu_b4c3bb816thrust24THRUST_300001_SM_1000_NS6system6detail10sequential3seqE:
	.zero		1
	.type		_ZN34_INTERNAL_47e79f2a_4_k_cu_b4c3bb816thrust24THRUST_300001_SM_1000_NS12placeholders2_9E,@object
	.size		_ZN34_INTERNAL_47e79f2a_4_k_cu_b4c3bb816thrust24THRUST_300001_SM_1000_NS12placeholders2_9E,(_ZN34_INTERNAL_47e79f2a_4_k_cu_b4c3bb814cuda3std3__419piecewise_constructE - _ZN34_INTERNAL_47e79f2a_4_k_cu_b4c3bb816thrust24THRUST_300001_SM_1000_NS12placeholders2_9E)
_ZN34_INTERNAL_47e79f2a_4_k_cu_b4c3bb816thrust24THRUST_300001_SM_1000_NS12placeholders2_9E:
	.zero		1
	.type		_ZN34_INTERNAL_47e79f2a_4_k_cu_b4c3bb814cuda3std3__419piecewise_constructE,@object
	.size		_ZN34_INTERNAL_47e79f2a_4_k_cu_b4c3bb814cuda3std3__419piecewise_constructE,(_ZN34_INTERNAL_47e79f2a_4_k_cu_b4c3bb814cuda3std6ranges3__45__cpo5cdataE - _ZN34_INTERNAL_47e79f2a_4_k_cu_b4c3bb814cuda3std3__419piecewise_constructE)
_ZN34_INTERNAL_47e79f2a_4_k_cu_b4c3bb814cuda3std3__419piecewise_constructE:
	.zero		1
	.type		_ZN34_INTERNAL_47e79f2a_4_k_cu_b4c3bb814cuda3std6ranges3__45__cpo5cdataE,@object
	.size		_ZN34_INTERNAL_47e79f2a_4_k_cu_b4c3bb814cuda3std6ranges3__45__cpo5cdataE,(_ZN34_INTERNAL_47e79f2a_4_k_cu_b4c3bb816thrust24THRUST_300001_SM_1000_NS12placeholders2_1E - _ZN34_INTERNAL_47e79f2a_4_k_cu_b4c3bb814cuda3std6ranges3__45__cpo5cdataE)
_ZN34_INTERNAL_47e79f2a_4_k_cu_b4c3bb814cuda3std6ranges3__45__cpo5cdataE:
	.zero		1
	.type		_ZN34_INTERNAL_47e79f2a_4_k_cu_b4c3bb816thrust24THRUST_300001_SM_1000_NS12placeholders2_1E,@object
	.size		_ZN34_INTERNAL_47e79f2a_4_k_cu_b4c3bb816thrust24THRUST_300001_SM_1000_NS12placeholders2_1E,(_ZN34_INTERNAL_47e79f2a_4_k_cu_b4c3bb814cuda3std3__45__cpo3endE - _ZN34_INTERNAL_47e79f2a_4_k_cu_b4c3bb816thrust24THRUST_300001_SM_1000_NS12placeholders2_1E)
_ZN34_INTERNAL_47e79f2a_4_k_cu_b4c3bb816thrust24THRUST_300001_SM_1000_NS12placeholders2_1E:
	.zero		1
	.type		_ZN34_INTERNAL_47e79f2a_4_k_cu_b4c3bb814cuda3std3__45__cpo3endE,@object
	.size		_ZN34_INTERNAL_47e79f2a_4_k_cu_b4c3bb814cuda3std3__45__cpo3endE,(_ZN34_INTERNAL_47e79f2a_4_k_cu_b4c3bb814cuda3std6ranges3__45__cpo3endE - _ZN34_INTERNAL_47e79f2a_4_k_cu_b4c3bb814cuda3std3__45__cpo3endE)
_ZN34_INTERNAL_47e79f2a_4_k_cu_b4c3bb814cuda3std3__45__cpo3endE:
	.zero		1
	.type		_ZN34_INTERNAL_47e79f2a_4_k_cu_b4c3bb814cuda3std6ranges3__45__cpo3endE,@object
	.size		_ZN34_INTERNAL_47e79f2a_4_k_cu_b4c3bb814cuda3std6ranges3__45__cpo3endE,(_ZN34_INTERNAL_47e79f2a_4_k_cu_b4c3bb816thrust24THRUST_300001_SM_1000_NS12placeholders2_5E - _ZN34_INTERNAL_47e79f2a_4_k_cu_b4c3bb814cuda3std6ranges3__45__cpo3endE)
_ZN34_INTERNAL_47e79f2a_4_k_cu_b4c3bb814cuda3std6ranges3__45__cpo3endE:
	.zero		1
	.type		_ZN34_INTERNAL_47e79f2a_4_k_cu_b4c3bb816thrust24THRUST_300001_SM_1000_NS12placeholders2_5E,@object
	.size		_ZN34_INTERNAL_47e79f2a_4_k_cu_b4c3bb816thrust24THRUST_300001_SM_1000_NS12placeholders2_5E,(_ZN34_INTERNAL_47e79f2a_4_k_cu_b4c3bb814cuda3std3__45__cpo4rendE - _ZN34_INTERNAL_47e79f2a_4_k_cu_b4c3bb816thrust24THRUST_300001_SM_1000_NS12placeholders2_5E)
_ZN34_INTERNAL_47e79f2a_4_k_cu_b4c3bb816thrust24THRUST_300001_SM_1000_NS12placeholders2_5E:
	.zero		1
	.type		_ZN34_INTERNAL_47e79f2a_4_k_cu_b4c3bb814cuda3std3__45__cpo4rendE,@object
	.size		_ZN34_INTERNAL_47e79f2a_4_k_cu_b4c3bb814cuda3std3__45__cpo4rendE,(_ZN34_INTERNAL_47e79f2a_4_k_cu_b4c3bb814cuda3std6ranges3__45__cpo9iter_swapE - _ZN34_INTERNAL_47e79f2a_4_k_cu_b4c3bb814cuda3std3__45__cpo4rendE)
_ZN34_INTERNAL_47e79f2a_4_k_cu_b4c3bb814cuda3std3__45__cpo4rendE:
	.zero		1
	.type		_ZN34_INTERNAL_47e79f2a_4_k_cu_b4c3bb814cuda3std6ranges3__45__cpo9iter_swapE,@object
	.size		_ZN34_INTERNAL_47e79f2a_4_k_cu_b4c3bb814cuda3std6ranges3__45__cpo9iter_swapE,(_ZN34_INTERNAL_47e79f2a_4_k_cu_b4c3bb814cuda3std3__48unexpectE - _ZN34_INTERNAL_47e79f2a_4_k_cu_b4c3bb814cuda3std6ranges3__45__cpo9iter_swapE)
_ZN34_INTERNAL_47e79f2a_4_k_cu_b4c3bb814cuda3std6ranges3__45__cpo9iter_swapE:
	.zero		1
	.type		_ZN34_INTERNAL_47e79f2a_4_k_cu_b4c3bb814cuda3std3__48unexpectE,@object
	.size		_ZN34_INTERNAL_47e79f2a_4_k_cu_b4c3bb814cuda3std3__48unexpectE,(_ZN34_INTERNAL_47e79f2a_4_k_cu_b4c3bb816thrust24THRUST_300001_SM_1000_NS8cuda_cub3parE - _ZN34_INTERNAL_47e79f2a_4_k_cu_b4c3bb814cuda3std3__48unexpectE)
_ZN34_INTERNAL_47e79f2a_4_k_cu_b4c3bb814cuda3std3__48unexpectE:
	.zero		1
	.type		_ZN34_INTERNAL_47e79f2a_4_k_cu_b4c3bb816thrust24THRUST_300001_SM_1000_NS8cuda_cub3parE,@object
	.size		_ZN34_INTERNAL_47e79f2a_4_k_cu_b4c3bb816thrust24THRUST_300001_SM_1000_NS8cuda_cub3parE,(.L_29 - _ZN34_INTERNAL_47e79f2a_4_k_cu_b4c3bb816thrust24THRUST_300001_SM_1000_NS8cuda_cub3parE)
_ZN34_INTERNAL_47e79f2a_4_k_cu_b4c3bb816thrust24THRUST_300001_SM_1000_NS8cuda_cub3parE:
	.zero		1
.L_29:


//--------------------- .nv.shared._ZN3cub18CUB_300001_SM_10006detail10radix_sort33DeviceRadixSortExclusiveSumKernelINS1_5radix10policy_hubIiiyE10Policy1000EyEEvPT0_ --------------------------
	.section	.nv.shared._ZN3cub18CUB_300001_SM_10006detail10radix_sort33DeviceRadixSortExclusiveSumKernelINS1_5radix10policy_hubIiiyE10Policy1000EyEEvPT0_,"aw",@nobits
	.sectionflags	@""
	.align	16
.nv.shared._ZN3cub18CUB_300001_SM_10006detail10radix_sort33DeviceRadixSortExclusiveSumKernelINS1_5radix10policy_hubIiiyE10Policy1000EyEEvPT0_:
	.zero		3360


//--------------------- .nv.shared._ZN3cub18CUB_300001_SM_10006detail10radix_sort30DeviceRadixSortHistogramKernelINS1_5radix10policy_hubIiiyE10Policy1000ELNS0_9SortOrderE0EiyNS1_21identity_decomposer_tEEEvPT2_PKT1_SA_iiT3_ --------------------------
	.section	.nv.shared._ZN3cub18CUB_300001_SM_10006detail10radix_sort30DeviceRadixSortHistogramKernelINS1_5radix10policy_hubIiiyE10Policy1000ELNS0_9SortOrderE0EiyNS1_21identity_decomposer_tEEEvPT2_PKT1_SA_iiT3_,"aw",@nobits
	.sectionflags	@""
	.align	4
.nv.shared._ZN3cub18CUB_300001_SM_10006detail10radix_sort30DeviceRadixSortHistogramKernelINS1_5radix10policy_hubIiiyE10Policy1000ELNS0_9SortOrderE0EiyNS1_21identity_decomposer_tEEEvPT2_PKT1_SA_iiT3_:
	.zero		5120


//--------------------- .nv.shared._ZN3cub18CUB_300001_SM_10006detail10radix_sort31DeviceRadixSortSingleTileKernelINS1_5radix10policy_hubIiiyE10Policy1000ELNS0_9SortOrderE0EiiyNS1_21identity_decomposer_tEEEvPKT1_PSA_PKT2_PSE_T3_iiT4_ --------------------------
	.section	.nv.shared._ZN3cub18CUB_300001_SM_10006detail10radix_sort31DeviceRadixSortSingleTileKernelINS1_5radix10policy_hubIiiyE10Policy1000ELNS0_9SortOrderE0EiiyNS1_21identity_decomposer_tEEEvPKT1_PSA_PKT2_PSE_T3_iiT4_,"aw",@nobits
	.sectionflags	@""
	.align	16
.nv.shared._ZN3cub18CUB_300001_SM_10006detail10radix_sort31DeviceRadixSortSingleTileKernelINS1_5radix10policy_hubIiiyE10Policy1000ELNS0_9SortOrderE0EiiyNS1_21identity_decomposer_tEEEvPKT1_PSA_PKT2_PSE_T3_iiT4_:
	.zero		34880


//--------------------- .nv.shared._ZN3cub18CUB_300001_SM_10006detail10radix_sort29DeviceRadixSortOnesweepKernelINS1_5radix10policy_hubIi9SortTupleyE10Policy1000ELNS0_9SortOrderE0EiS6_yiiNS1_21identity_decomposer_tEEEvPT5_SC_PT3_PKSD_PT1_PKSH_PT2_PKSL_T4_iiT6_ --------------------------
	.section	.nv.shared._ZN3cub18CUB_300001_SM_10006detail10radix_sort29DeviceRadixSortOnesweepKernelINS1_5radix10policy_hubIi9SortTupleyE10Policy1000ELNS0_9SortOrderE0EiS6_yiiNS1_21identity_decomposer_tEEEvPT5_SC_PT3_PKSD_PT1_PKSH_PT2_PKSL_T4_iiT6_,"aw",@nobits
	.sectionflags	@""
	.align	16
.nv.shared._ZN3cub18CUB_300001_SM_10006detail10radix_sort29DeviceRadixSortOnesweepKernelINS1_5radix10policy_hubIi9SortTupleyE10Policy1000ELNS0_9SortOrderE0EiS6_yiiNS1_21identity_decomposer_tEEEvPT5_SC_PT3_PKSD_PT1_PKSH_PT2_PKSL_T4_iiT6_:
	.zero		39936


//--------------------- .nv.shared._ZN3cub18CUB_300001_SM_10006detail10radix_sort33DeviceRadixSortExclusiveSumKernelINS1_5radix10policy_hubIi9SortTupleyE10Policy1000EyEEvPT0_ --------------------------
	.section	.nv.shared._ZN3cub18CUB_300001_SM_10006detail10radix_sort33DeviceRadixSortExclusiveSumKernelINS1_5radix10policy_hubIi9SortTupleyE10Policy1000EyEEvPT0_,"aw",@nobits
	.sectionflags	@""
	.align	16
.nv.shared._ZN3cub18CUB_300001_SM_10006detail10radix_sort33DeviceRadixSortExclusiveSumKernelINS1_5radix10policy_hubIi9SortTupleyE10Policy1000EyEEvPT0_:
	.zero		3360


//--------------------- .nv.shared._ZN3cub18CUB_300001_SM_10006detail10radix_sort30DeviceRadixSortHistogramKernelINS1_5radix10policy_hubIi9SortTupleyE10Policy1000ELNS0_9SortOrderE0EiyNS1_21identity_decomposer_tEEEvPT2_PKT1_SB_iiT3_ --------------------------
	.section	.nv.shared._ZN3cub18CUB_300001_SM_10006detail10radix_sort30DeviceRadixSortHistogramKernelINS1_5radix10policy_hubIi9SortTupleyE10Policy1000ELNS0_9SortOrderE0EiyNS1_21identity_decomposer_tEEEvPT2_PKT1_SB_iiT3_,"aw",@nobits
	.sectionflags	@""
	.align	4
.nv.shared._ZN3cub18CUB_300001_SM_10006detail10radix_sort30DeviceRadixSortHistogramKernelINS1_5radix10policy_hubIi9SortTupleyE10Policy1000ELNS0_9SortOrderE0EiyNS1_21identity_decomposer_tEEEvPT2_PKT1_SB_iiT3_:
	.zero		5120


//--------------------- .nv.shared._ZN3cub18CUB_300001_SM_10006detail10radix_sort31DeviceRadixSortSingleTileKernelINS1_5radix10policy_hubIi9SortTupleyE10Policy1000ELNS0_9SortOrderE0EiS6_yNS1_21identity_decomposer_tEEEvPKT1_PSB_PKT2_PSF_T3_iiT4_ --------------------------
	.section	.nv.shared._ZN3cub18CUB_300001_SM_10006detail10radix_sort31DeviceRadixSortSingleTileKernelINS1_5radix10policy_hubIi9SortTupleyE10Policy1000ELNS0_9SortOrderE0EiS6_yNS1_21identity_decomposer_tEEEvPKT1_PSB_PKT2_PSF_T3_iiT4_,"aw",@nobits
	.sectionflags	@""
	.align	16
.nv.shared._ZN3cub18CUB_300001_SM_10006detail10radix_sort31DeviceRadixSortSingleTileKernelINS1_5radix10policy_hubIi9SortTupleyE10Policy1000ELNS0_9SortOrderE0EiS6_yNS1_21identity_decomposer_tEEEvPKT1_PSB_PKT2_PSF_T3_iiT4_:
	.zero		34880


//--------------------- .nv.shared._ZN3cub18CUB_300001_SM_10006detail10merge_sort26DeviceMergeSortMergeKernelINS2_10policy_hubIN6thrust24THRUST_300001_SM_1000_NS6detail15normal_iteratorINS6_10device_ptrI9SortTupleEEEEE9Policy600ESC_PNS0_8NullTypeESC_SG_mN4cuda3std3__44lessISA_EESA_SF_EEvbT2_T3_T4_PT6_PT7_T5_PSO_SO_NS1_7vsmem_tE --------------------------
	.section	.nv.shared._ZN3cub18CUB_300001_SM_10006detail10merge_sort26DeviceMergeSortMergeKernelINS2_10policy_hubIN6thrust24THRUST_300001_SM_1000_NS6detail15normal_iteratorINS6_10device_ptrI9SortTupleEEEEE9Policy600ESC_PNS0_8NullTypeESC_SG_mN4cuda3std3__44lessISA_EESA_SF_EEvbT2_T3_T4_PT6_PT7_T5_PSO_SO_NS1_7vsmem_tE,"aw",@nobits
	.sectionflags	@""
	.align	16
.nv.shared._ZN3cub18CUB_300001_SM_10006detail10merge_sort26DeviceMergeSortMergeKernelINS2_10policy_hubIN6thrust24THRUST_300001_SM_1000_NS6detail15normal_iteratorINS6_10device_ptrI9SortTupleEEEEE9Policy600ESC_PNS0_8NullTypeESC_SG_mN4cuda3std3__44lessISA_EESA_SF_EEvbT2_T3_T4_PT6_PT7_T5_PSO_SO_NS1_7vsmem_tE:
	.zero		13344


//--------------------- .nv.shared._ZN3cub18CUB_300001_SM_10006detail10merge_sort30DeviceMergeSortBlockSortKernelINS2_10policy_hubIN6thrust24THRUST_300001_SM_1000_NS6detail15normal_iteratorINS6_10device_ptrI9SortTupleEEEEE9Policy600ESC_PNS0_8NullTypeESC_SG_mN4cuda3std3__44lessISA_EESA_SF_EEvbT0_T1_T2_T3_T4_PT6_PT7_T5_NS1_7vsmem_tE --------------------------
	.section	.nv.shared._ZN3cub18CUB_300001_SM_10006detail10merge_sort30DeviceMergeSortBlockSortKernelINS2_10policy_hubIN6thrust24THRUST_300001_SM_1000_NS6detail15normal_iteratorINS6_10device_ptrI9SortTupleEEEEE9Policy600ESC_PNS0_8NullTypeESC_SG_mN4cuda3std3__44lessISA_EESA_SF_EEvbT0_T1_T2_T3_T4_PT6_PT7_T5_NS1_7vsmem_tE,"aw",@nobits
	.sectionflags	@""
	.align	16
.nv.shared._ZN3cub18CUB_300001_SM_10006detail10merge_sort30DeviceMergeSortBlockSortKernelINS2_10policy_hubIN6thrust24THRUST_300001_SM_1000_NS6detail15normal_iteratorINS6_10device_ptrI9SortTupleEEEEE9Policy600ESC_PNS0_8NullTypeESC_SG_mN4cuda3std3__44lessISA_EESA_SF_EEvbT0_T1_T2_T3_T4_PT6_PT7_T5_NS1_7vsmem_tE:
	.zero		13344


//--------------------- .nv.shared._ZN3cub18CUB_300001_SM_10006detail10merge_sort26DeviceMergeSortMergeKernelINS2_10policy_hubIN6thrust24THRUST_300001_SM_1000_NS6detail15normal_iteratorINS6_10device_ptrI9SortTupleEEEEE9Policy600ESC_PNS0_8NullTypeESC_SG_jN4cuda3std3__44lessISA_EESA_SF_EEvbT2_T3_T4_PT6_PT7_T5_PSO_SO_NS1_7vsmem_tE --------------------------
	.section	.nv.shared._ZN3cub18CUB_300001_SM_10006detail10merge_sort26DeviceMergeSortMergeKernelINS2_10policy_hubIN6thrust24THRUST_300001_SM_1000_NS6detail15normal_iteratorINS6_10device_ptrI9SortTupleEEEEE9Policy600ESC_PNS0_8NullTypeESC_SG_jN4cuda3std3__44lessISA_EESA_SF_EEvbT2_T3_T4_PT6_PT7_T5_PSO_SO_NS1_7vsmem_tE,"aw",@nobits
	.sectionflags	@""
	.align	16
.nv.shared._ZN3cub18CUB_300001_SM_10006detail10merge_sort26DeviceMergeSortMergeKernelINS2_10policy_hubIN6thrust24THRUST_300001_SM_1000_NS6detail15normal_iteratorINS6_10device_ptrI9SortTupleEEEEE9Policy600ESC_PNS0_8NullTypeESC_SG_jN4cuda3std3__44lessISA_EESA_SF_EEvbT2_T3_T4_PT6_PT7_T5_PSO_SO_NS1_7vsmem_tE:
	.zero		13344


//--------------------- .nv.shared._ZN3cub18CUB_300001_SM_10006detail10merge_sort30DeviceMergeSortBlockSortKernelINS2_10policy_hubIN6thrust24THRUST_300001_SM_1000_NS6detail15normal_iteratorINS6_10device_ptrI9SortTupleEEEEE9Policy600ESC_PNS0_8NullTypeESC_SG_jN4cuda3std3__44lessISA_EESA_SF_EEvbT0_T1_T2_T3_T4_PT6_PT7_T5_NS1_7vsmem_tE --------------------------
	.section	.nv.shared._ZN3cub18CUB_300001_SM_10006detail10merge_sort30DeviceMergeSortBlockSortKernelINS2_10policy_hubIN6thrust24THRUST_300001_SM_1000_NS6detail15normal_iteratorINS6_10device_ptrI9SortTupleEEEEE9Policy600ESC_PNS0_8NullTypeESC_SG_jN4cuda3std3__44lessISA_EESA_SF_EEvbT0_T1_T2_T3_T4_PT6_PT7_T5_NS1_7vsmem_tE,"aw",@nobits
	.sectionflags	@""
	.align	16
.nv.shared._ZN3cub18CUB_300001_SM_10006detail10merge_sort30DeviceMergeSortBlockSortKernelINS2_10policy_hubIN6thrust24THRUST_300001_SM_1000_NS6detail15normal_iteratorINS6_10device_ptrI9SortTupleEEEEE9Policy600ESC_PNS0_8NullTypeESC_SG_jN4cuda3std3__44lessISA_EESA_SF_EEvbT0_T1_T2_T3_T4_PT6_PT7_T5_NS1_7vsmem_tE:
	.zero		13344


//--------------------- .nv.constant0._ZN3cub18CUB_300001_SM_10006detail10radix_sort29DeviceRadixSortOnesweepKernelINS1_5radix10policy_hubIiiyE10Policy1000ELNS0_9SortOrderE0EiiyiiNS1_21identity_decomposer_tEEEvPT5_SB_PT3_PKSC_PT1_PKSG_PT2_PKSK_T4_iiT6_ --------------------------
	.section	.nv.constant0._ZN3cub18CUB_300001_SM_10006detail10radix_sort29DeviceRadixSortOnesweepKernelINS1_5radix10policy_hubIiiyE10Policy1000ELNS0_9SortOrderE0EiiyiiNS1_21identity_decomposer_tEEEvPT5_SB_PT3_PKSC_PT1_PKSG_PT2_PKSK_T4_iiT6_,"a",@progbits
	.sectionflags	@""
	.align	4
.nv.constant0._ZN3cub18CUB_300001_SM_10006detail10radix_sort29DeviceRadixSortOnesweepKernelINS1_5radix10policy_hubIiiyE10Policy1000ELNS0_9SortOrderE0EiiyiiNS1_21identity_decomposer_tEEEvPT5_SB_PT3_PKSC_PT1_PKSG_PT2_PKSK_T4_iiT6_:
	.zero		973


//--------------------- .nv.constant0._ZN3cub18CUB_300001_SM_10006detail10radix_sort33DeviceRadixSortExclusiveSumKernelINS1_5radix10policy_hubIiiyE10Policy1000EyEEvPT0_ --------------------------
	.section	.nv.constant0._ZN3cub18CUB_300001_SM_10006detail10radix_sort33DeviceRadixSortExclusiveSumKernelINS1_5radix10policy_hubIiiyE10Policy1000EyEEvPT0_,"a",@progbits
	.sectionflags	@""
	.align	4
.nv.constant0._ZN3cub18CUB_300001_SM_10006detail10radix_sort33DeviceRadixSortExclusiveSumKernelINS1_5radix10policy_hubIiiyE10Policy1000EyEEvPT0_:
	.zero		904


//--------------------- .nv.constant0._ZN3cub18CUB_300001_SM_10006detail10radix_sort30DeviceRadixSortHistogramKernelINS1_5radix10policy_hubIiiyE10Policy1000ELNS0_9SortOrderE0EiyNS1_21identity_decomposer_tEEEvPT2_PKT1_SA_iiT3_ --------------------------
	.section	.nv.constant0._ZN3cub18CUB_300001_SM_10006detail10radix_sort30DeviceRadixSortHistogramKernelINS1_5radix10policy_hubIiiyE10Policy1000ELNS0_9SortOrderE0EiyNS1_21identity_decomposer_tEEEvPT2_PKT1_SA_iiT3_,"a",@progbits
	.sectionflags	@""
	.align	4
.nv.constant0._ZN3cub18CUB_300001_SM_10006detail10radix_sort30DeviceRadixSortHistogramKernelINS1_5radix10policy_hubIiiyE10Policy1000ELNS0_9SortOrderE0EiyNS1_21identity_decomposer_tEEEvPT2_PKT1_SA_iiT3_:
	.zero		929


//--------------------- .nv.constant0._ZN3cub18CUB_300001_SM_10006detail10radix_sort31DeviceRadixSortSingleTileKernelINS1_5radix10policy_hubIiiyE10Policy1000ELNS0_9SortOrderE0EiiyNS1_21identity_decomposer_tEEEvPKT1_PSA_PKT2_PSE_T3_iiT4_ --------------------------
	.section	.nv.constant0._ZN3cub18CUB_300001_SM_10006detail10radix_sort31DeviceRadixSortSingleTileKernelINS1_5radix10policy_hubIiiyE10Policy1000ELNS0_9SortOrderE0EiiyNS1_21identity_decomposer_tEEEvPKT1_PSA_PKT2_PSE_T3_iiT4_,"a",@progbits
	.sectionflags	@""
	.align	4
.nv.constant0._ZN3cub18CUB_300001_SM_10006detail10radix_sort31DeviceRadixSortSingleTileKernelINS1_5radix10policy_hubIiiyE10Policy1000ELNS0_9SortOrderE0EiiyNS1_21identity_decomposer_tEEEvPKT1_PSA_PKT2_PSE_T3_iiT4_:
	.zero		945


//--------------------- .nv.constant0._ZN3cub18CUB_300001_SM_10006detail10radix_sort29DeviceRadixSortOnesweepKernelINS1_5radix10policy_hubIi9SortTupleyE10Policy1000ELNS0_9SortOrderE0EiS6_yiiNS1_21identity_decomposer_tEEEvPT5_SC_PT3_PKSD_PT1_PKSH_PT2_PKSL_T4_iiT6_ --------------------------
	.section	.nv.constant0._ZN3cub18CUB_300001_SM_10006detail10radix_sort29DeviceRadixSortOnesweepKernelINS1_5radix10policy_hubIi9SortTupleyE10Policy1000ELNS0_9SortOrderE0EiS6_yiiNS1_21identity_decomposer_tEEEvPT5_SC_PT3_PKSD_PT1_PKSH_PT2_PKSL_T4_iiT6_,"a",@progbits
	.sectionflags	@""
	.align	4
.nv.constant0._ZN3cub18CUB_300001_SM_10006detail10radix_sort29DeviceRadixSortOnesweepKernelINS1_5radix10policy_hubIi9SortTupleyE10Policy1000ELNS0_9SortOrderE0EiS6_yiiNS1_21identity_decomposer_tEEEvPT5_SC_PT3_PKSD_PT1_PKSH_PT2_PKSL_T4_iiT6_:
	.zero		973


//--------------------- .nv.constant0._ZN3cub18CUB_300001_SM_10006detail10radix_sort33DeviceRadixSortExclusiveSumKernelINS1_5radix10policy_hubIi9SortTupleyE10Policy1000EyEEvPT0_ --------------------------
	.section	.nv.constant0._ZN3cub18CUB_300001_SM_10006detail10radix_sort33DeviceRadixSortExclusiveSumKernelINS1_5radix10policy_hubIi9SortTupleyE10Policy1000EyEEvPT0_,"a",@progbits
	.sectionflags	@""
	.align	4
.nv.constant0._ZN3cub18CUB_300001_SM_10006detail10radix_sort33DeviceRadixSortExclusiveSumKernelINS1_5radix10policy_hubIi9SortTupleyE10Policy1000EyEEvPT0_:
	.zero		904


//--------------------- .nv.constant0._ZN3cub18CUB_300001_SM_10006detail10radix_sort30DeviceRadixSortHistogramKernelINS1_5radix10policy_hubIi9SortTupleyE10Policy1000ELNS0_9SortOrderE0EiyNS1_21identity_decomposer_tEEEvPT2_PKT1_SB_iiT3_ --------------------------
	.section	.nv.constant0._ZN3cub18CUB_300001_SM_10006detail10radix_sort30DeviceRadixSortHistogramKernelINS1_5radix10policy_hubIi9SortTupleyE10Policy1000ELNS0_9SortOrderE0EiyNS1_21identity_decomposer_tEEEvPT2_PKT1_SB_iiT3_,"a",@progbits
	.sectionflags	@""
	.align	4
.nv.constant0._ZN3cub18CUB_300001_SM_10006detail10radix_sort30DeviceRadixSortHistogramKernelINS1_5radix10policy_hubIi9SortTupleyE10Policy1000ELNS0_9SortOrderE0EiyNS1_21identity_decomposer_tEEEvPT2_PKT1_SB_iiT3_:
	.zero		929


//--------------------- .nv.constant0._ZN3cub18CUB_300001_SM_10006detail10radix_sort31DeviceRadixSortSingleTileKernelINS1_5radix10policy_hubIi9SortTupleyE10Policy1000ELNS0_9SortOrderE0EiS6_yNS1_21identity_decomposer_tEEEvPKT1_PSB_PKT2_PSF_T3_iiT4_ --------------------------
	.section	.nv.constant0._ZN3cub18CUB_300001_SM_10006detail10radix_sort31DeviceRadixSortSingleTileKernelINS1_5radix10policy_hubIi9SortTupleyE10Policy1000ELNS0_9SortOrderE0EiS6_yNS1_21identity_decomposer_tEEEvPKT1_PSB_PKT2_PSF_T3_iiT4_,"a",@progbits
	.sectionflags	@""
	.align	4
.nv.constant0._ZN3cub18CUB_300001_SM_10006detail10radix_sort31DeviceRadixSortSingleTileKernelINS1_5radix10policy_hubIi9SortTupleyE10Policy1000ELNS0_9SortOrderE0EiS6_yNS1_21identity_decomposer_tEEEvPKT1_PSB_PKT2_PSF_T3_iiT4_:
	.zero		945


//--------------------- .nv.constant0._ZN3cub18CUB_300001_SM_10006detail10merge_sort26DeviceMergeSortMergeKernelINS2_10policy_hubIN6thrust24THRUST_300001_SM_1000_NS6detail15normal_iteratorINS6_10device_ptrI9SortTupleEEEEE9Policy600ESC_PNS0_8NullTypeESC_SG_mN4cuda3std3__44lessISA_EESA_SF_EEvbT2_T3_T4_PT6_PT7_T5_PSO_SO_NS1_7vsmem_tE --------------------------
	.section	.nv.constant0._ZN3cub18CUB_300001_SM_10006detail10merge_sort26DeviceMergeSortMergeKernelINS2_10policy_hubIN6thrust24THRUST_300001_SM_1000_NS6detail15normal_iteratorINS6_10device_ptrI9SortTupleEEEEE9Policy600ESC_PNS0_8NullTypeESC_SG_mN4cuda3std3__44lessISA_EESA_SF_EEvbT2_T3_T4_PT6_PT7_T5_PSO_SO_NS1_7vsmem_tE,"a",@progbits
	.sectionflags	@""
	.align	4
.nv.constant0._ZN3cub18CUB_300001_SM_10006detail10merge_sort26DeviceMergeSortMergeKernelINS2_10policy_hubIN6thrust24THRUST_300001_SM_1000_NS6detail15normal_iteratorINS6_10device_ptrI9SortTupleEEEEE9Policy600ESC_PNS0_8NullTypeESC_SG_mN4cuda3std3__44lessISA_EESA_SF_EEvbT2_T3_T4_PT6_PT7_T5_PSO_SO_NS1_7vsmem_tE:
	.zero		976


//--------------------- .nv.constant0._ZN3cub18CUB_300001_SM_10006detail10merge_sort30DeviceMergeSortPartitionKernelIN6thrust24THRUST_300001_SM_1000_NS6detail15normal_iteratorINS5_10device_ptrI9SortTupleEEEEmN4cuda3std3__44lessIS9_EES9_EEvbT_PT2_T0_SK_PSK_T1_SK_i --------------------------
	.section	.nv.constant0._ZN3cub18CUB_300001_SM_10006detail10merge_sort30DeviceMergeSortPartitionKernelIN6thrust24THRUST_300001_SM_1000_NS6detail15normal_iteratorINS5_10device_ptrI9SortTupleEEEEmN4cuda3std3__44lessIS9_EES9_EEvbT_PT2_T0_SK_PSK_T1_SK_i,"a",@progbits
	.sectionflags	@""
	.align	4
.nv.constant0._ZN3cub18CUB_300001_SM_10006detail10merge_sort30DeviceMergeSortPartitionKernelIN6thrust24THRUST_300001_SM_1000_NS6detail15normal_iteratorINS5_10device_ptrI9SortTupleEEEEmN4cuda3std3__44lessIS9_EES9_EEvbT_PT2_T0_SK_PSK_T1_SK_i:
	.zero		964


//--------------------- .nv.constant0._ZN3cub18CUB_300001_SM_10006detail10merge_sort30DeviceMergeSortBlockSortKernelINS2_10policy_hubIN6thrust24THRUST_300001_SM_1000_NS6detail15normal_iteratorINS6_10device_ptrI9SortTupleEEEEE9Policy600ESC_PNS0_8NullTypeESC_SG_mN4cuda3std3__44lessISA_EESA_SF_EEvbT0_T1_T2_T3_T4_PT6_PT7_T5_NS1_7vsmem_tE --------------------------
	.section	.nv.constant0._ZN3cub18CUB_300001_SM_10006detail10merge_sort30DeviceMergeSortBlockSortKernelINS2_10policy_hubIN6thrust24THRUST_300001_SM_1000_NS6detail15normal_iteratorINS6_10device_ptrI9SortTupleEEEEE9Policy600ESC_PNS0_8NullTypeESC_SG_mN4cuda3std3__44lessISA_EESA_SF_EEvbT0_T1_T2_T3_T4_PT6_PT7_T5_NS1_7vsmem_tE,"a",@progbits
	.sectionflags	@""
	.align	4
.nv.constant0._ZN3cub18CUB_300001_SM_10006detail10merge_sort30DeviceMergeSortBlockSortKernelINS2_10policy_hubIN6thrust24THRUST_300001_SM_1000_NS6detail15normal_iteratorINS6_10device_ptrI9SortTupleEEEEE9Policy600ESC_PNS0_8NullTypeESC_SG_mN4cuda3std3__44lessISA_EESA_SF_EEvbT0_T1_T2_T3_T4_PT6_PT7_T5_NS1_7vsmem_tE:
	.zero		976


//--------------------- .nv.constant0._ZN3cub18CUB_300001_SM_10006detail10merge_sort26DeviceMergeSortMergeKernelINS2_10policy_hubIN6thrust24THRUST_300001_SM_1000_NS6detail15normal_iteratorINS6_10device_ptrI9SortTupleEEEEE9Policy600ESC_PNS0_8NullTypeESC_SG_jN4cuda3std3__44lessISA_EESA_SF_EEvbT2_T3_T4_PT6_PT7_T5_PSO_SO_NS1_7vsmem_tE --------------------------
	.section	.nv.constant0._ZN3cub18CUB_300001_SM_10006detail10merge_sort26DeviceMergeSortMergeKernelINS2_10policy_hubIN6thrust24THRUST_300001_SM_1000_NS6detail15normal_iteratorINS6_10device_ptrI9SortTupleEEEEE9Policy600ESC_PNS0_8NullTypeESC_SG_jN4cuda3std3__44lessISA_EESA_SF_EEvbT2_T3_T4_PT6_PT7_T5_PSO_SO_NS1_7vsmem_tE,"a",@progbits
	.sectionflags	@""
	.align	4
.nv.constant0._ZN3cub18CUB_300001_SM_10006detail10merge_sort26DeviceMergeSortMergeKernelINS2_10policy_hubIN6thrust24THRUST_300001_SM_1000_NS6detail15normal_iteratorINS6_10device_ptrI9SortTupleEEEEE9Policy600ESC_PNS0_8NullTypeESC_SG_jN4cuda3std3__44lessISA_EESA_SF_EEvbT2_T3_T4_PT6_PT7_T5_PSO_SO_NS1_7vsmem_tE:
	.zero		976


//--------------------- .nv.constant0._ZN3cub18CUB_300001_SM_10006detail10merge_sort30DeviceMergeSortPartitionKernelIN6thrust24THRUST_300001_SM_1000_NS6detail15normal_iteratorINS5_10device_ptrI9SortTupleEEEEjN4cuda3std3__44lessIS9_EES9_EEvbT_PT2_T0_SK_PSK_T1_SK_i --------------------------
	.section	.nv.constant0._ZN3cub18CUB_300001_SM_10006detail10merge_sort30DeviceMergeSortPartitionKernelIN6thrust24THRUST_300001_SM_1000_NS6detail15normal_iteratorINS5_10device_ptrI9SortTupleEEEEjN4cuda3std3__44lessIS9_EES9_EEvbT_PT2_T0_SK_PSK_T1_SK_i,"a",@progbits
	.sectionflags	@""
	.align	4
.nv.constant0._ZN3cub18CUB_300001_SM_10006detail10merge_sort30DeviceMergeSortPartitionKernelIN6thrust24THRUST_300001_SM_1000_NS6detail15normal_iteratorINS5_10device_ptrI9SortTupleEEEEjN4cuda3std3__44lessIS9_EES9_EEvbT_PT2_T0_SK_PSK_T1_SK_i:
	.zero		948


//--------------------- .nv.constant0._ZN3cub18CUB_300001_SM_10006detail10merge_sort30DeviceMergeSortBlockSortKernelINS2_10policy_hubIN6thrust24THRUST_300001_SM_1000_NS6detail15normal_iteratorINS6_10device_ptrI9SortTupleEEEEE9Policy600ESC_PNS0_8NullTypeESC_SG_jN4cuda3std3__44lessISA_EESA_SF_EEvbT0_T1_T2_T3_T4_PT6_PT7_T5_NS1_7vsmem_tE --------------------------
	.section	.nv.constant0._ZN3cub18CUB_300001_SM_10006detail10merge_sort30DeviceMergeSortBlockSortKernelINS2_10policy_hubIN6thrust24THRUST_300001_SM_1000_NS6detail15normal_iteratorINS6_10device_ptrI9SortTupleEEEEE9Policy600ESC_PNS0_8NullTypeESC_SG_jN4cuda3std3__44lessISA_EESA_SF_EEvbT0_T1_T2_T3_T4_PT6_PT7_T5_NS1_7vsmem_tE,"a",@progbits
	.sectionflags	@""
	.align	4
.nv.constant0._ZN3cub18CUB_300001_SM_10006detail10merge_sort30DeviceMergeSortBlockSortKernelINS2_10policy_hubIN6thrust24THRUST_300001_SM_1000_NS6detail15normal_iteratorINS6_10device_ptrI9SortTupleEEEEE9Policy600ESC_PNS0_8NullTypeESC_SG_jN4cuda3std3__44lessISA_EESA_SF_EEvbT0_T1_T2_T3_T4_PT6_PT7_T5_NS1_7vsmem_tE:
	.zero		976


//--------------------- .nv.constant0._ZN3cub18CUB_300001_SM_10006detail11EmptyKernelIvEEvv --------------------------
	.section	.nv.constant0._ZN3cub18CUB_300001_SM_10006detail11EmptyKernelIvEEvv,"a",@progbits
	.sectionflags	@""
	.align	4
.nv.constant0._ZN3cub18CUB_300001_SM_10006detail11EmptyKernelIvEEvv:
	.zero		896


//--------------------- SYMBOLS --------------------------

	.type		.nv.reservedSmem.offset0,@object
	.size		.nv.reservedSmem.offset0,0x4
	.type		.nv.reservedSmem.cap,@object
	.size		.nv.reservedSmem.cap,0x4
